//
// Generated by NVIDIA NVVM Compiler
//
// Compiler Build ID: CL-36424714
// Cuda compilation tools, release 13.0, V13.0.88
// Based on NVVM 20.0.0
//

.version 9.0
.target sm_100
.address_size 64

	// .globl	_Z18GenerateSphereCUDAPd
.extern .func  (.param .b64 func_retval0) malloc
(
	.param .b64 malloc_param_0
)
;
.extern .func free
(
	.param .b64 free_param_0
)
;
.func  (.param .align 16 .b8 func_retval0[16]) __internal_trig_reduction_slowpathd
(
	.param .b64 __internal_trig_reduction_slowpathd_param_0
)
;
// _ZZ8eScanGPUPjS_E4temp has been demoted
.global .align 8 .b8 __cudart_i2opi_d[144] = {8, 93, 141, 31, 177, 95, 251, 107, 234, 146, 82, 138, 247, 57, 7, 61, 123, 241, 229, 235, 199, 186, 39, 117, 45, 234, 95, 158, 102, 63, 70, 79, 183, 9, 203, 39, 207, 126, 54, 109, 31, 109, 10, 90, 139, 17, 47, 239, 15, 152, 5, 222, 255, 151, 248, 31, 59, 40, 249, 189, 139, 95, 132, 156, 244, 57, 83, 131, 57, 214, 145, 57, 65, 126, 95, 180, 38, 112, 156, 233, 132, 68, 187, 46, 245, 53, 130, 232, 62, 167, 41, 177, 28, 235, 29, 254, 28, 146, 209, 9, 234, 46, 73, 6, 224, 210, 77, 66, 58, 110, 36, 183, 97, 197, 187, 222, 171, 99, 81, 254, 65, 144, 67, 60, 153, 149, 98, 219, 192, 221, 52, 245, 209, 87, 39, 252, 41, 21, 68, 78, 110, 131, 249, 162};
.global .align 16 .b8 __cudart_sin_cos_coeffs[128] = {70, 210, 176, 44, 241, 229, 90, 190, 146, 227, 172, 105, 227, 29, 199, 62, 161, 98, 219, 25, 160, 1, 42, 191, 24, 8, 17, 17, 17, 17, 129, 63, 84, 85, 85, 85, 85, 85, 197, 191, 0, 0, 0, 0, 0, 0, 0, 0, 0, 0, 0, 0, 0, 0, 0, 0, 100, 129, 253, 32, 131, 255, 168, 189, 40, 133, 239, 193, 167, 238, 33, 62, 217, 230, 6, 142, 79, 126, 146, 190, 233, 188, 221, 25, 160, 1, 250, 62, 71, 93, 193, 22, 108, 193, 86, 191, 81, 85, 85, 85, 85, 85, 165, 63, 0, 0, 0, 0, 0, 0, 224, 191, 0, 0, 0, 0, 0, 0, 240, 63};

.visible .entry _Z18GenerateSphereCUDAPd(
	.param .u64 .ptr .align 1 _Z18GenerateSphereCUDAPd_param_0
)
{
	.local .align 16 .b8 	__local_depot0[256];
	.reg .b64 	%SP;
	.reg .b64 	%SPL;
	.reg .pred 	%p<30>;
	.reg .b32 	%r<100>;
	.reg .b64 	%rd<61>;
	.reg .b64 	%fd<333>;

	mov.u64 	%SPL, __local_depot0;
	ld.param.u64 	%rd4, [_Z18GenerateSphereCUDAPd_param_0];
	cvta.to.global.u64 	%rd1, %rd4;
	add.u64 	%rd2, %SPL, 0;
	add.u64 	%rd3, %SPL, 128;
	mov.f64 	%fd41, 0d3FCD91CB513F83AD;
	mov.f64 	%fd42, 0d3FD12DB2B93AD277;
	st.local.v2.f64 	[%rd2], {%fd42, %fd41};
	mov.f64 	%fd43, 0d3FC42C57C3BB1D23;
	mov.f64 	%fd44, 0d3FC8DC357F2ED2A9;
	st.local.v2.f64 	[%rd2+16], {%fd44, %fd43};
	mov.f64 	%fd45, 0d3FB5CB8C93D9A2F8;
	mov.f64 	%fd46, 0d3FBF033F6C762D89;
	st.local.v2.f64 	[%rd2+32], {%fd46, %fd45};
	mov.f64 	%fd47, 0d3F893323A3B427CD;
	mov.f64 	%fd48, 0d3FA8E9EF4F0DFB0C;
	st.local.v2.f64 	[%rd2+48], {%fd48, %fd47};
	mov.f64 	%fd49, 0dBFAECFC6A0F15611;
	mov.f64 	%fd50, 0dBF99FC738C7D22DF;
	st.local.v2.f64 	[%rd2+64], {%fd50, %fd49};
	mov.f64 	%fd51, 0dBFC0FB158AB3ED86;
	mov.f64 	%fd52, 0dBFB8A797E257627E;
	st.local.v2.f64 	[%rd2+80], {%fd52, %fd51};
	mov.f64 	%fd53, 0dBFCA563DBC50F5C3;
	mov.f64 	%fd54, 0dBFC5A9CE74D50A57;
	st.local.v2.f64 	[%rd2+96], {%fd54, %fd53};
	mov.f64 	%fd55, 0dBFD1F10157122BDD;
	mov.f64 	%fd56, 0dBFCF158C819FB8B9;
	st.local.v2.f64 	[%rd2+112], {%fd56, %fd55};
	mov.f64 	%fd57, 0dBF95B4AC3965B4FC;
	mov.f64 	%fd58, 0dBF962957A04E8C4F;
	st.local.v2.f64 	[%rd3], {%fd58, %fd57};
	mov.f64 	%fd59, 0dBF94CAE04B0C960F;
	mov.f64 	%fd60, 0dBF953F8BB1F56D62;
	st.local.v2.f64 	[%rd3+16], {%fd60, %fd59};
	mov.f64 	%fd61, 0dBF93E1145CB37721;
	mov.f64 	%fd62, 0dBF945634E423BEBB;
	st.local.v2.f64 	[%rd3+32], {%fd62, %fd61};
	mov.f64 	%fd63, 0dBF92F7BD8EE1C87B;
	mov.f64 	%fd64, 0dBF936C68F5CA9FCE;
	st.local.v2.f64 	[%rd3+48], {%fd64, %fd63};
	mov.f64 	%fd65, 0dBF920DF1A088A98E;
	mov.f64 	%fd66, 0dBF92829D077180E1;
	st.local.v2.f64 	[%rd3+64], {%fd66, %fd65};
	mov.f64 	%fd67, 0dBF912448D58B5F83;
	mov.f64 	%fd68, 0dBF9199231643FD59;
	st.local.v2.f64 	[%rd3+80], {%fd68, %fd67};
	mov.f64 	%fd69, 0dBF903AABC1020718;
	mov.f64 	%fd70, 0dBF90AF7A4B46B34D;
	st.local.v2.f64 	[%rd3+96], {%fd70, %fd69};
	mov.f64 	%fd71, 0dBF8EA205EC097A19;
	mov.f64 	%fd72, 0dBF8F8BA30092D284;
	st.local.v2.f64 	[%rd3+112], {%fd72, %fd71};
	mov.u32 	%r37, %tid.x;
	mov.u32 	%r38, %ctaid.x;
	mov.u32 	%r39, %ntid.x;
	mad.lo.s32 	%r1, %r38, %r39, %r37;
	setp.gt.s32 	%p1, %r1, 15;
	@%p1 bra 	$L__BB0_20;
	mul.wide.s32 	%rd7, %r1, 8;
	add.s64 	%rd8, %rd2, %rd7;
	ld.local.f64 	%fd73, [%rd8];
	add.f64 	%fd1, %fd73, 0dBFF921FB54442D18;
	abs.f64 	%fd2, %fd1;
	setp.neu.f64 	%p2, %fd2, 0d7FF0000000000000;
	@%p2 bra 	$L__BB0_3;
	mov.f64 	%fd79, 0d0000000000000000;
	mul.rn.f64 	%fd325, %fd1, %fd79;
	mov.b32 	%r88, 1;
	bra.uni 	$L__BB0_6;
$L__BB0_3:
	mul.f64 	%fd74, %fd1, 0d3FE45F306DC9C883;
	cvt.rni.s32.f64 	%r87, %fd74;
	cvt.rn.f64.s32 	%fd75, %r87;
	fma.rn.f64 	%fd76, %fd75, 0dBFF921FB54442D18, %fd1;
	fma.rn.f64 	%fd77, %fd75, 0dBC91A62633145C00, %fd76;
	fma.rn.f64 	%fd325, %fd75, 0dB97B839A252049C0, %fd77;
	setp.ltu.f64 	%p3, %fd2, 0d41E0000000000000;
	@%p3 bra 	$L__BB0_5;
	{ // callseq 0, 0
	.param .b64 param0;
	st.param.f64 	[param0], %fd1;
	.param .align 16 .b8 retval0[16];
	call.uni (retval0), 
	__internal_trig_reduction_slowpathd, 
	(
	param0
	);
	ld.param.f64 	%fd325, [retval0];
	ld.param.b32 	%r87, [retval0+8];
	} // callseq 0
$L__BB0_5:
	add.s32 	%r88, %r87, 1;
$L__BB0_6:
	setp.neu.f64 	%p4, %fd2, 0d7FF0000000000000;
	shl.b32 	%r42, %r88, 6;
	cvt.u64.u32 	%rd9, %r42;
	and.b64  	%rd10, %rd9, 64;
	mov.u64 	%rd11, __cudart_sin_cos_coeffs;
	add.s64 	%rd12, %rd11, %rd10;
	mul.rn.f64 	%fd80, %fd325, %fd325;
	and.b32  	%r43, %r88, 1;
	setp.eq.b32 	%p5, %r43, 1;
	selp.f64 	%fd81, 0dBDA8FF8320FD8164, 0d3DE5DB65F9785EBA, %p5;
	ld.global.nc.v2.f64 	{%fd82, %fd83}, [%rd12];
	fma.rn.f64 	%fd84, %fd81, %fd80, %fd82;
	fma.rn.f64 	%fd85, %fd84, %fd80, %fd83;
	ld.global.nc.v2.f64 	{%fd86, %fd87}, [%rd12+16];
	fma.rn.f64 	%fd88, %fd85, %fd80, %fd86;
	fma.rn.f64 	%fd89, %fd88, %fd80, %fd87;
	ld.global.nc.v2.f64 	{%fd90, %fd91}, [%rd12+32];
	fma.rn.f64 	%fd92, %fd89, %fd80, %fd90;
	fma.rn.f64 	%fd93, %fd92, %fd80, %fd91;
	fma.rn.f64 	%fd94, %fd93, %fd325, %fd325;
	fma.rn.f64 	%fd95, %fd93, %fd80, 0d3FF0000000000000;
	selp.f64 	%fd96, %fd95, %fd94, %p5;
	and.b32  	%r44, %r88, 2;
	setp.eq.s32 	%p6, %r44, 0;
	mov.f64 	%fd97, 0d0000000000000000;
	sub.f64 	%fd98, %fd97, %fd96;
	selp.f64 	%fd8, %fd96, %fd98, %p6;
	@%p4 bra 	$L__BB0_8;
	mov.f64 	%fd104, 0d0000000000000000;
	mul.rn.f64 	%fd326, %fd1, %fd104;
	mov.b32 	%r89, 0;
	bra.uni 	$L__BB0_10;
$L__BB0_8:
	mul.f64 	%fd99, %fd1, 0d3FE45F306DC9C883;
	cvt.rni.s32.f64 	%r89, %fd99;
	cvt.rn.f64.s32 	%fd100, %r89;
	fma.rn.f64 	%fd101, %fd100, 0dBFF921FB54442D18, %fd1;
	fma.rn.f64 	%fd102, %fd100, 0dBC91A62633145C00, %fd101;
	fma.rn.f64 	%fd326, %fd100, 0dB97B839A252049C0, %fd102;
	setp.ltu.f64 	%p7, %fd2, 0d41E0000000000000;
	@%p7 bra 	$L__BB0_10;
	{ // callseq 1, 0
	.param .b64 param0;
	st.param.f64 	[param0], %fd1;
	.param .align 16 .b8 retval0[16];
	call.uni (retval0), 
	__internal_trig_reduction_slowpathd, 
	(
	param0
	);
	ld.param.f64 	%fd326, [retval0];
	ld.param.b32 	%r89, [retval0+8];
	} // callseq 1
$L__BB0_10:
	shl.b32 	%r47, %r89, 6;
	cvt.u64.u32 	%rd13, %r47;
	and.b64  	%rd14, %rd13, 64;
	add.s64 	%rd16, %rd11, %rd14;
	mul.rn.f64 	%fd105, %fd326, %fd326;
	and.b32  	%r48, %r89, 1;
	setp.eq.b32 	%p8, %r48, 1;
	selp.f64 	%fd106, 0dBDA8FF8320FD8164, 0d3DE5DB65F9785EBA, %p8;
	ld.global.nc.v2.f64 	{%fd107, %fd108}, [%rd16];
	fma.rn.f64 	%fd109, %fd106, %fd105, %fd107;
	fma.rn.f64 	%fd110, %fd109, %fd105, %fd108;
	ld.global.nc.v2.f64 	{%fd111, %fd112}, [%rd16+16];
	fma.rn.f64 	%fd113, %fd110, %fd105, %fd111;
	fma.rn.f64 	%fd114, %fd113, %fd105, %fd112;
	ld.global.nc.v2.f64 	{%fd115, %fd116}, [%rd16+32];
	fma.rn.f64 	%fd117, %fd114, %fd105, %fd115;
	fma.rn.f64 	%fd118, %fd117, %fd105, %fd116;
	fma.rn.f64 	%fd119, %fd118, %fd326, %fd326;
	fma.rn.f64 	%fd120, %fd118, %fd105, 0d3FF0000000000000;
	selp.f64 	%fd121, %fd120, %fd119, %p8;
	and.b32  	%r49, %r89, 2;
	setp.eq.s32 	%p9, %r49, 0;
	mov.f64 	%fd122, 0d0000000000000000;
	sub.f64 	%fd123, %fd122, %fd121;
	selp.f64 	%fd13, %fd121, %fd123, %p9;
	add.s64 	%rd18, %rd3, %rd7;
	ld.local.f64 	%fd14, [%rd18];
	abs.f64 	%fd15, %fd14;
	setp.neu.f64 	%p10, %fd15, 0d7FF0000000000000;
	@%p10 bra 	$L__BB0_12;
	mov.f64 	%fd129, 0d0000000000000000;
	mul.rn.f64 	%fd328, %fd14, %fd129;
	mov.b32 	%r91, 1;
	bra.uni 	$L__BB0_15;
$L__BB0_12:
	mul.f64 	%fd124, %fd14, 0d3FE45F306DC9C883;
	cvt.rni.s32.f64 	%r90, %fd124;
	cvt.rn.f64.s32 	%fd125, %r90;
	fma.rn.f64 	%fd126, %fd125, 0dBFF921FB54442D18, %fd14;
	fma.rn.f64 	%fd127, %fd125, 0dBC91A62633145C00, %fd126;
	fma.rn.f64 	%fd328, %fd125, 0dB97B839A252049C0, %fd127;
	setp.ltu.f64 	%p11, %fd15, 0d41E0000000000000;
	@%p11 bra 	$L__BB0_14;
	{ // callseq 2, 0
	.param .b64 param0;
	st.param.f64 	[param0], %fd14;
	.param .align 16 .b8 retval0[16];
	call.uni (retval0), 
	__internal_trig_reduction_slowpathd, 
	(
	param0
	);
	ld.param.f64 	%fd328, [retval0];
	ld.param.b32 	%r90, [retval0+8];
	} // callseq 2
$L__BB0_14:
	add.s32 	%r91, %r90, 1;
$L__BB0_15:
	setp.neu.f64 	%p12, %fd15, 0d7FF0000000000000;
	shl.b32 	%r52, %r91, 6;
	cvt.u64.u32 	%rd19, %r52;
	and.b64  	%rd20, %rd19, 64;
	add.s64 	%rd22, %rd11, %rd20;
	mul.rn.f64 	%fd130, %fd328, %fd328;
	and.b32  	%r53, %r91, 1;
	setp.eq.b32 	%p13, %r53, 1;
	selp.f64 	%fd131, 0dBDA8FF8320FD8164, 0d3DE5DB65F9785EBA, %p13;
	ld.global.nc.v2.f64 	{%fd132, %fd133}, [%rd22];
	fma.rn.f64 	%fd134, %fd131, %fd130, %fd132;
	fma.rn.f64 	%fd135, %fd134, %fd130, %fd133;
	ld.global.nc.v2.f64 	{%fd136, %fd137}, [%rd22+16];
	fma.rn.f64 	%fd138, %fd135, %fd130, %fd136;
	fma.rn.f64 	%fd139, %fd138, %fd130, %fd137;
	ld.global.nc.v2.f64 	{%fd140, %fd141}, [%rd22+32];
	fma.rn.f64 	%fd142, %fd139, %fd130, %fd140;
	fma.rn.f64 	%fd143, %fd142, %fd130, %fd141;
	fma.rn.f64 	%fd144, %fd143, %fd328, %fd328;
	fma.rn.f64 	%fd145, %fd143, %fd130, 0d3FF0000000000000;
	selp.f64 	%fd146, %fd145, %fd144, %p13;
	and.b32  	%r54, %r91, 2;
	setp.eq.s32 	%p14, %r54, 0;
	mov.f64 	%fd147, 0d0000000000000000;
	sub.f64 	%fd148, %fd147, %fd146;
	selp.f64 	%fd21, %fd146, %fd148, %p14;
	@%p12 bra 	$L__BB0_17;
	mov.f64 	%fd154, 0d0000000000000000;
	mul.rn.f64 	%fd329, %fd14, %fd154;
	mov.b32 	%r92, 0;
	bra.uni 	$L__BB0_19;
$L__BB0_17:
	mul.f64 	%fd149, %fd14, 0d3FE45F306DC9C883;
	cvt.rni.s32.f64 	%r92, %fd149;
	cvt.rn.f64.s32 	%fd150, %r92;
	fma.rn.f64 	%fd151, %fd150, 0dBFF921FB54442D18, %fd14;
	fma.rn.f64 	%fd152, %fd150, 0dBC91A62633145C00, %fd151;
	fma.rn.f64 	%fd329, %fd150, 0dB97B839A252049C0, %fd152;
	setp.ltu.f64 	%p15, %fd15, 0d41E0000000000000;
	@%p15 bra 	$L__BB0_19;
	{ // callseq 3, 0
	.param .b64 param0;
	st.param.f64 	[param0], %fd14;
	.param .align 16 .b8 retval0[16];
	call.uni (retval0), 
	__internal_trig_reduction_slowpathd, 
	(
	param0
	);
	ld.param.f64 	%fd329, [retval0];
	ld.param.b32 	%r92, [retval0+8];
	} // callseq 3
$L__BB0_19:
	mul.lo.s32 	%r57, %r1, 3;
	mul.wide.s32 	%rd23, %r57, 8;
	add.s64 	%rd24, %rd1, %rd23;
	shl.b32 	%r58, %r92, 6;
	cvt.u64.u32 	%rd25, %r58;
	and.b64  	%rd26, %rd25, 64;
	add.s64 	%rd28, %rd11, %rd26;
	mul.rn.f64 	%fd155, %fd329, %fd329;
	and.b32  	%r59, %r92, 1;
	setp.eq.b32 	%p16, %r59, 1;
	selp.f64 	%fd156, 0dBDA8FF8320FD8164, 0d3DE5DB65F9785EBA, %p16;
	ld.global.nc.v2.f64 	{%fd157, %fd158}, [%rd28];
	fma.rn.f64 	%fd159, %fd156, %fd155, %fd157;
	fma.rn.f64 	%fd160, %fd159, %fd155, %fd158;
	ld.global.nc.v2.f64 	{%fd161, %fd162}, [%rd28+16];
	fma.rn.f64 	%fd163, %fd160, %fd155, %fd161;
	fma.rn.f64 	%fd164, %fd163, %fd155, %fd162;
	ld.global.nc.v2.f64 	{%fd165, %fd166}, [%rd28+32];
	fma.rn.f64 	%fd167, %fd164, %fd155, %fd165;
	fma.rn.f64 	%fd168, %fd167, %fd155, %fd166;
	fma.rn.f64 	%fd169, %fd168, %fd329, %fd329;
	fma.rn.f64 	%fd170, %fd168, %fd155, 0d3FF0000000000000;
	selp.f64 	%fd171, %fd170, %fd169, %p16;
	and.b32  	%r60, %r92, 2;
	setp.eq.s32 	%p17, %r60, 0;
	mov.f64 	%fd172, 0d0000000000000000;
	sub.f64 	%fd173, %fd172, %fd171;
	selp.f64 	%fd174, %fd171, %fd173, %p17;
	add.f64 	%fd175, %fd8, 0d0000000000000000;
	fma.rn.f64 	%fd176, %fd13, 0d0000000000000000, %fd175;
	st.global.f64 	[%rd24], %fd176;
	fma.rn.f64 	%fd177, %fd8, 0d0000000000000000, 0d0000000000000000;
	fma.rn.f64 	%fd178, %fd21, 0d0000000000000000, %fd177;
	mul.f64 	%fd179, %fd174, %fd13;
	sub.f64 	%fd180, %fd178, %fd179;
	st.global.f64 	[%rd24+8], %fd180;
	fma.rn.f64 	%fd181, %fd174, 0d0000000000000000, %fd177;
	fma.rn.f64 	%fd182, %fd21, %fd13, %fd181;
	st.global.f64 	[%rd24+16], %fd182;
	st.global.f64 	[%rd24+98304], %fd176;
	st.global.f64 	[%rd24+98312], %fd182;
	neg.f64 	%fd183, %fd180;
	st.global.f64 	[%rd24+98320], %fd183;
	st.global.f64 	[%rd24+196608], %fd176;
	st.global.f64 	[%rd24+196616], %fd183;
	neg.f64 	%fd184, %fd182;
	st.global.f64 	[%rd24+196624], %fd184;
	st.global.f64 	[%rd24+294912], %fd176;
	st.global.f64 	[%rd24+294920], %fd184;
	st.global.f64 	[%rd24+294928], %fd180;
$L__BB0_20:
	bar.sync 	0;
	setp.lt.s32 	%p18, %r1, 1;
	@%p18 bra 	$L__BB0_32;
	cvt.rn.f64.u32 	%fd185, %r1;
	mul.f64 	%fd26, %fd185, 0dBF7921FB54442D18;
	abs.f64 	%fd27, %fd26;
	setp.neu.f64 	%p19, %fd27, 0d7FF0000000000000;
	@%p19 bra 	$L__BB0_23;
	mov.f64 	%fd191, 0d0000000000000000;
	mul.rn.f64 	%fd331, %fd26, %fd191;
	mov.b32 	%r94, 1;
	bra.uni 	$L__BB0_26;
$L__BB0_23:
	mul.f64 	%fd186, %fd26, 0d3FE45F306DC9C883;
	cvt.rni.s32.f64 	%r93, %fd186;
	cvt.rn.f64.s32 	%fd187, %r93;
	fma.rn.f64 	%fd188, %fd187, 0dBFF921FB54442D18, %fd26;
	fma.rn.f64 	%fd189, %fd187, 0dBC91A62633145C00, %fd188;
	fma.rn.f64 	%fd331, %fd187, 0dB97B839A252049C0, %fd189;
	setp.ltu.f64 	%p20, %fd27, 0d41E0000000000000;
	@%p20 bra 	$L__BB0_25;
	{ // callseq 4, 0
	.param .b64 param0;
	st.param.f64 	[param0], %fd26;
	.param .align 16 .b8 retval0[16];
	call.uni (retval0), 
	__internal_trig_reduction_slowpathd, 
	(
	param0
	);
	ld.param.f64 	%fd331, [retval0];
	ld.param.b32 	%r93, [retval0+8];
	} // callseq 4
$L__BB0_25:
	add.s32 	%r94, %r93, 1;
$L__BB0_26:
	setp.neu.f64 	%p21, %fd27, 0d7FF0000000000000;
	shl.b32 	%r63, %r94, 6;
	cvt.u64.u32 	%rd29, %r63;
	and.b64  	%rd30, %rd29, 64;
	mov.u64 	%rd31, __cudart_sin_cos_coeffs;
	add.s64 	%rd32, %rd31, %rd30;
	mul.rn.f64 	%fd192, %fd331, %fd331;
	and.b32  	%r64, %r94, 1;
	setp.eq.b32 	%p22, %r64, 1;
	selp.f64 	%fd193, 0dBDA8FF8320FD8164, 0d3DE5DB65F9785EBA, %p22;
	ld.global.nc.v2.f64 	{%fd194, %fd195}, [%rd32];
	fma.rn.f64 	%fd196, %fd193, %fd192, %fd194;
	fma.rn.f64 	%fd197, %fd196, %fd192, %fd195;
	ld.global.nc.v2.f64 	{%fd198, %fd199}, [%rd32+16];
	fma.rn.f64 	%fd200, %fd197, %fd192, %fd198;
	fma.rn.f64 	%fd201, %fd200, %fd192, %fd199;
	ld.global.nc.v2.f64 	{%fd202, %fd203}, [%rd32+32];
	fma.rn.f64 	%fd204, %fd201, %fd192, %fd202;
	fma.rn.f64 	%fd205, %fd204, %fd192, %fd203;
	fma.rn.f64 	%fd206, %fd205, %fd331, %fd331;
	fma.rn.f64 	%fd207, %fd205, %fd192, 0d3FF0000000000000;
	selp.f64 	%fd208, %fd207, %fd206, %p22;
	and.b32  	%r65, %r94, 2;
	setp.eq.s32 	%p23, %r65, 0;
	mov.f64 	%fd209, 0d0000000000000000;
	sub.f64 	%fd210, %fd209, %fd208;
	selp.f64 	%fd33, %fd208, %fd210, %p23;
	@%p21 bra 	$L__BB0_28;
	mov.f64 	%fd216, 0d0000000000000000;
	mul.rn.f64 	%fd332, %fd26, %fd216;
	mov.b32 	%r95, 0;
	bra.uni 	$L__BB0_30;
$L__BB0_28:
	mul.f64 	%fd211, %fd26, 0d3FE45F306DC9C883;
	cvt.rni.s32.f64 	%r95, %fd211;
	cvt.rn.f64.s32 	%fd212, %r95;
	fma.rn.f64 	%fd213, %fd212, 0dBFF921FB54442D18, %fd26;
	fma.rn.f64 	%fd214, %fd212, 0dBC91A62633145C00, %fd213;
	fma.rn.f64 	%fd332, %fd212, 0dB97B839A252049C0, %fd214;
	setp.ltu.f64 	%p24, %fd27, 0d41E0000000000000;
	@%p24 bra 	$L__BB0_30;
	{ // callseq 5, 0
	.param .b64 param0;
	st.param.f64 	[param0], %fd26;
	.param .align 16 .b8 retval0[16];
	call.uni (retval0), 
	__internal_trig_reduction_slowpathd, 
	(
	param0
	);
	ld.param.f64 	%fd332, [retval0];
	ld.param.b32 	%r95, [retval0+8];
	} // callseq 5
$L__BB0_30:
	shl.b32 	%r69, %r95, 6;
	cvt.u64.u32 	%rd33, %r69;
	and.b64  	%rd34, %rd33, 64;
	add.s64 	%rd36, %rd31, %rd34;
	mul.rn.f64 	%fd217, %fd332, %fd332;
	and.b32  	%r70, %r95, 1;
	setp.eq.b32 	%p25, %r70, 1;
	selp.f64 	%fd218, 0dBDA8FF8320FD8164, 0d3DE5DB65F9785EBA, %p25;
	ld.global.nc.v2.f64 	{%fd219, %fd220}, [%rd36];
	fma.rn.f64 	%fd221, %fd218, %fd217, %fd219;
	fma.rn.f64 	%fd222, %fd221, %fd217, %fd220;
	ld.global.nc.v2.f64 	{%fd223, %fd224}, [%rd36+16];
	fma.rn.f64 	%fd225, %fd222, %fd217, %fd223;
	fma.rn.f64 	%fd226, %fd225, %fd217, %fd224;
	ld.global.nc.v2.f64 	{%fd227, %fd228}, [%rd36+32];
	fma.rn.f64 	%fd229, %fd226, %fd217, %fd227;
	fma.rn.f64 	%fd230, %fd229, %fd217, %fd228;
	fma.rn.f64 	%fd231, %fd230, %fd332, %fd332;
	fma.rn.f64 	%fd232, %fd230, %fd217, 0d3FF0000000000000;
	selp.f64 	%fd233, %fd232, %fd231, %p25;
	and.b32  	%r71, %r95, 2;
	setp.eq.s32 	%p26, %r71, 0;
	mov.f64 	%fd234, 0d0000000000000000;
	sub.f64 	%fd235, %fd234, %fd233;
	selp.f64 	%fd38, %fd233, %fd235, %p26;
	shl.b32 	%r26, %r1, 4;
	mov.b32 	%r96, 0;
$L__BB0_31:
	mul.lo.s32 	%r72, %r96, 3;
	mul.wide.u32 	%rd37, %r72, 8;
	add.s64 	%rd38, %rd1, %rd37;
	ld.global.f64 	%fd236, [%rd38];
	ld.global.f64 	%fd237, [%rd38+8];
	ld.global.f64 	%fd238, [%rd38+16];
	add.f64 	%fd239, %fd236, 0d0000000000000000;
	fma.rn.f64 	%fd240, %fd237, 0d0000000000000000, %fd239;
	fma.rn.f64 	%fd241, %fd238, 0d0000000000000000, %fd240;
	fma.rn.f64 	%fd242, %fd236, 0d0000000000000000, 0d0000000000000000;
	fma.rn.f64 	%fd243, %fd33, %fd237, %fd242;
	mul.f64 	%fd244, %fd38, %fd238;
	sub.f64 	%fd245, %fd243, %fd244;
	fma.rn.f64 	%fd246, %fd38, %fd237, %fd242;
	fma.rn.f64 	%fd247, %fd33, %fd238, %fd246;
	add.s32 	%r73, %r26, %r96;
	mul.lo.s32 	%r74, %r73, 3;
	mul.wide.u32 	%rd39, %r74, 8;
	add.s64 	%rd40, %rd1, %rd39;
	st.global.f64 	[%rd40], %fd241;
	st.global.f64 	[%rd40+8], %fd245;
	st.global.f64 	[%rd40+16], %fd247;
	ld.global.f64 	%fd248, [%rd38+24];
	ld.global.f64 	%fd249, [%rd38+32];
	ld.global.f64 	%fd250, [%rd38+40];
	add.f64 	%fd251, %fd248, 0d0000000000000000;
	fma.rn.f64 	%fd252, %fd249, 0d0000000000000000, %fd251;
	fma.rn.f64 	%fd253, %fd250, 0d0000000000000000, %fd252;
	fma.rn.f64 	%fd254, %fd248, 0d0000000000000000, 0d0000000000000000;
	fma.rn.f64 	%fd255, %fd33, %fd249, %fd254;
	mul.f64 	%fd256, %fd38, %fd250;
	sub.f64 	%fd257, %fd255, %fd256;
	fma.rn.f64 	%fd258, %fd38, %fd249, %fd254;
	fma.rn.f64 	%fd259, %fd33, %fd250, %fd258;
	add.s32 	%r75, %r74, 3;
	mul.wide.u32 	%rd41, %r75, 8;
	add.s64 	%rd42, %rd1, %rd41;
	st.global.f64 	[%rd42], %fd253;
	st.global.f64 	[%rd42+8], %fd257;
	st.global.f64 	[%rd42+16], %fd259;
	ld.global.f64 	%fd260, [%rd38+48];
	ld.global.f64 	%fd261, [%rd38+56];
	ld.global.f64 	%fd262, [%rd38+64];
	add.f64 	%fd263, %fd260, 0d0000000000000000;
	fma.rn.f64 	%fd264, %fd261, 0d0000000000000000, %fd263;
	fma.rn.f64 	%fd265, %fd262, 0d0000000000000000, %fd264;
	fma.rn.f64 	%fd266, %fd260, 0d0000000000000000, 0d0000000000000000;
	fma.rn.f64 	%fd267, %fd33, %fd261, %fd266;
	mul.f64 	%fd268, %fd38, %fd262;
	sub.f64 	%fd269, %fd267, %fd268;
	fma.rn.f64 	%fd270, %fd38, %fd261, %fd266;
	fma.rn.f64 	%fd271, %fd33, %fd262, %fd270;
	add.s32 	%r76, %r74, 6;
	mul.wide.u32 	%rd43, %r76, 8;
	add.s64 	%rd44, %rd1, %rd43;
	st.global.f64 	[%rd44], %fd265;
	st.global.f64 	[%rd44+8], %fd269;
	st.global.f64 	[%rd44+16], %fd271;
	ld.global.f64 	%fd272, [%rd38+72];
	ld.global.f64 	%fd273, [%rd38+80];
	ld.global.f64 	%fd274, [%rd38+88];
	add.f64 	%fd275, %fd272, 0d0000000000000000;
	fma.rn.f64 	%fd276, %fd273, 0d0000000000000000, %fd275;
	fma.rn.f64 	%fd277, %fd274, 0d0000000000000000, %fd276;
	fma.rn.f64 	%fd278, %fd272, 0d0000000000000000, 0d0000000000000000;
	fma.rn.f64 	%fd279, %fd33, %fd273, %fd278;
	mul.f64 	%fd280, %fd38, %fd274;
	sub.f64 	%fd281, %fd279, %fd280;
	fma.rn.f64 	%fd282, %fd38, %fd273, %fd278;
	fma.rn.f64 	%fd283, %fd33, %fd274, %fd282;
	add.s32 	%r77, %r74, 9;
	mul.wide.u32 	%rd45, %r77, 8;
	add.s64 	%rd46, %rd1, %rd45;
	st.global.f64 	[%rd46], %fd277;
	st.global.f64 	[%rd46+8], %fd281;
	st.global.f64 	[%rd46+16], %fd283;
	add.s32 	%r96, %r96, 4;
	setp.ne.s32 	%p27, %r96, 16;
	@%p27 bra 	$L__BB0_31;
$L__BB0_32:
	bar.sync 	0;
	mov.f64 	%fd284, 0dBFE2BB0AAABF88B4;
	mul.rn.f64 	%fd285, %fd284, %fd284;
	fma.rn.f64 	%fd286, %fd285, 0dBDA8FF8320FD8164, 0d3E21EEA7C1EF8528;
	fma.rn.f64 	%fd287, %fd286, %fd285, 0dBE927E4F8E06E6D9;
	fma.rn.f64 	%fd288, %fd287, %fd285, 0d3EFA01A019DDBCE9;
	fma.rn.f64 	%fd289, %fd288, %fd285, 0dBF56C16C16C15D47;
	fma.rn.f64 	%fd290, %fd289, %fd285, 0d3FA5555555555551;
	fma.rn.f64 	%fd291, %fd290, %fd285, 0dBFE0000000000000;
	fma.rn.f64 	%fd39, %fd291, %fd285, 0d3FF0000000000000;
	fma.rn.f64 	%fd292, %fd285, 0d3DE5DB65F9785EBA, 0dBE5AE5F12CB0D246;
	fma.rn.f64 	%fd293, %fd292, %fd285, 0d3EC71DE369ACE392;
	fma.rn.f64 	%fd294, %fd293, %fd285, 0dBF2A01A019DB62A1;
	fma.rn.f64 	%fd295, %fd294, %fd285, 0d3F81111111110818;
	fma.rn.f64 	%fd296, %fd295, %fd285, 0dBFC5555555555554;
	fma.rn.f64 	%fd297, %fd296, %fd285, 0d0000000000000000;
	fma.rn.f64 	%fd40, %fd297, 0dBFE2BB0AAABF88B4, 0dBFE2BB0AAABF88B4;
	mul.lo.s32 	%r79, %r1, 48;
	or.b32  	%r29, %r79, 5;
	mov.b32 	%r97, 1;
$L__BB0_33:
	mad.lo.s32 	%r98, %r97, 49152, %r29;
	mov.b32 	%r99, 5;
$L__BB0_34:
	add.s32 	%r81, %r98, -49157;
	mul.wide.u32 	%rd47, %r81, 8;
	add.s64 	%rd48, %rd1, %rd47;
	ld.global.f64 	%fd298, [%rd48];
	fma.rn.f64 	%fd299, %fd39, %fd298, 0d0000000000000000;
	ld.global.f64 	%fd300, [%rd48+8];
	mul.f64 	%fd301, %fd40, %fd300;
	sub.f64 	%fd302, %fd299, %fd301;
	ld.global.f64 	%fd303, [%rd48+16];
	fma.rn.f64 	%fd304, %fd303, 0d0000000000000000, %fd302;
	fma.rn.f64 	%fd305, %fd40, %fd298, 0d0000000000000000;
	fma.rn.f64 	%fd306, %fd39, %fd300, %fd305;
	fma.rn.f64 	%fd307, %fd303, 0d0000000000000000, %fd306;
	fma.rn.f64 	%fd308, %fd298, 0d0000000000000000, 0d0000000000000000;
	fma.rn.f64 	%fd309, %fd300, 0d0000000000000000, %fd308;
	add.f64 	%fd310, %fd309, %fd303;
	add.s32 	%r82, %r98, -5;
	mul.wide.u32 	%rd49, %r82, 8;
	add.s64 	%rd50, %rd1, %rd49;
	st.global.f64 	[%rd50], %fd304;
	st.global.f64 	[%rd50+8], %fd307;
	add.s32 	%r83, %r98, -3;
	mul.wide.u32 	%rd51, %r83, 8;
	add.s64 	%rd52, %rd1, %rd51;
	st.global.f64 	[%rd52], %fd310;
	add.s32 	%r84, %r98, -49154;
	mul.wide.u32 	%rd53, %r84, 8;
	add.s64 	%rd54, %rd1, %rd53;
	ld.global.f64 	%fd311, [%rd54];
	fma.rn.f64 	%fd312, %fd39, %fd311, 0d0000000000000000;
	ld.global.f64 	%fd313, [%rd54+8];
	mul.f64 	%fd314, %fd40, %fd313;
	sub.f64 	%fd315, %fd312, %fd314;
	ld.global.f64 	%fd316, [%rd54+16];
	fma.rn.f64 	%fd317, %fd316, 0d0000000000000000, %fd315;
	fma.rn.f64 	%fd318, %fd40, %fd311, 0d0000000000000000;
	fma.rn.f64 	%fd319, %fd39, %fd313, %fd318;
	fma.rn.f64 	%fd320, %fd316, 0d0000000000000000, %fd319;
	fma.rn.f64 	%fd321, %fd311, 0d0000000000000000, 0d0000000000000000;
	fma.rn.f64 	%fd322, %fd313, 0d0000000000000000, %fd321;
	add.f64 	%fd323, %fd322, %fd316;
	add.s32 	%r85, %r98, -2;
	mul.wide.u32 	%rd55, %r85, 8;
	add.s64 	%rd56, %rd1, %rd55;
	st.global.f64 	[%rd56], %fd317;
	add.s32 	%r86, %r98, -1;
	mul.wide.u32 	%rd57, %r86, 8;
	add.s64 	%rd58, %rd1, %rd57;
	st.global.f64 	[%rd58], %fd320;
	mul.wide.u32 	%rd59, %r98, 8;
	add.s64 	%rd60, %rd1, %rd59;
	st.global.f64 	[%rd60], %fd323;
	add.s32 	%r99, %r99, 6;
	add.s32 	%r98, %r98, 6;
	setp.ne.s32 	%p28, %r99, 53;
	@%p28 bra 	$L__BB0_34;
	add.s32 	%r97, %r97, 1;
	setp.ne.s32 	%p29, %r97, 6;
	@%p29 bra 	$L__BB0_33;
	bar.sync 	0;
	ret;

}
	// .globl	_Z18SupressOverlapCUDAPd
.visible .entry _Z18SupressOverlapCUDAPd(
	.param .u64 .ptr .align 1 _Z18SupressOverlapCUDAPd_param_0
)
{
	.local .align 16 .b8 	__local_depot1[160];
	.reg .b64 	%SP;
	.reg .b64 	%SPL;
	.reg .pred 	%p<98>;
	.reg .b32 	%r<159>;
	.reg .b64 	%rd<213>;
	.reg .b64 	%fd<264>;

	mov.u64 	%SPL, __local_depot1;
	ld.param.u64 	%rd29, [_Z18SupressOverlapCUDAPd_param_0];
	cvta.to.global.u64 	%rd1, %rd29;
	add.u64 	%rd2, %SPL, 0;
	mov.u32 	%r24, %tid.x;
	mov.u32 	%r25, %ctaid.x;
	mov.u32 	%r26, %ntid.x;
	mad.lo.s32 	%r1, %r25, %r26, %r24;
	ld.global.f64 	%fd35, [%rd1];
	ld.global.f64 	%fd2, [%rd1+360];
	ld.global.f64 	%fd36, [%rd1+393216];
	ld.global.f64 	%fd37, [%rd1+393224];
	ld.global.f64 	%fd38, [%rd1+393600];
	ld.global.f64 	%fd39, [%rd1+393608];
	sub.f64 	%fd40, %fd39, %fd37;
	sub.f64 	%fd41, %fd38, %fd36;
	div.rn.f64 	%fd42, %fd40, %fd41;
	st.local.v2.f64 	[%rd2], {%fd36, %fd37};
	ld.global.f64 	%fd43, [%rd1+393576];
	ld.global.f64 	%fd44, [%rd1+393584];
	st.local.v2.f64 	[%rd2+16], {%fd43, %fd44};
	ld.global.f64 	%fd45, [%rd1+786432];
	ld.global.f64 	%fd46, [%rd1+786440];
	ld.global.f64 	%fd47, [%rd1+786816];
	ld.global.f64 	%fd48, [%rd1+786824];
	sub.f64 	%fd49, %fd48, %fd46;
	sub.f64 	%fd50, %fd47, %fd45;
	div.rn.f64 	%fd51, %fd49, %fd50;
	st.local.v2.f64 	[%rd2+32], {%fd42, %fd45};
	ld.global.f64 	%fd52, [%rd1+786792];
	st.local.v2.f64 	[%rd2+48], {%fd46, %fd52};
	ld.global.f64 	%fd53, [%rd1+786800];
	st.local.v2.f64 	[%rd2+64], {%fd53, %fd51};
	ld.global.f64 	%fd54, [%rd1+1179648];
	ld.global.f64 	%fd55, [%rd1+1179656];
	ld.global.f64 	%fd56, [%rd1+1180032];
	ld.global.f64 	%fd57, [%rd1+1180040];
	sub.f64 	%fd58, %fd57, %fd55;
	sub.f64 	%fd59, %fd56, %fd54;
	div.rn.f64 	%fd60, %fd58, %fd59;
	st.local.v2.f64 	[%rd2+80], {%fd54, %fd55};
	ld.global.f64 	%fd61, [%rd1+1180008];
	ld.global.f64 	%fd62, [%rd1+1180016];
	st.local.v2.f64 	[%rd2+96], {%fd61, %fd62};
	ld.global.f64 	%fd63, [%rd1+1572864];
	ld.global.f64 	%fd64, [%rd1+1572872];
	ld.global.f64 	%fd65, [%rd1+1573248];
	ld.global.f64 	%fd66, [%rd1+1573256];
	sub.f64 	%fd67, %fd66, %fd64;
	sub.f64 	%fd68, %fd65, %fd63;
	div.rn.f64 	%fd69, %fd67, %fd68;
	st.local.v2.f64 	[%rd2+112], {%fd60, %fd63};
	ld.global.f64 	%fd70, [%rd1+1573224];
	st.local.v2.f64 	[%rd2+128], {%fd64, %fd70};
	ld.global.f64 	%fd71, [%rd1+1573232];
	st.local.v2.f64 	[%rd2+144], {%fd71, %fd69};
	mul.lo.s32 	%r2, %r1, 48;
	add.s32 	%r27, %r2, 49152;
	mul.wide.u32 	%rd31, %r27, 8;
	add.s64 	%rd3, %rd1, %rd31;
	ld.global.f64 	%fd72, [%rd3];
	setp.gtu.f64 	%p1, %fd2, %fd72;
	setp.gtu.f64 	%p2, %fd72, %fd35;
	or.pred  	%p3, %p1, %p2;
	@%p3 bra 	$L__BB1_2;
	mov.b64 	%rd32, 0;
	st.global.u64 	[%rd3], %rd32;
	st.global.u64 	[%rd3+8], %rd32;
	st.global.u64 	[%rd3+16], %rd32;
$L__BB1_2:
	ld.global.f64 	%fd74, [%rd3+24];
	setp.gtu.f64 	%p4, %fd2, %fd74;
	setp.gtu.f64 	%p5, %fd74, %fd35;
	or.pred  	%p6, %p4, %p5;
	@%p6 bra 	$L__BB1_4;
	mov.b64 	%rd33, 0;
	st.global.u64 	[%rd3+24], %rd33;
	st.global.u64 	[%rd3+32], %rd33;
	st.global.u64 	[%rd3+40], %rd33;
$L__BB1_4:
	ld.global.f64 	%fd76, [%rd3+48];
	setp.gtu.f64 	%p7, %fd2, %fd76;
	setp.gtu.f64 	%p8, %fd76, %fd35;
	or.pred  	%p9, %p7, %p8;
	@%p9 bra 	$L__BB1_6;
	mov.b64 	%rd34, 0;
	st.global.u64 	[%rd3+48], %rd34;
	st.global.u64 	[%rd3+56], %rd34;
	st.global.u64 	[%rd3+64], %rd34;
$L__BB1_6:
	ld.global.f64 	%fd78, [%rd3+72];
	setp.gtu.f64 	%p10, %fd2, %fd78;
	setp.gtu.f64 	%p11, %fd78, %fd35;
	or.pred  	%p12, %p10, %p11;
	@%p12 bra 	$L__BB1_8;
	mov.b64 	%rd35, 0;
	st.global.u64 	[%rd3+72], %rd35;
	st.global.u64 	[%rd3+80], %rd35;
	st.global.u64 	[%rd3+88], %rd35;
$L__BB1_8:
	ld.global.f64 	%fd80, [%rd3+96];
	setp.gtu.f64 	%p13, %fd2, %fd80;
	setp.gtu.f64 	%p14, %fd80, %fd35;
	or.pred  	%p15, %p13, %p14;
	@%p15 bra 	$L__BB1_10;
	mov.b64 	%rd36, 0;
	st.global.u64 	[%rd3+96], %rd36;
	st.global.u64 	[%rd3+104], %rd36;
	st.global.u64 	[%rd3+112], %rd36;
$L__BB1_10:
	ld.global.f64 	%fd82, [%rd3+120];
	setp.gtu.f64 	%p16, %fd2, %fd82;
	setp.gtu.f64 	%p17, %fd82, %fd35;
	add.s32 	%r28, %r2, 49168;
	mul.wide.u32 	%rd37, %r28, 8;
	add.s64 	%rd4, %rd1, %rd37;
	or.pred  	%p18, %p16, %p17;
	@%p18 bra 	$L__BB1_12;
	mov.b64 	%rd38, 0;
	st.global.u64 	[%rd3+120], %rd38;
	st.global.u64 	[%rd4], %rd38;
	st.global.u64 	[%rd4+8], %rd38;
$L__BB1_12:
	ld.global.f64 	%fd84, [%rd4+16];
	setp.gtu.f64 	%p19, %fd2, %fd84;
	setp.gtu.f64 	%p20, %fd84, %fd35;
	or.pred  	%p21, %p19, %p20;
	@%p21 bra 	$L__BB1_14;
	mov.b64 	%rd39, 0;
	st.global.u64 	[%rd4+16], %rd39;
	st.global.u64 	[%rd4+24], %rd39;
	st.global.u64 	[%rd4+32], %rd39;
$L__BB1_14:
	ld.global.f64 	%fd86, [%rd4+40];
	setp.gtu.f64 	%p22, %fd2, %fd86;
	setp.gtu.f64 	%p23, %fd86, %fd35;
	or.pred  	%p24, %p22, %p23;
	@%p24 bra 	$L__BB1_16;
	mov.b64 	%rd40, 0;
	st.global.u64 	[%rd4+40], %rd40;
	st.global.u64 	[%rd4+48], %rd40;
	st.global.u64 	[%rd4+56], %rd40;
$L__BB1_16:
	ld.global.f64 	%fd88, [%rd4+64];
	setp.gtu.f64 	%p25, %fd2, %fd88;
	setp.gtu.f64 	%p26, %fd88, %fd35;
	or.pred  	%p27, %p25, %p26;
	@%p27 bra 	$L__BB1_18;
	mov.b64 	%rd41, 0;
	st.global.u64 	[%rd4+64], %rd41;
	st.global.u64 	[%rd4+72], %rd41;
	st.global.u64 	[%rd4+80], %rd41;
$L__BB1_18:
	ld.global.f64 	%fd90, [%rd4+88];
	setp.gtu.f64 	%p28, %fd2, %fd90;
	setp.gtu.f64 	%p29, %fd90, %fd35;
	or.pred  	%p30, %p28, %p29;
	@%p30 bra 	$L__BB1_20;
	mov.b64 	%rd42, 0;
	st.global.u64 	[%rd4+88], %rd42;
	st.global.u64 	[%rd4+96], %rd42;
	st.global.u64 	[%rd4+104], %rd42;
$L__BB1_20:
	ld.global.f64 	%fd92, [%rd4+112];
	setp.gtu.f64 	%p31, %fd2, %fd92;
	setp.gtu.f64 	%p32, %fd92, %fd35;
	add.s32 	%r29, %r2, 49184;
	mul.wide.u32 	%rd43, %r29, 8;
	add.s64 	%rd5, %rd1, %rd43;
	or.pred  	%p33, %p31, %p32;
	@%p33 bra 	$L__BB1_22;
	mov.b64 	%rd44, 0;
	st.global.u64 	[%rd4+112], %rd44;
	st.global.u64 	[%rd4+120], %rd44;
	st.global.u64 	[%rd5], %rd44;
$L__BB1_22:
	ld.global.f64 	%fd94, [%rd5+8];
	setp.gtu.f64 	%p34, %fd2, %fd94;
	setp.gtu.f64 	%p35, %fd94, %fd35;
	or.pred  	%p36, %p34, %p35;
	@%p36 bra 	$L__BB1_24;
	mov.b64 	%rd45, 0;
	st.global.u64 	[%rd5+8], %rd45;
	st.global.u64 	[%rd5+16], %rd45;
	st.global.u64 	[%rd5+24], %rd45;
$L__BB1_24:
	ld.global.f64 	%fd96, [%rd5+32];
	setp.gtu.f64 	%p37, %fd2, %fd96;
	setp.gtu.f64 	%p38, %fd96, %fd35;
	or.pred  	%p39, %p37, %p38;
	@%p39 bra 	$L__BB1_26;
	mov.b64 	%rd46, 0;
	st.global.u64 	[%rd5+32], %rd46;
	st.global.u64 	[%rd5+40], %rd46;
	st.global.u64 	[%rd5+48], %rd46;
$L__BB1_26:
	ld.global.f64 	%fd98, [%rd5+56];
	setp.gtu.f64 	%p40, %fd2, %fd98;
	setp.gtu.f64 	%p41, %fd98, %fd35;
	or.pred  	%p42, %p40, %p41;
	@%p42 bra 	$L__BB1_28;
	mov.b64 	%rd47, 0;
	st.global.u64 	[%rd5+56], %rd47;
	st.global.u64 	[%rd5+64], %rd47;
	st.global.u64 	[%rd5+72], %rd47;
$L__BB1_28:
	ld.global.f64 	%fd100, [%rd5+80];
	setp.gtu.f64 	%p43, %fd2, %fd100;
	setp.gtu.f64 	%p44, %fd100, %fd35;
	or.pred  	%p45, %p43, %p44;
	@%p45 bra 	$L__BB1_30;
	mov.b64 	%rd48, 0;
	st.global.u64 	[%rd5+80], %rd48;
	st.global.u64 	[%rd5+88], %rd48;
	st.global.u64 	[%rd5+96], %rd48;
$L__BB1_30:
	ld.global.f64 	%fd102, [%rd5+104];
	setp.gtu.f64 	%p46, %fd2, %fd102;
	setp.gtu.f64 	%p47, %fd102, %fd35;
	or.pred  	%p48, %p46, %p47;
	@%p48 bra 	$L__BB1_32;
	mov.b64 	%rd49, 0;
	st.global.u64 	[%rd5+104], %rd49;
	st.global.u64 	[%rd5+112], %rd49;
	st.global.u64 	[%rd5+120], %rd49;
$L__BB1_32:
	bar.sync 	0;
	shl.b32 	%r3, %r1, 4;
	mov.b32 	%r142, 2;
$L__BB1_33:
	shl.b32 	%r32, %r142, 14;
	add.s32 	%r33, %r32, %r3;
	mul.lo.s32 	%r34, %r142, 5;
	add.s32 	%r35, %r34, -6;
	mul.wide.u32 	%rd50, %r35, 8;
	add.s64 	%rd6, %rd2, %rd50;
	add.s32 	%r5, %r34, -10;
	mul.lo.s32 	%r6, %r33, 3;
	mul.wide.u32 	%rd51, %r6, 8;
	add.s64 	%rd7, %rd1, %rd51;
	ld.global.f64 	%fd3, [%rd7];
	ld.global.f64 	%fd4, [%rd7+8];
	setp.gtu.f64 	%p49, %fd2, %fd3;
	mov.b32 	%r143, 2;
	@%p49 bra 	$L__BB1_36;
	setp.gtu.f64 	%p50, %fd3, %fd35;
	mov.b32 	%r143, 0;
	@%p50 bra 	$L__BB1_36;
	mov.b64 	%rd52, 0;
	st.global.u64 	[%rd7], %rd52;
	st.global.u64 	[%rd7+8], %rd52;
	st.global.u64 	[%rd7+16], %rd52;
	bra.uni 	$L__BB1_38;
$L__BB1_36:
	ld.local.f64 	%fd104, [%rd6];
	add.s32 	%r37, %r5, %r143;
	mul.wide.u32 	%rd53, %r37, 8;
	add.s64 	%rd54, %rd2, %rd53;
	ld.local.f64 	%fd105, [%rd54];
	add.s32 	%r38, %r37, 1;
	mul.wide.u32 	%rd55, %r38, 8;
	add.s64 	%rd56, %rd2, %rd55;
	ld.local.f64 	%fd106, [%rd56];
	sub.f64 	%fd107, %fd3, %fd105;
	fma.rn.f64 	%fd108, %fd104, %fd107, %fd106;
	cvt.rn.f64.u32 	%fd109, %r143;
	mov.f64 	%fd110, 0d3FF0000000000000;
	sub.f64 	%fd111, %fd110, %fd109;
	mul.f64 	%fd112, %fd111, %fd108;
	mul.f64 	%fd113, %fd4, %fd111;
	setp.ltu.f64 	%p51, %fd113, %fd112;
	@%p51 bra 	$L__BB1_38;
	mov.b64 	%rd57, 0;
	st.global.u64 	[%rd7], %rd57;
	st.global.u64 	[%rd7+8], %rd57;
	st.global.u64 	[%rd7+16], %rd57;
$L__BB1_38:
	ld.global.f64 	%fd5, [%rd7+24];
	ld.global.f64 	%fd6, [%rd7+32];
	setp.gtu.f64 	%p52, %fd2, %fd5;
	mov.b32 	%r144, 2;
	@%p52 bra 	$L__BB1_41;
	setp.gtu.f64 	%p53, %fd5, %fd35;
	mov.b32 	%r144, 0;
	@%p53 bra 	$L__BB1_41;
	mov.b64 	%rd58, 0;
	st.global.u64 	[%rd7+24], %rd58;
	st.global.u64 	[%rd7+32], %rd58;
	st.global.u64 	[%rd7+40], %rd58;
	bra.uni 	$L__BB1_43;
$L__BB1_41:
	ld.local.f64 	%fd114, [%rd6];
	add.s32 	%r41, %r5, %r144;
	mul.wide.u32 	%rd59, %r41, 8;
	add.s64 	%rd60, %rd2, %rd59;
	ld.local.f64 	%fd115, [%rd60];
	add.s32 	%r42, %r41, 1;
	mul.wide.u32 	%rd61, %r42, 8;
	add.s64 	%rd62, %rd2, %rd61;
	ld.local.f64 	%fd116, [%rd62];
	sub.f64 	%fd117, %fd5, %fd115;
	fma.rn.f64 	%fd118, %fd114, %fd117, %fd116;
	cvt.rn.f64.u32 	%fd119, %r144;
	mov.f64 	%fd120, 0d3FF0000000000000;
	sub.f64 	%fd121, %fd120, %fd119;
	mul.f64 	%fd122, %fd121, %fd118;
	mul.f64 	%fd123, %fd6, %fd121;
	setp.ltu.f64 	%p54, %fd123, %fd122;
	@%p54 bra 	$L__BB1_43;
	mov.b64 	%rd63, 0;
	st.global.u64 	[%rd7+24], %rd63;
	st.global.u64 	[%rd7+32], %rd63;
	st.global.u64 	[%rd7+40], %rd63;
$L__BB1_43:
	ld.global.f64 	%fd7, [%rd7+48];
	ld.global.f64 	%fd8, [%rd7+56];
	setp.gtu.f64 	%p55, %fd2, %fd7;
	mov.b32 	%r145, 2;
	@%p55 bra 	$L__BB1_46;
	setp.gtu.f64 	%p56, %fd7, %fd35;
	mov.b32 	%r145, 0;
	@%p56 bra 	$L__BB1_46;
	mov.b64 	%rd64, 0;
	st.global.u64 	[%rd7+48], %rd64;
	st.global.u64 	[%rd7+56], %rd64;
	st.global.u64 	[%rd7+64], %rd64;
	bra.uni 	$L__BB1_48;
$L__BB1_46:
	ld.local.f64 	%fd124, [%rd6];
	add.s32 	%r45, %r5, %r145;
	mul.wide.u32 	%rd65, %r45, 8;
	add.s64 	%rd66, %rd2, %rd65;
	ld.local.f64 	%fd125, [%rd66];
	add.s32 	%r46, %r45, 1;
	mul.wide.u32 	%rd67, %r46, 8;
	add.s64 	%rd68, %rd2, %rd67;
	ld.local.f64 	%fd126, [%rd68];
	sub.f64 	%fd127, %fd7, %fd125;
	fma.rn.f64 	%fd128, %fd124, %fd127, %fd126;
	cvt.rn.f64.u32 	%fd129, %r145;
	mov.f64 	%fd130, 0d3FF0000000000000;
	sub.f64 	%fd131, %fd130, %fd129;
	mul.f64 	%fd132, %fd131, %fd128;
	mul.f64 	%fd133, %fd8, %fd131;
	setp.ltu.f64 	%p57, %fd133, %fd132;
	@%p57 bra 	$L__BB1_48;
	mov.b64 	%rd69, 0;
	st.global.u64 	[%rd7+48], %rd69;
	st.global.u64 	[%rd7+56], %rd69;
	st.global.u64 	[%rd7+64], %rd69;
$L__BB1_48:
	ld.global.f64 	%fd9, [%rd7+72];
	ld.global.f64 	%fd10, [%rd7+80];
	setp.gtu.f64 	%p58, %fd2, %fd9;
	mov.b32 	%r146, 2;
	@%p58 bra 	$L__BB1_51;
	setp.gtu.f64 	%p59, %fd9, %fd35;
	mov.b32 	%r146, 0;
	@%p59 bra 	$L__BB1_51;
	mov.b64 	%rd70, 0;
	st.global.u64 	[%rd7+72], %rd70;
	st.global.u64 	[%rd7+80], %rd70;
	st.global.u64 	[%rd7+88], %rd70;
	bra.uni 	$L__BB1_53;
$L__BB1_51:
	ld.local.f64 	%fd134, [%rd6];
	add.s32 	%r49, %r5, %r146;
	mul.wide.u32 	%rd71, %r49, 8;
	add.s64 	%rd72, %rd2, %rd71;
	ld.local.f64 	%fd135, [%rd72];
	add.s32 	%r50, %r49, 1;
	mul.wide.u32 	%rd73, %r50, 8;
	add.s64 	%rd74, %rd2, %rd73;
	ld.local.f64 	%fd136, [%rd74];
	sub.f64 	%fd137, %fd9, %fd135;
	fma.rn.f64 	%fd138, %fd134, %fd137, %fd136;
	cvt.rn.f64.u32 	%fd139, %r146;
	mov.f64 	%fd140, 0d3FF0000000000000;
	sub.f64 	%fd141, %fd140, %fd139;
	mul.f64 	%fd142, %fd141, %fd138;
	mul.f64 	%fd143, %fd10, %fd141;
	setp.ltu.f64 	%p60, %fd143, %fd142;
	@%p60 bra 	$L__BB1_53;
	mov.b64 	%rd75, 0;
	st.global.u64 	[%rd7+72], %rd75;
	st.global.u64 	[%rd7+80], %rd75;
	st.global.u64 	[%rd7+88], %rd75;
$L__BB1_53:
	ld.global.f64 	%fd11, [%rd7+96];
	ld.global.f64 	%fd12, [%rd7+104];
	setp.gtu.f64 	%p61, %fd2, %fd11;
	mov.b32 	%r147, 2;
	@%p61 bra 	$L__BB1_56;
	setp.gtu.f64 	%p62, %fd11, %fd35;
	mov.b32 	%r147, 0;
	@%p62 bra 	$L__BB1_56;
	mov.b64 	%rd76, 0;
	st.global.u64 	[%rd7+96], %rd76;
	st.global.u64 	[%rd7+104], %rd76;
	st.global.u64 	[%rd7+112], %rd76;
	bra.uni 	$L__BB1_58;
$L__BB1_56:
	ld.local.f64 	%fd144, [%rd6];
	add.s32 	%r53, %r5, %r147;
	mul.wide.u32 	%rd77, %r53, 8;
	add.s64 	%rd78, %rd2, %rd77;
	ld.local.f64 	%fd145, [%rd78];
	add.s32 	%r54, %r53, 1;
	mul.wide.u32 	%rd79, %r54, 8;
	add.s64 	%rd80, %rd2, %rd79;
	ld.local.f64 	%fd146, [%rd80];
	sub.f64 	%fd147, %fd11, %fd145;
	fma.rn.f64 	%fd148, %fd144, %fd147, %fd146;
	cvt.rn.f64.u32 	%fd149, %r147;
	mov.f64 	%fd150, 0d3FF0000000000000;
	sub.f64 	%fd151, %fd150, %fd149;
	mul.f64 	%fd152, %fd151, %fd148;
	mul.f64 	%fd153, %fd12, %fd151;
	setp.ltu.f64 	%p63, %fd153, %fd152;
	@%p63 bra 	$L__BB1_58;
	mov.b64 	%rd81, 0;
	st.global.u64 	[%rd7+96], %rd81;
	st.global.u64 	[%rd7+104], %rd81;
	st.global.u64 	[%rd7+112], %rd81;
$L__BB1_58:
	ld.global.f64 	%fd13, [%rd7+120];
	add.s32 	%r56, %r6, 16;
	mul.wide.u32 	%rd82, %r56, 8;
	add.s64 	%rd8, %rd1, %rd82;
	ld.global.f64 	%fd14, [%rd8];
	setp.gtu.f64 	%p64, %fd2, %fd13;
	mov.b32 	%r148, 2;
	@%p64 bra 	$L__BB1_61;
	setp.gtu.f64 	%p65, %fd13, %fd35;
	mov.b32 	%r148, 0;
	@%p65 bra 	$L__BB1_61;
	mov.b64 	%rd83, 0;
	st.global.u64 	[%rd7+120], %rd83;
	st.global.u64 	[%rd8], %rd83;
	add.s32 	%r58, %r6, 17;
	mul.wide.u32 	%rd84, %r58, 8;
	add.s64 	%rd85, %rd1, %rd84;
	st.global.u64 	[%rd85], %rd83;
	bra.uni 	$L__BB1_63;
$L__BB1_61:
	ld.local.f64 	%fd154, [%rd6];
	add.s32 	%r59, %r5, %r148;
	mul.wide.u32 	%rd86, %r59, 8;
	add.s64 	%rd87, %rd2, %rd86;
	ld.local.f64 	%fd155, [%rd87];
	add.s32 	%r60, %r59, 1;
	mul.wide.u32 	%rd88, %r60, 8;
	add.s64 	%rd89, %rd2, %rd88;
	ld.local.f64 	%fd156, [%rd89];
	sub.f64 	%fd157, %fd13, %fd155;
	fma.rn.f64 	%fd158, %fd154, %fd157, %fd156;
	cvt.rn.f64.u32 	%fd159, %r148;
	mov.f64 	%fd160, 0d3FF0000000000000;
	sub.f64 	%fd161, %fd160, %fd159;
	mul.f64 	%fd162, %fd161, %fd158;
	mul.f64 	%fd163, %fd14, %fd161;
	setp.ltu.f64 	%p66, %fd163, %fd162;
	@%p66 bra 	$L__BB1_63;
	mov.b64 	%rd90, 0;
	st.global.u64 	[%rd7+120], %rd90;
	st.global.u64 	[%rd8], %rd90;
	add.s32 	%r61, %r6, 17;
	mul.wide.u32 	%rd91, %r61, 8;
	add.s64 	%rd92, %rd1, %rd91;
	st.global.u64 	[%rd92], %rd90;
$L__BB1_63:
	add.s32 	%r63, %r6, 18;
	mul.wide.u32 	%rd93, %r63, 8;
	add.s64 	%rd9, %rd1, %rd93;
	ld.global.f64 	%fd15, [%rd9];
	add.s32 	%r64, %r6, 19;
	mul.wide.u32 	%rd94, %r64, 8;
	add.s64 	%rd10, %rd1, %rd94;
	ld.global.f64 	%fd16, [%rd10];
	setp.gtu.f64 	%p67, %fd2, %fd15;
	mov.b32 	%r149, 2;
	@%p67 bra 	$L__BB1_66;
	setp.gtu.f64 	%p68, %fd15, %fd35;
	mov.b32 	%r149, 0;
	@%p68 bra 	$L__BB1_66;
	mov.b64 	%rd95, 0;
	st.global.u64 	[%rd9], %rd95;
	st.global.u64 	[%rd10], %rd95;
	add.s32 	%r66, %r6, 20;
	mul.wide.u32 	%rd96, %r66, 8;
	add.s64 	%rd97, %rd1, %rd96;
	st.global.u64 	[%rd97], %rd95;
	bra.uni 	$L__BB1_68;
$L__BB1_66:
	ld.local.f64 	%fd164, [%rd6];
	add.s32 	%r67, %r5, %r149;
	mul.wide.u32 	%rd98, %r67, 8;
	add.s64 	%rd99, %rd2, %rd98;
	ld.local.f64 	%fd165, [%rd99];
	add.s32 	%r68, %r67, 1;
	mul.wide.u32 	%rd100, %r68, 8;
	add.s64 	%rd101, %rd2, %rd100;
	ld.local.f64 	%fd166, [%rd101];
	sub.f64 	%fd167, %fd15, %fd165;
	fma.rn.f64 	%fd168, %fd164, %fd167, %fd166;
	cvt.rn.f64.u32 	%fd169, %r149;
	mov.f64 	%fd170, 0d3FF0000000000000;
	sub.f64 	%fd171, %fd170, %fd169;
	mul.f64 	%fd172, %fd171, %fd168;
	mul.f64 	%fd173, %fd16, %fd171;
	setp.ltu.f64 	%p69, %fd173, %fd172;
	@%p69 bra 	$L__BB1_68;
	mov.b64 	%rd102, 0;
	st.global.u64 	[%rd9], %rd102;
	st.global.u64 	[%rd10], %rd102;
	add.s32 	%r69, %r6, 20;
	mul.wide.u32 	%rd103, %r69, 8;
	add.s64 	%rd104, %rd1, %rd103;
	st.global.u64 	[%rd104], %rd102;
$L__BB1_68:
	add.s32 	%r71, %r6, 21;
	mul.wide.u32 	%rd105, %r71, 8;
	add.s64 	%rd11, %rd1, %rd105;
	ld.global.f64 	%fd17, [%rd11];
	add.s32 	%r72, %r6, 22;
	mul.wide.u32 	%rd106, %r72, 8;
	add.s64 	%rd12, %rd1, %rd106;
	ld.global.f64 	%fd18, [%rd12];
	setp.gtu.f64 	%p70, %fd2, %fd17;
	mov.b32 	%r150, 2;
	@%p70 bra 	$L__BB1_71;
	setp.gtu.f64 	%p71, %fd17, %fd35;
	mov.b32 	%r150, 0;
	@%p71 bra 	$L__BB1_71;
	mov.b64 	%rd107, 0;
	st.global.u64 	[%rd11], %rd107;
	st.global.u64 	[%rd12], %rd107;
	add.s32 	%r74, %r6, 23;
	mul.wide.u32 	%rd108, %r74, 8;
	add.s64 	%rd109, %rd1, %rd108;
	st.global.u64 	[%rd109], %rd107;
	bra.uni 	$L__BB1_73;
$L__BB1_71:
	ld.local.f64 	%fd174, [%rd6];
	add.s32 	%r75, %r5, %r150;
	mul.wide.u32 	%rd110, %r75, 8;
	add.s64 	%rd111, %rd2, %rd110;
	ld.local.f64 	%fd175, [%rd111];
	add.s32 	%r76, %r75, 1;
	mul.wide.u32 	%rd112, %r76, 8;
	add.s64 	%rd113, %rd2, %rd112;
	ld.local.f64 	%fd176, [%rd113];
	sub.f64 	%fd177, %fd17, %fd175;
	fma.rn.f64 	%fd178, %fd174, %fd177, %fd176;
	cvt.rn.f64.u32 	%fd179, %r150;
	mov.f64 	%fd180, 0d3FF0000000000000;
	sub.f64 	%fd181, %fd180, %fd179;
	mul.f64 	%fd182, %fd181, %fd178;
	mul.f64 	%fd183, %fd18, %fd181;
	setp.ltu.f64 	%p72, %fd183, %fd182;
	@%p72 bra 	$L__BB1_73;
	mov.b64 	%rd114, 0;
	st.global.u64 	[%rd11], %rd114;
	st.global.u64 	[%rd12], %rd114;
	add.s32 	%r77, %r6, 23;
	mul.wide.u32 	%rd115, %r77, 8;
	add.s64 	%rd116, %rd1, %rd115;
	st.global.u64 	[%rd116], %rd114;
$L__BB1_73:
	add.s32 	%r79, %r6, 24;
	mul.wide.u32 	%rd117, %r79, 8;
	add.s64 	%rd13, %rd1, %rd117;
	ld.global.f64 	%fd19, [%rd13];
	add.s32 	%r80, %r6, 25;
	mul.wide.u32 	%rd118, %r80, 8;
	add.s64 	%rd14, %rd1, %rd118;
	ld.global.f64 	%fd20, [%rd14];
	setp.gtu.f64 	%p73, %fd2, %fd19;
	mov.b32 	%r151, 2;
	@%p73 bra 	$L__BB1_76;
	setp.gtu.f64 	%p74, %fd19, %fd35;
	mov.b32 	%r151, 0;
	@%p74 bra 	$L__BB1_76;
	mov.b64 	%rd119, 0;
	st.global.u64 	[%rd13], %rd119;
	st.global.u64 	[%rd14], %rd119;
	add.s32 	%r82, %r6, 26;
	mul.wide.u32 	%rd120, %r82, 8;
	add.s64 	%rd121, %rd1, %rd120;
	st.global.u64 	[%rd121], %rd119;
	bra.uni 	$L__BB1_78;
$L__BB1_76:
	ld.local.f64 	%fd184, [%rd6];
	add.s32 	%r83, %r5, %r151;
	mul.wide.u32 	%rd122, %r83, 8;
	add.s64 	%rd123, %rd2, %rd122;
	ld.local.f64 	%fd185, [%rd123];
	add.s32 	%r84, %r83, 1;
	mul.wide.u32 	%rd124, %r84, 8;
	add.s64 	%rd125, %rd2, %rd124;
	ld.local.f64 	%fd186, [%rd125];
	sub.f64 	%fd187, %fd19, %fd185;
	fma.rn.f64 	%fd188, %fd184, %fd187, %fd186;
	cvt.rn.f64.u32 	%fd189, %r151;
	mov.f64 	%fd190, 0d3FF0000000000000;
	sub.f64 	%fd191, %fd190, %fd189;
	mul.f64 	%fd192, %fd191, %fd188;
	mul.f64 	%fd193, %fd20, %fd191;
	setp.ltu.f64 	%p75, %fd193, %fd192;
	@%p75 bra 	$L__BB1_78;
	mov.b64 	%rd126, 0;
	st.global.u64 	[%rd13], %rd126;
	st.global.u64 	[%rd14], %rd126;
	add.s32 	%r85, %r6, 26;
	mul.wide.u32 	%rd127, %r85, 8;
	add.s64 	%rd128, %rd1, %rd127;
	st.global.u64 	[%rd128], %rd126;
$L__BB1_78:
	add.s32 	%r87, %r6, 27;
	mul.wide.u32 	%rd129, %r87, 8;
	add.s64 	%rd15, %rd1, %rd129;
	ld.global.f64 	%fd21, [%rd15];
	add.s32 	%r88, %r6, 28;
	mul.wide.u32 	%rd130, %r88, 8;
	add.s64 	%rd16, %rd1, %rd130;
	ld.global.f64 	%fd22, [%rd16];
	setp.gtu.f64 	%p76, %fd2, %fd21;
	mov.b32 	%r152, 2;
	@%p76 bra 	$L__BB1_81;
	setp.gtu.f64 	%p77, %fd21, %fd35;
	mov.b32 	%r152, 0;
	@%p77 bra 	$L__BB1_81;
	mov.b64 	%rd131, 0;
	st.global.u64 	[%rd15], %rd131;
	st.global.u64 	[%rd16], %rd131;
	add.s32 	%r90, %r6, 29;
	mul.wide.u32 	%rd132, %r90, 8;
	add.s64 	%rd133, %rd1, %rd132;
	st.global.u64 	[%rd133], %rd131;
	bra.uni 	$L__BB1_83;
$L__BB1_81:
	ld.local.f64 	%fd194, [%rd6];
	add.s32 	%r91, %r5, %r152;
	mul.wide.u32 	%rd134, %r91, 8;
	add.s64 	%rd135, %rd2, %rd134;
	ld.local.f64 	%fd195, [%rd135];
	add.s32 	%r92, %r91, 1;
	mul.wide.u32 	%rd136, %r92, 8;
	add.s64 	%rd137, %rd2, %rd136;
	ld.local.f64 	%fd196, [%rd137];
	sub.f64 	%fd197, %fd21, %fd195;
	fma.rn.f64 	%fd198, %fd194, %fd197, %fd196;
	cvt.rn.f64.u32 	%fd199, %r152;
	mov.f64 	%fd200, 0d3FF0000000000000;
	sub.f64 	%fd201, %fd200, %fd199;
	mul.f64 	%fd202, %fd201, %fd198;
	mul.f64 	%fd203, %fd22, %fd201;
	setp.ltu.f64 	%p78, %fd203, %fd202;
	@%p78 bra 	$L__BB1_83;
	mov.b64 	%rd138, 0;
	st.global.u64 	[%rd15], %rd138;
	st.global.u64 	[%rd16], %rd138;
	add.s32 	%r93, %r6, 29;
	mul.wide.u32 	%rd139, %r93, 8;
	add.s64 	%rd140, %rd1, %rd139;
	st.global.u64 	[%rd140], %rd138;
$L__BB1_83:
	add.s32 	%r95, %r6, 30;
	mul.wide.u32 	%rd141, %r95, 8;
	add.s64 	%rd17, %rd1, %rd141;
	ld.global.f64 	%fd23, [%rd17];
	add.s32 	%r96, %r6, 31;
	mul.wide.u32 	%rd142, %r96, 8;
	add.s64 	%rd18, %rd1, %rd142;
	ld.global.f64 	%fd24, [%rd18];
	setp.gtu.f64 	%p79, %fd2, %fd23;
	mov.b32 	%r153, 2;
	@%p79 bra 	$L__BB1_86;
	setp.gtu.f64 	%p80, %fd23, %fd35;
	mov.b32 	%r153, 0;
	@%p80 bra 	$L__BB1_86;
	mov.b64 	%rd143, 0;
	st.global.u64 	[%rd17], %rd143;
	st.global.u64 	[%rd18], %rd143;
	add.s32 	%r98, %r6, 32;
	mul.wide.u32 	%rd144, %r98, 8;
	add.s64 	%rd145, %rd1, %rd144;
	st.global.u64 	[%rd145], %rd143;
	bra.uni 	$L__BB1_88;
$L__BB1_86:
	ld.local.f64 	%fd204, [%rd6];
	add.s32 	%r99, %r5, %r153;
	mul.wide.u32 	%rd146, %r99, 8;
	add.s64 	%rd147, %rd2, %rd146;
	ld.local.f64 	%fd205, [%rd147];
	add.s32 	%r100, %r99, 1;
	mul.wide.u32 	%rd148, %r100, 8;
	add.s64 	%rd149, %rd2, %rd148;
	ld.local.f64 	%fd206, [%rd149];
	sub.f64 	%fd207, %fd23, %fd205;
	fma.rn.f64 	%fd208, %fd204, %fd207, %fd206;
	cvt.rn.f64.u32 	%fd209, %r153;
	mov.f64 	%fd210, 0d3FF0000000000000;
	sub.f64 	%fd211, %fd210, %fd209;
	mul.f64 	%fd212, %fd211, %fd208;
	mul.f64 	%fd213, %fd24, %fd211;
	setp.ltu.f64 	%p81, %fd213, %fd212;
	@%p81 bra 	$L__BB1_88;
	mov.b64 	%rd150, 0;
	st.global.u64 	[%rd17], %rd150;
	st.global.u64 	[%rd18], %rd150;
	add.s32 	%r101, %r6, 32;
	mul.wide.u32 	%rd151, %r101, 8;
	add.s64 	%rd152, %rd1, %rd151;
	st.global.u64 	[%rd152], %rd150;
$L__BB1_88:
	add.s32 	%r103, %r6, 33;
	mul.wide.u32 	%rd153, %r103, 8;
	add.s64 	%rd19, %rd1, %rd153;
	ld.global.f64 	%fd25, [%rd19];
	add.s32 	%r104, %r6, 34;
	mul.wide.u32 	%rd154, %r104, 8;
	add.s64 	%rd20, %rd1, %rd154;
	ld.global.f64 	%fd26, [%rd20];
	setp.gtu.f64 	%p82, %fd2, %fd25;
	mov.b32 	%r154, 2;
	@%p82 bra 	$L__BB1_91;
	setp.gtu.f64 	%p83, %fd25, %fd35;
	mov.b32 	%r154, 0;
	@%p83 bra 	$L__BB1_91;
	mov.b64 	%rd155, 0;
	st.global.u64 	[%rd19], %rd155;
	st.global.u64 	[%rd20], %rd155;
	add.s32 	%r106, %r6, 35;
	mul.wide.u32 	%rd156, %r106, 8;
	add.s64 	%rd157, %rd1, %rd156;
	st.global.u64 	[%rd157], %rd155;
	bra.uni 	$L__BB1_93;
$L__BB1_91:
	ld.local.f64 	%fd214, [%rd6];
	add.s32 	%r107, %r5, %r154;
	mul.wide.u32 	%rd158, %r107, 8;
	add.s64 	%rd159, %rd2, %rd158;
	ld.local.f64 	%fd215, [%rd159];
	add.s32 	%r108, %r107, 1;
	mul.wide.u32 	%rd160, %r108, 8;
	add.s64 	%rd161, %rd2, %rd160;
	ld.local.f64 	%fd216, [%rd161];
	sub.f64 	%fd217, %fd25, %fd215;
	fma.rn.f64 	%fd218, %fd214, %fd217, %fd216;
	cvt.rn.f64.u32 	%fd219, %r154;
	mov.f64 	%fd220, 0d3FF0000000000000;
	sub.f64 	%fd221, %fd220, %fd219;
	mul.f64 	%fd222, %fd221, %fd218;
	mul.f64 	%fd223, %fd26, %fd221;
	setp.ltu.f64 	%p84, %fd223, %fd222;
	@%p84 bra 	$L__BB1_93;
	mov.b64 	%rd162, 0;
	st.global.u64 	[%rd19], %rd162;
	st.global.u64 	[%rd20], %rd162;
	add.s32 	%r109, %r6, 35;
	mul.wide.u32 	%rd163, %r109, 8;
	add.s64 	%rd164, %rd1, %rd163;
	st.global.u64 	[%rd164], %rd162;
$L__BB1_93:
	add.s32 	%r111, %r6, 36;
	mul.wide.u32 	%rd165, %r111, 8;
	add.s64 	%rd21, %rd1, %rd165;
	ld.global.f64 	%fd27, [%rd21];
	add.s32 	%r112, %r6, 37;
	mul.wide.u32 	%rd166, %r112, 8;
	add.s64 	%rd22, %rd1, %rd166;
	ld.global.f64 	%fd28, [%rd22];
	setp.gtu.f64 	%p85, %fd2, %fd27;
	mov.b32 	%r155, 2;
	@%p85 bra 	$L__BB1_96;
	setp.gtu.f64 	%p86, %fd27, %fd35;
	mov.b32 	%r155, 0;
	@%p86 bra 	$L__BB1_96;
	mov.b64 	%rd167, 0;
	st.global.u64 	[%rd21], %rd167;
	st.global.u64 	[%rd22], %rd167;
	add.s32 	%r114, %r6, 38;
	mul.wide.u32 	%rd168, %r114, 8;
	add.s64 	%rd169, %rd1, %rd168;
	st.global.u64 	[%rd169], %rd167;
	bra.uni 	$L__BB1_98;
$L__BB1_96:
	ld.local.f64 	%fd224, [%rd6];
	add.s32 	%r115, %r5, %r155;
	mul.wide.u32 	%rd170, %r115, 8;
	add.s64 	%rd171, %rd2, %rd170;
	ld.local.f64 	%fd225, [%rd171];
	add.s32 	%r116, %r115, 1;
	mul.wide.u32 	%rd172, %r116, 8;
	add.s64 	%rd173, %rd2, %rd172;
	ld.local.f64 	%fd226, [%rd173];
	sub.f64 	%fd227, %fd27, %fd225;
	fma.rn.f64 	%fd228, %fd224, %fd227, %fd226;
	cvt.rn.f64.u32 	%fd229, %r155;
	mov.f64 	%fd230, 0d3FF0000000000000;
	sub.f64 	%fd231, %fd230, %fd229;
	mul.f64 	%fd232, %fd231, %fd228;
	mul.f64 	%fd233, %fd28, %fd231;
	setp.ltu.f64 	%p87, %fd233, %fd232;
	@%p87 bra 	$L__BB1_98;
	mov.b64 	%rd174, 0;
	st.global.u64 	[%rd21], %rd174;
	st.global.u64 	[%rd22], %rd174;
	add.s32 	%r117, %r6, 38;
	mul.wide.u32 	%rd175, %r117, 8;
	add.s64 	%rd176, %rd1, %rd175;
	st.global.u64 	[%rd176], %rd174;
$L__BB1_98:
	add.s32 	%r119, %r6, 39;
	mul.wide.u32 	%rd177, %r119, 8;
	add.s64 	%rd23, %rd1, %rd177;
	ld.global.f64 	%fd29, [%rd23];
	add.s32 	%r120, %r6, 40;
	mul.wide.u32 	%rd178, %r120, 8;
	add.s64 	%rd24, %rd1, %rd178;
	ld.global.f64 	%fd30, [%rd24];
	setp.gtu.f64 	%p88, %fd2, %fd29;
	mov.b32 	%r156, 2;
	@%p88 bra 	$L__BB1_101;
	setp.gtu.f64 	%p89, %fd29, %fd35;
	mov.b32 	%r156, 0;
	@%p89 bra 	$L__BB1_101;
	mov.b64 	%rd179, 0;
	st.global.u64 	[%rd23], %rd179;
	st.global.u64 	[%rd24], %rd179;
	add.s32 	%r122, %r6, 41;
	mul.wide.u32 	%rd180, %r122, 8;
	add.s64 	%rd181, %rd1, %rd180;
	st.global.u64 	[%rd181], %rd179;
	bra.uni 	$L__BB1_103;
$L__BB1_101:
	ld.local.f64 	%fd234, [%rd6];
	add.s32 	%r123, %r5, %r156;
	mul.wide.u32 	%rd182, %r123, 8;
	add.s64 	%rd183, %rd2, %rd182;
	ld.local.f64 	%fd235, [%rd183];
	add.s32 	%r124, %r123, 1;
	mul.wide.u32 	%rd184, %r124, 8;
	add.s64 	%rd185, %rd2, %rd184;
	ld.local.f64 	%fd236, [%rd185];
	sub.f64 	%fd237, %fd29, %fd235;
	fma.rn.f64 	%fd238, %fd234, %fd237, %fd236;
	cvt.rn.f64.u32 	%fd239, %r156;
	mov.f64 	%fd240, 0d3FF0000000000000;
	sub.f64 	%fd241, %fd240, %fd239;
	mul.f64 	%fd242, %fd241, %fd238;
	mul.f64 	%fd243, %fd30, %fd241;
	setp.ltu.f64 	%p90, %fd243, %fd242;
	@%p90 bra 	$L__BB1_103;
	mov.b64 	%rd186, 0;
	st.global.u64 	[%rd23], %rd186;
	st.global.u64 	[%rd24], %rd186;
	add.s32 	%r125, %r6, 41;
	mul.wide.u32 	%rd187, %r125, 8;
	add.s64 	%rd188, %rd1, %rd187;
	st.global.u64 	[%rd188], %rd186;
$L__BB1_103:
	add.s32 	%r127, %r6, 42;
	mul.wide.u32 	%rd189, %r127, 8;
	add.s64 	%rd25, %rd1, %rd189;
	ld.global.f64 	%fd31, [%rd25];
	add.s32 	%r128, %r6, 43;
	mul.wide.u32 	%rd190, %r128, 8;
	add.s64 	%rd26, %rd1, %rd190;
	ld.global.f64 	%fd32, [%rd26];
	setp.gtu.f64 	%p91, %fd2, %fd31;
	mov.b32 	%r157, 2;
	@%p91 bra 	$L__BB1_106;
	setp.gtu.f64 	%p92, %fd31, %fd35;
	mov.b32 	%r157, 0;
	@%p92 bra 	$L__BB1_106;
	mov.b64 	%rd191, 0;
	st.global.u64 	[%rd25], %rd191;
	st.global.u64 	[%rd26], %rd191;
	add.s32 	%r130, %r6, 44;
	mul.wide.u32 	%rd192, %r130, 8;
	add.s64 	%rd193, %rd1, %rd192;
	st.global.u64 	[%rd193], %rd191;
	bra.uni 	$L__BB1_108;
$L__BB1_106:
	ld.local.f64 	%fd244, [%rd6];
	add.s32 	%r131, %r5, %r157;
	mul.wide.u32 	%rd194, %r131, 8;
	add.s64 	%rd195, %rd2, %rd194;
	ld.local.f64 	%fd245, [%rd195];
	add.s32 	%r132, %r131, 1;
	mul.wide.u32 	%rd196, %r132, 8;
	add.s64 	%rd197, %rd2, %rd196;
	ld.local.f64 	%fd246, [%rd197];
	sub.f64 	%fd247, %fd31, %fd245;
	fma.rn.f64 	%fd248, %fd244, %fd247, %fd246;
	cvt.rn.f64.u32 	%fd249, %r157;
	mov.f64 	%fd250, 0d3FF0000000000000;
	sub.f64 	%fd251, %fd250, %fd249;
	mul.f64 	%fd252, %fd251, %fd248;
	mul.f64 	%fd253, %fd32, %fd251;
	setp.ltu.f64 	%p93, %fd253, %fd252;
	@%p93 bra 	$L__BB1_108;
	mov.b64 	%rd198, 0;
	st.global.u64 	[%rd25], %rd198;
	st.global.u64 	[%rd26], %rd198;
	add.s32 	%r133, %r6, 44;
	mul.wide.u32 	%rd199, %r133, 8;
	add.s64 	%rd200, %rd1, %rd199;
	st.global.u64 	[%rd200], %rd198;
$L__BB1_108:
	add.s32 	%r135, %r6, 45;
	mul.wide.u32 	%rd201, %r135, 8;
	add.s64 	%rd27, %rd1, %rd201;
	ld.global.f64 	%fd33, [%rd27];
	add.s32 	%r136, %r6, 46;
	mul.wide.u32 	%rd202, %r136, 8;
	add.s64 	%rd28, %rd1, %rd202;
	ld.global.f64 	%fd34, [%rd28];
	setp.gtu.f64 	%p94, %fd2, %fd33;
	mov.b32 	%r158, 2;
	@%p94 bra 	$L__BB1_111;
	setp.gtu.f64 	%p95, %fd33, %fd35;
	mov.b32 	%r158, 0;
	@%p95 bra 	$L__BB1_111;
	mov.b64 	%rd203, 0;
	st.global.u64 	[%rd27], %rd203;
	st.global.u64 	[%rd28], %rd203;
	add.s32 	%r138, %r6, 47;
	mul.wide.u32 	%rd204, %r138, 8;
	add.s64 	%rd205, %rd1, %rd204;
	st.global.u64 	[%rd205], %rd203;
	bra.uni 	$L__BB1_113;
$L__BB1_111:
	ld.local.f64 	%fd254, [%rd6];
	add.s32 	%r139, %r5, %r158;
	mul.wide.u32 	%rd206, %r139, 8;
	add.s64 	%rd207, %rd2, %rd206;
	ld.local.f64 	%fd255, [%rd207];
	add.s32 	%r140, %r139, 1;
	mul.wide.u32 	%rd208, %r140, 8;
	add.s64 	%rd209, %rd2, %rd208;
	ld.local.f64 	%fd256, [%rd209];
	sub.f64 	%fd257, %fd33, %fd255;
	fma.rn.f64 	%fd258, %fd254, %fd257, %fd256;
	cvt.rn.f64.u32 	%fd259, %r158;
	mov.f64 	%fd260, 0d3FF0000000000000;
	sub.f64 	%fd261, %fd260, %fd259;
	mul.f64 	%fd262, %fd261, %fd258;
	mul.f64 	%fd263, %fd34, %fd261;
	setp.ltu.f64 	%p96, %fd263, %fd262;
	@%p96 bra 	$L__BB1_113;
	mov.b64 	%rd210, 0;
	st.global.u64 	[%rd27], %rd210;
	st.global.u64 	[%rd28], %rd210;
	add.s32 	%r141, %r6, 47;
	mul.wide.u32 	%rd211, %r141, 8;
	add.s64 	%rd212, %rd1, %rd211;
	st.global.u64 	[%rd212], %rd210;
$L__BB1_113:
	add.s32 	%r142, %r142, 1;
	setp.ne.s32 	%p97, %r142, 6;
	@%p97 bra 	$L__BB1_33;
	bar.sync 	0;
	ret;

}
	// .globl	_Z16OneDonutFillCUDAPdPjS0_
.visible .entry _Z16OneDonutFillCUDAPdPjS0_(
	.param .u64 .ptr .align 1 _Z16OneDonutFillCUDAPdPjS0__param_0,
	.param .u64 .ptr .align 1 _Z16OneDonutFillCUDAPdPjS0__param_1,
	.param .u64 .ptr .align 1 _Z16OneDonutFillCUDAPdPjS0__param_2
)
{
	.reg .pred 	%p<47>;
	.reg .b32 	%r<323>;
	.reg .b64 	%rd<191>;
	.reg .b64 	%fd<31>;

	ld.param.u64 	%rd20, [_Z16OneDonutFillCUDAPdPjS0__param_0];
	ld.param.u64 	%rd21, [_Z16OneDonutFillCUDAPdPjS0__param_1];
	ld.param.u64 	%rd22, [_Z16OneDonutFillCUDAPdPjS0__param_2];
	cvta.to.global.u64 	%rd1, %rd20;
	cvta.to.global.u64 	%rd2, %rd21;
	cvta.to.global.u64 	%rd3, %rd22;
	mov.u32 	%r65, %tid.x;
	mov.u32 	%r66, %ctaid.x;
	mov.u32 	%r67, %ntid.x;
	mad.lo.s32 	%r1, %r66, %r67, %r65;
	shl.b32 	%r68, %r1, 4;
	mul.lo.s32 	%r69, %r1, 90;
	or.b32  	%r70, %r68, 1;
	add.s32 	%r71, %r68, 17;
	and.b32  	%r72, %r71, 16369;
	mul.wide.u32 	%rd23, %r69, 4;
	add.s64 	%rd24, %rd2, %rd23;
	st.global.u32 	[%rd24], %r68;
	st.global.u32 	[%rd24+4], %r72;
	add.s32 	%r2, %r69, 2;
	mul.wide.u32 	%rd25, %r2, 4;
	add.s64 	%rd26, %rd2, %rd25;
	st.global.u32 	[%rd26], %r70;
	add.s32 	%r73, %r72, -1;
	st.global.u32 	[%rd26+4], %r68;
	add.s32 	%r74, %r69, 4;
	mul.wide.u32 	%rd27, %r74, 4;
	add.s64 	%rd28, %rd2, %rd27;
	st.global.u32 	[%rd28], %r73;
	st.global.u32 	[%rd28+4], %r72;
	mul.lo.s32 	%r75, %r1, -74;
	add.s32 	%r76, %r2, %r75;
	add.s32 	%r77, %r76, 16;
	and.b32  	%r78, %r77, 16370;
	add.s32 	%r79, %r69, 6;
	mul.wide.u32 	%rd29, %r79, 4;
	add.s64 	%rd30, %rd2, %rd29;
	st.global.u32 	[%rd30], %r70;
	st.global.u32 	[%rd30+4], %r78;
	add.s32 	%r80, %r69, 8;
	mul.wide.u32 	%rd31, %r80, 4;
	add.s64 	%rd32, %rd2, %rd31;
	st.global.u32 	[%rd32], %r76;
	add.s32 	%r81, %r78, -1;
	st.global.u32 	[%rd32+4], %r70;
	add.s32 	%r82, %r69, 10;
	mul.wide.u32 	%rd33, %r82, 4;
	add.s64 	%rd34, %rd2, %rd33;
	st.global.u32 	[%rd34], %r81;
	st.global.u32 	[%rd34+4], %r78;
	add.s32 	%r83, %r69, %r75;
	add.s32 	%r84, %r83, 3;
	add.s32 	%r85, %r83, 19;
	and.b32  	%r86, %r85, 16371;
	add.s32 	%r87, %r69, 12;
	mul.wide.u32 	%rd35, %r87, 4;
	add.s64 	%rd36, %rd2, %rd35;
	st.global.u32 	[%rd36], %r76;
	st.global.u32 	[%rd36+4], %r86;
	add.s32 	%r88, %r69, 14;
	mul.wide.u32 	%rd37, %r88, 4;
	add.s64 	%rd38, %rd2, %rd37;
	st.global.u32 	[%rd38], %r84;
	add.s32 	%r89, %r72, 1;
	st.global.u32 	[%rd38+4], %r76;
	add.s32 	%r90, %r69, 16;
	mul.wide.u32 	%rd39, %r90, 4;
	add.s64 	%rd40, %rd2, %rd39;
	st.global.u32 	[%rd40], %r89;
	st.global.u32 	[%rd40+4], %r86;
	add.s32 	%r91, %r74, %r75;
	add.s32 	%r92, %r91, 16;
	and.b32  	%r93, %r92, 16372;
	mul.lo.s32 	%r94, %r1, 74;
	add.s32 	%r95, %r77, %r94;
	mul.wide.u32 	%rd41, %r95, 4;
	add.s64 	%rd42, %rd2, %rd41;
	st.global.u32 	[%rd42], %r84;
	st.global.u32 	[%rd42+4], %r93;
	add.s32 	%r96, %r92, %r94;
	mul.wide.u32 	%rd43, %r96, 4;
	add.s64 	%rd44, %rd2, %rd43;
	st.global.u32 	[%rd44], %r91;
	add.s32 	%r97, %r93, -1;
	st.global.u32 	[%rd44+4], %r84;
	add.s32 	%r98, %r96, 2;
	mul.wide.u32 	%rd45, %r98, 4;
	add.s64 	%rd46, %rd2, %rd45;
	st.global.u32 	[%rd46], %r97;
	st.global.u32 	[%rd46+4], %r93;
	add.s32 	%r99, %r83, 5;
	mul.lo.s32 	%r100, %r1, 16310;
	add.s32 	%r101, %r96, %r100;
	or.b32  	%r102, %r101, 1;
	and.b32  	%r103, %r102, 16373;
	add.s32 	%r104, %r96, 4;
	mul.wide.u32 	%rd47, %r104, 4;
	add.s64 	%rd48, %rd2, %rd47;
	st.global.u32 	[%rd48], %r91;
	st.global.u32 	[%rd48+4], %r103;
	add.s32 	%r105, %r96, 6;
	mul.wide.u32 	%rd49, %r105, 4;
	add.s64 	%rd50, %rd2, %rd49;
	st.global.u32 	[%rd50], %r99;
	add.s32 	%r106, %r72, 3;
	st.global.u32 	[%rd50+4], %r91;
	add.s32 	%r107, %r96, 8;
	mul.wide.u32 	%rd51, %r107, 4;
	add.s64 	%rd52, %rd2, %rd51;
	st.global.u32 	[%rd52], %r106;
	st.global.u32 	[%rd52+4], %r103;
	add.s32 	%r108, %r79, %r75;
	add.s32 	%r109, %r98, %r100;
	and.b32  	%r110, %r109, 16374;
	add.s32 	%r111, %r96, 10;
	mul.wide.u32 	%rd53, %r111, 4;
	add.s64 	%rd54, %rd2, %rd53;
	st.global.u32 	[%rd54], %r99;
	st.global.u32 	[%rd54+4], %r110;
	add.s32 	%r112, %r96, 12;
	mul.wide.u32 	%rd55, %r112, 4;
	add.s64 	%rd56, %rd2, %rd55;
	st.global.u32 	[%rd56], %r108;
	add.s32 	%r113, %r110, -1;
	st.global.u32 	[%rd56+4], %r99;
	add.s32 	%r114, %r96, 14;
	mul.wide.u32 	%rd57, %r114, 4;
	add.s64 	%rd58, %rd2, %rd57;
	st.global.u32 	[%rd58], %r113;
	st.global.u32 	[%rd58+4], %r110;
	add.s32 	%r115, %r83, 7;
	add.s32 	%r116, %r101, 3;
	and.b32  	%r117, %r116, 16375;
	add.s32 	%r118, %r96, 16;
	mul.wide.u32 	%rd59, %r118, 4;
	add.s64 	%rd60, %rd2, %rd59;
	st.global.u32 	[%rd60], %r108;
	st.global.u32 	[%rd60+4], %r117;
	add.s32 	%r119, %r96, 18;
	mul.wide.u32 	%rd61, %r119, 4;
	add.s64 	%rd62, %rd2, %rd61;
	st.global.u32 	[%rd62], %r115;
	add.s32 	%r120, %r72, 5;
	st.global.u32 	[%rd62+4], %r108;
	add.s32 	%r121, %r96, 20;
	mul.wide.u32 	%rd63, %r121, 4;
	add.s64 	%rd64, %rd2, %rd63;
	st.global.u32 	[%rd64], %r120;
	st.global.u32 	[%rd64+4], %r117;
	add.s32 	%r122, %r80, %r75;
	add.s32 	%r123, %r104, %r100;
	and.b32  	%r124, %r123, 16376;
	add.s32 	%r125, %r96, 22;
	mul.wide.u32 	%rd65, %r125, 4;
	add.s64 	%rd66, %rd2, %rd65;
	st.global.u32 	[%rd66], %r115;
	st.global.u32 	[%rd66+4], %r124;
	add.s32 	%r126, %r96, 24;
	mul.wide.u32 	%rd67, %r126, 4;
	add.s64 	%rd68, %rd2, %rd67;
	st.global.u32 	[%rd68], %r122;
	add.s32 	%r127, %r124, -1;
	st.global.u32 	[%rd68+4], %r115;
	add.s32 	%r128, %r96, 26;
	mul.wide.u32 	%rd69, %r128, 4;
	add.s64 	%rd70, %rd2, %rd69;
	st.global.u32 	[%rd70], %r127;
	st.global.u32 	[%rd70+4], %r124;
	add.s32 	%r129, %r83, 9;
	add.s32 	%r130, %r101, 5;
	and.b32  	%r131, %r130, 16377;
	add.s32 	%r132, %r96, 28;
	mul.wide.u32 	%rd71, %r132, 4;
	add.s64 	%rd72, %rd2, %rd71;
	st.global.u32 	[%rd72], %r122;
	st.global.u32 	[%rd72+4], %r131;
	add.s32 	%r133, %r96, 30;
	mul.wide.u32 	%rd73, %r133, 4;
	add.s64 	%rd74, %rd2, %rd73;
	st.global.u32 	[%rd74], %r129;
	add.s32 	%r134, %r72, 7;
	st.global.u32 	[%rd74+4], %r122;
	add.s32 	%r135, %r96, 32;
	mul.wide.u32 	%rd75, %r135, 4;
	add.s64 	%rd76, %rd2, %rd75;
	st.global.u32 	[%rd76], %r134;
	st.global.u32 	[%rd76+4], %r131;
	add.s32 	%r136, %r82, %r75;
	add.s32 	%r137, %r105, %r100;
	and.b32  	%r138, %r137, 16378;
	add.s32 	%r139, %r96, 34;
	mul.wide.u32 	%rd77, %r139, 4;
	add.s64 	%rd78, %rd2, %rd77;
	st.global.u32 	[%rd78], %r129;
	st.global.u32 	[%rd78+4], %r138;
	add.s32 	%r140, %r96, 36;
	mul.wide.u32 	%rd79, %r140, 4;
	add.s64 	%rd80, %rd2, %rd79;
	st.global.u32 	[%rd80], %r136;
	add.s32 	%r141, %r138, -1;
	st.global.u32 	[%rd80+4], %r129;
	add.s32 	%r142, %r96, 38;
	mul.wide.u32 	%rd81, %r142, 4;
	add.s64 	%rd82, %rd2, %rd81;
	st.global.u32 	[%rd82], %r141;
	st.global.u32 	[%rd82+4], %r138;
	add.s32 	%r143, %r83, 11;
	add.s32 	%r144, %r101, 7;
	and.b32  	%r145, %r144, 16379;
	add.s32 	%r146, %r96, 40;
	mul.wide.u32 	%rd83, %r146, 4;
	add.s64 	%rd84, %rd2, %rd83;
	st.global.u32 	[%rd84], %r136;
	st.global.u32 	[%rd84+4], %r145;
	add.s32 	%r147, %r96, 42;
	mul.wide.u32 	%rd85, %r147, 4;
	add.s64 	%rd86, %rd2, %rd85;
	st.global.u32 	[%rd86], %r143;
	add.s32 	%r148, %r72, 9;
	st.global.u32 	[%rd86+4], %r136;
	add.s32 	%r149, %r96, 44;
	mul.wide.u32 	%rd87, %r149, 4;
	add.s64 	%rd88, %rd2, %rd87;
	st.global.u32 	[%rd88], %r148;
	st.global.u32 	[%rd88+4], %r145;
	add.s32 	%r150, %r87, %r75;
	add.s32 	%r151, %r107, %r100;
	and.b32  	%r152, %r151, 16380;
	add.s32 	%r153, %r96, 46;
	mul.wide.u32 	%rd89, %r153, 4;
	add.s64 	%rd90, %rd2, %rd89;
	st.global.u32 	[%rd90], %r143;
	st.global.u32 	[%rd90+4], %r152;
	add.s32 	%r154, %r96, 48;
	mul.wide.u32 	%rd91, %r154, 4;
	add.s64 	%rd92, %rd2, %rd91;
	st.global.u32 	[%rd92], %r150;
	add.s32 	%r155, %r152, -1;
	st.global.u32 	[%rd92+4], %r143;
	add.s32 	%r156, %r96, 50;
	mul.wide.u32 	%rd93, %r156, 4;
	add.s64 	%rd94, %rd2, %rd93;
	st.global.u32 	[%rd94], %r155;
	st.global.u32 	[%rd94+4], %r152;
	add.s32 	%r157, %r83, 13;
	add.s32 	%r158, %r101, 9;
	and.b32  	%r159, %r158, 16381;
	add.s32 	%r160, %r96, 52;
	mul.wide.u32 	%rd95, %r160, 4;
	add.s64 	%rd96, %rd2, %rd95;
	st.global.u32 	[%rd96], %r150;
	st.global.u32 	[%rd96+4], %r159;
	add.s32 	%r161, %r96, 54;
	mul.wide.u32 	%rd97, %r161, 4;
	add.s64 	%rd98, %rd2, %rd97;
	st.global.u32 	[%rd98], %r157;
	add.s32 	%r162, %r72, 11;
	st.global.u32 	[%rd98+4], %r150;
	add.s32 	%r163, %r96, 56;
	mul.wide.u32 	%rd99, %r163, 4;
	add.s64 	%rd100, %rd2, %rd99;
	st.global.u32 	[%rd100], %r162;
	st.global.u32 	[%rd100+4], %r159;
	add.s32 	%r164, %r88, %r75;
	add.s32 	%r165, %r111, %r100;
	and.b32  	%r166, %r165, 16382;
	add.s32 	%r167, %r96, 58;
	mul.wide.u32 	%rd101, %r167, 4;
	add.s64 	%rd102, %rd2, %rd101;
	st.global.u32 	[%rd102], %r157;
	st.global.u32 	[%rd102+4], %r166;
	add.s32 	%r168, %r96, 60;
	mul.wide.u32 	%rd103, %r168, 4;
	add.s64 	%rd104, %rd2, %rd103;
	st.global.u32 	[%rd104], %r164;
	add.s32 	%r169, %r166, -1;
	st.global.u32 	[%rd104+4], %r157;
	add.s32 	%r170, %r96, 62;
	mul.wide.u32 	%rd105, %r170, 4;
	add.s64 	%rd106, %rd2, %rd105;
	st.global.u32 	[%rd106], %r169;
	st.global.u32 	[%rd106+4], %r166;
	add.s32 	%r171, %r83, 15;
	add.s32 	%r172, %r101, 11;
	and.b32  	%r173, %r172, 16383;
	add.s32 	%r174, %r96, 64;
	mul.wide.u32 	%rd107, %r174, 4;
	add.s64 	%rd108, %rd2, %rd107;
	st.global.u32 	[%rd108], %r164;
	st.global.u32 	[%rd108+4], %r173;
	add.s32 	%r175, %r96, 66;
	mul.wide.u32 	%rd109, %r175, 4;
	add.s64 	%rd110, %rd2, %rd109;
	st.global.u32 	[%rd110], %r171;
	add.s32 	%r176, %r72, 13;
	st.global.u32 	[%rd110+4], %r164;
	add.s32 	%r177, %r96, 68;
	mul.wide.u32 	%rd111, %r177, 4;
	add.s64 	%rd112, %rd2, %rd111;
	st.global.u32 	[%rd112], %r176;
	st.global.u32 	[%rd112+4], %r173;
	bar.sync 	0;
	mov.b32 	%r303, 0;
	mov.b32 	%r297, 1;
	{ // callseq 6, 0
	.param .b64 param0;
	st.param.b64 	[param0], 1800;
	.param .b64 retval0;
	call.uni (retval0), 
	malloc, 
	(
	param0
	);
	ld.param.b64 	%rd113, [retval0];
	} // callseq 6
$L__BB2_1:
	shl.b32 	%r5, %r297, 14;
	mov.b32 	%r300, 2;
	mov.u32 	%r299, %r2;
$L__BB2_2:
	add.s32 	%r179, %r299, -2;
	mul.wide.u32 	%rd114, %r179, 4;
	add.s64 	%rd5, %rd2, %rd114;
	ld.global.u32 	%r180, [%rd5];
	add.s32 	%r181, %r180, %r5;
	mul.lo.s32 	%r182, %r181, 3;
	mul.wide.u32 	%rd115, %r182, 8;
	add.s64 	%rd116, %rd1, %rd115;
	ld.global.f64 	%fd1, [%rd116];
	add.s32 	%r183, %r182, 1;
	mul.wide.u32 	%rd117, %r183, 8;
	add.s64 	%rd118, %rd1, %rd117;
	ld.global.f64 	%fd2, [%rd118];
	add.s32 	%r184, %r182, 2;
	mul.wide.u32 	%rd119, %r184, 8;
	add.s64 	%rd120, %rd1, %rd119;
	ld.global.f64 	%fd4, [%rd120];
	setp.eq.f64 	%p1, %fd1, 0d0000000000000000;
	setp.eq.f64 	%p2, %fd2, 0d0000000000000000;
	and.pred  	%p3, %p1, %p2;
	setp.eq.f64 	%p4, %fd4, 0d0000000000000000;
	and.pred  	%p5, %p3, %p4;
	@%p5 bra 	$L__BB2_6;
	ld.global.u32 	%r185, [%rd5+4];
	add.s32 	%r186, %r185, %r5;
	mul.lo.s32 	%r187, %r186, 3;
	mul.wide.u32 	%rd121, %r187, 8;
	add.s64 	%rd122, %rd1, %rd121;
	ld.global.f64 	%fd6, [%rd122];
	add.s32 	%r188, %r187, 1;
	mul.wide.u32 	%rd123, %r188, 8;
	add.s64 	%rd124, %rd1, %rd123;
	ld.global.f64 	%fd7, [%rd124];
	add.s32 	%r189, %r187, 2;
	mul.wide.u32 	%rd125, %r189, 8;
	add.s64 	%rd126, %rd1, %rd125;
	ld.global.f64 	%fd9, [%rd126];
	setp.eq.f64 	%p6, %fd6, 0d0000000000000000;
	setp.eq.f64 	%p7, %fd7, 0d0000000000000000;
	and.pred  	%p8, %p6, %p7;
	setp.eq.f64 	%p9, %fd9, 0d0000000000000000;
	and.pred  	%p10, %p8, %p9;
	@%p10 bra 	$L__BB2_6;
	mul.wide.u32 	%rd127, %r299, 4;
	add.s64 	%rd128, %rd2, %rd127;
	ld.global.u32 	%r190, [%rd128];
	add.s32 	%r9, %r190, %r5;
	mul.lo.s32 	%r191, %r9, 3;
	mul.wide.u32 	%rd129, %r191, 8;
	add.s64 	%rd130, %rd1, %rd129;
	ld.global.f64 	%fd11, [%rd130];
	add.s32 	%r192, %r191, 1;
	mul.wide.u32 	%rd131, %r192, 8;
	add.s64 	%rd132, %rd1, %rd131;
	ld.global.f64 	%fd12, [%rd132];
	add.s32 	%r193, %r191, 2;
	mul.wide.u32 	%rd133, %r193, 8;
	add.s64 	%rd134, %rd1, %rd133;
	ld.global.f64 	%fd14, [%rd134];
	setp.eq.f64 	%p11, %fd11, 0d0000000000000000;
	setp.eq.f64 	%p12, %fd12, 0d0000000000000000;
	and.pred  	%p13, %p11, %p12;
	setp.eq.f64 	%p14, %fd14, 0d0000000000000000;
	and.pred  	%p15, %p13, %p14;
	@%p15 bra 	$L__BB2_6;
	mul.lo.s32 	%r194, %r303, 3;
	add.s32 	%r195, %r194, 2;
	mul.wide.u32 	%rd135, %r195, 4;
	add.s64 	%rd136, %rd113, %rd135;
	st.u32 	[%rd136], %r9;
	ld.global.u32 	%r196, [%rd5+4];
	add.s32 	%r197, %r196, %r5;
	add.s32 	%r198, %r194, 1;
	mul.wide.u32 	%rd137, %r198, 4;
	add.s64 	%rd138, %rd113, %rd137;
	st.u32 	[%rd138], %r197;
	ld.global.u32 	%r199, [%rd5];
	add.s32 	%r200, %r199, %r5;
	mul.wide.u32 	%rd139, %r194, 4;
	add.s64 	%rd140, %rd113, %rd139;
	st.u32 	[%rd140], %r200;
	shl.b32 	%r201, %r303, 1;
	sub.s32 	%r303, %r198, %r201;
$L__BB2_6:
	add.s32 	%r202, %r299, 1;
	mul.wide.u32 	%rd141, %r202, 4;
	add.s64 	%rd6, %rd2, %rd141;
	ld.global.u32 	%r203, [%rd6];
	add.s32 	%r204, %r203, %r5;
	mul.lo.s32 	%r205, %r204, 3;
	mul.wide.u32 	%rd142, %r205, 8;
	add.s64 	%rd143, %rd1, %rd142;
	ld.global.f64 	%fd16, [%rd143];
	add.s32 	%r206, %r205, 1;
	mul.wide.u32 	%rd144, %r206, 8;
	add.s64 	%rd145, %rd1, %rd144;
	ld.global.f64 	%fd17, [%rd145];
	add.s32 	%r207, %r205, 2;
	mul.wide.u32 	%rd146, %r207, 8;
	add.s64 	%rd147, %rd1, %rd146;
	ld.global.f64 	%fd19, [%rd147];
	setp.eq.f64 	%p16, %fd16, 0d0000000000000000;
	setp.eq.f64 	%p17, %fd17, 0d0000000000000000;
	and.pred  	%p18, %p16, %p17;
	setp.eq.f64 	%p19, %fd19, 0d0000000000000000;
	and.pred  	%p20, %p18, %p19;
	@%p20 bra 	$L__BB2_10;
	add.s32 	%r208, %r299, 2;
	mul.wide.u32 	%rd148, %r208, 4;
	add.s64 	%rd7, %rd2, %rd148;
	ld.global.u32 	%r209, [%rd7];
	add.s32 	%r210, %r209, %r5;
	mul.lo.s32 	%r211, %r210, 3;
	mul.wide.u32 	%rd149, %r211, 8;
	add.s64 	%rd150, %rd1, %rd149;
	ld.global.f64 	%fd21, [%rd150];
	add.s32 	%r212, %r211, 1;
	mul.wide.u32 	%rd151, %r212, 8;
	add.s64 	%rd152, %rd1, %rd151;
	ld.global.f64 	%fd22, [%rd152];
	add.s32 	%r213, %r211, 2;
	mul.wide.u32 	%rd153, %r213, 8;
	add.s64 	%rd154, %rd1, %rd153;
	ld.global.f64 	%fd24, [%rd154];
	setp.eq.f64 	%p21, %fd21, 0d0000000000000000;
	setp.eq.f64 	%p22, %fd22, 0d0000000000000000;
	and.pred  	%p23, %p21, %p22;
	setp.eq.f64 	%p24, %fd24, 0d0000000000000000;
	and.pred  	%p25, %p23, %p24;
	@%p25 bra 	$L__BB2_10;
	add.s32 	%r214, %r299, 3;
	mul.wide.u32 	%rd155, %r214, 4;
	add.s64 	%rd156, %rd2, %rd155;
	ld.global.u32 	%r215, [%rd156];
	add.s32 	%r12, %r215, %r5;
	mul.lo.s32 	%r216, %r12, 3;
	mul.wide.u32 	%rd157, %r216, 8;
	add.s64 	%rd158, %rd1, %rd157;
	ld.global.f64 	%fd26, [%rd158];
	add.s32 	%r217, %r216, 1;
	mul.wide.u32 	%rd159, %r217, 8;
	add.s64 	%rd160, %rd1, %rd159;
	ld.global.f64 	%fd27, [%rd160];
	add.s32 	%r218, %r216, 2;
	mul.wide.u32 	%rd161, %r218, 8;
	add.s64 	%rd162, %rd1, %rd161;
	ld.global.f64 	%fd29, [%rd162];
	setp.eq.f64 	%p26, %fd26, 0d0000000000000000;
	setp.eq.f64 	%p27, %fd27, 0d0000000000000000;
	and.pred  	%p28, %p26, %p27;
	setp.eq.f64 	%p29, %fd29, 0d0000000000000000;
	and.pred  	%p30, %p28, %p29;
	@%p30 bra 	$L__BB2_10;
	mul.lo.s32 	%r219, %r303, 3;
	add.s32 	%r220, %r219, 2;
	mul.wide.u32 	%rd163, %r220, 4;
	add.s64 	%rd164, %rd113, %rd163;
	st.u32 	[%rd164], %r12;
	ld.global.u32 	%r221, [%rd7];
	add.s32 	%r222, %r221, %r5;
	add.s32 	%r223, %r219, 1;
	mul.wide.u32 	%rd165, %r223, 4;
	add.s64 	%rd166, %rd113, %rd165;
	st.u32 	[%rd166], %r222;
	ld.global.u32 	%r224, [%rd6];
	add.s32 	%r225, %r224, %r5;
	mul.wide.u32 	%rd167, %r219, 4;
	add.s64 	%rd168, %rd113, %rd167;
	st.u32 	[%rd168], %r225;
	shl.b32 	%r226, %r303, 1;
	sub.s32 	%r303, %r223, %r226;
$L__BB2_10:
	add.s32 	%r300, %r300, 6;
	add.s32 	%r299, %r299, 6;
	setp.ne.s32 	%p31, %r300, 92;
	@%p31 bra 	$L__BB2_2;
	add.s32 	%r297, %r297, 1;
	setp.ne.s32 	%p32, %r297, 6;
	@%p32 bra 	$L__BB2_1;
	mul.wide.s32 	%rd169, %r1, 4;
	add.s64 	%rd170, %rd3, %rd169;
	st.global.u32 	[%rd170], %r303;
	bar.sync 	0;
	setp.lt.s32 	%p33, %r1, 1;
	@%p33 bra 	$L__BB2_32;
	and.b32  	%r18, %r1, 15;
	setp.lt.u32 	%p34, %r1, 16;
	mov.b32 	%r310, 0;
	mov.u32 	%r317, %r310;
	@%p34 bra 	$L__BB2_16;
	and.b32  	%r310, %r1, 2147483632;
	neg.s32 	%r304, %r310;
	add.s64 	%rd187, %rd3, 32;
	mov.b32 	%r317, 0;
$L__BB2_15:
	.pragma "nounroll";
	ld.global.u32 	%r230, [%rd187+-32];
	add.s32 	%r231, %r230, %r317;
	ld.global.u32 	%r232, [%rd187+-28];
	add.s32 	%r233, %r232, %r231;
	ld.global.u32 	%r234, [%rd187+-24];
	add.s32 	%r235, %r234, %r233;
	ld.global.u32 	%r236, [%rd187+-20];
	add.s32 	%r237, %r236, %r235;
	ld.global.u32 	%r238, [%rd187+-16];
	add.s32 	%r239, %r238, %r237;
	ld.global.u32 	%r240, [%rd187+-12];
	add.s32 	%r241, %r240, %r239;
	ld.global.u32 	%r242, [%rd187+-8];
	add.s32 	%r243, %r242, %r241;
	ld.global.u32 	%r244, [%rd187+-4];
	add.s32 	%r245, %r244, %r243;
	ld.global.u32 	%r246, [%rd187];
	add.s32 	%r247, %r246, %r245;
	ld.global.u32 	%r248, [%rd187+4];
	add.s32 	%r249, %r248, %r247;
	ld.global.u32 	%r250, [%rd187+8];
	add.s32 	%r251, %r250, %r249;
	ld.global.u32 	%r252, [%rd187+12];
	add.s32 	%r253, %r252, %r251;
	ld.global.u32 	%r254, [%rd187+16];
	add.s32 	%r255, %r254, %r253;
	ld.global.u32 	%r256, [%rd187+20];
	add.s32 	%r257, %r256, %r255;
	ld.global.u32 	%r258, [%rd187+24];
	add.s32 	%r259, %r258, %r257;
	ld.global.u32 	%r260, [%rd187+28];
	add.s32 	%r317, %r260, %r259;
	add.s32 	%r304, %r304, 16;
	add.s64 	%rd187, %rd187, 64;
	setp.ne.s32 	%p35, %r304, 0;
	@%p35 bra 	$L__BB2_15;
$L__BB2_16:
	setp.eq.s32 	%p36, %r18, 0;
	@%p36 bra 	$L__BB2_25;
	and.b32  	%r28, %r1, 7;
	setp.lt.u32 	%p37, %r18, 8;
	@%p37 bra 	$L__BB2_19;
	mul.wide.u32 	%rd171, %r310, 4;
	add.s64 	%rd172, %rd3, %rd171;
	ld.global.u32 	%r262, [%rd172];
	add.s32 	%r263, %r262, %r317;
	ld.global.u32 	%r264, [%rd172+4];
	add.s32 	%r265, %r264, %r263;
	ld.global.u32 	%r266, [%rd172+8];
	add.s32 	%r267, %r266, %r265;
	ld.global.u32 	%r268, [%rd172+12];
	add.s32 	%r269, %r268, %r267;
	ld.global.u32 	%r270, [%rd172+16];
	add.s32 	%r271, %r270, %r269;
	ld.global.u32 	%r272, [%rd172+20];
	add.s32 	%r273, %r272, %r271;
	ld.global.u32 	%r274, [%rd172+24];
	add.s32 	%r275, %r274, %r273;
	ld.global.u32 	%r276, [%rd172+28];
	add.s32 	%r317, %r276, %r275;
	add.s32 	%r310, %r310, 8;
$L__BB2_19:
	setp.eq.s32 	%p38, %r28, 0;
	@%p38 bra 	$L__BB2_25;
	and.b32  	%r34, %r1, 3;
	setp.lt.u32 	%p39, %r28, 4;
	@%p39 bra 	$L__BB2_22;
	mul.wide.u32 	%rd173, %r310, 4;
	add.s64 	%rd174, %rd3, %rd173;
	ld.global.u32 	%r278, [%rd174];
	add.s32 	%r279, %r278, %r317;
	ld.global.u32 	%r280, [%rd174+4];
	add.s32 	%r281, %r280, %r279;
	ld.global.u32 	%r282, [%rd174+8];
	add.s32 	%r283, %r282, %r281;
	ld.global.u32 	%r284, [%rd174+12];
	add.s32 	%r317, %r284, %r283;
	add.s32 	%r310, %r310, 4;
$L__BB2_22:
	setp.eq.s32 	%p40, %r34, 0;
	@%p40 bra 	$L__BB2_25;
	mul.wide.u32 	%rd175, %r310, 4;
	add.s64 	%rd188, %rd3, %rd175;
	neg.s32 	%r315, %r34;
$L__BB2_24:
	.pragma "nounroll";
	ld.global.u32 	%r285, [%rd188];
	add.s32 	%r317, %r285, %r317;
	add.s64 	%rd188, %rd188, 4;
	add.s32 	%r315, %r315, 1;
	setp.ne.s32 	%p41, %r315, 0;
	@%p41 bra 	$L__BB2_24;
$L__BB2_25:
	setp.eq.s32 	%p42, %r303, 0;
	@%p42 bra 	$L__BB2_32;
	mul.lo.s32 	%r287, %r303, 3;
	mul.lo.s32 	%r46, %r317, 3;
	max.u32 	%r47, %r287, 1;
	and.b32  	%r48, %r47, 3;
	setp.lt.u32 	%p43, %r287, 4;
	mov.b32 	%r320, 0;
	@%p43 bra 	$L__BB2_29;
	and.b32  	%r320, %r47, -4;
	neg.s32 	%r319, %r320;
	add.s32 	%r318, %r46, 92160;
	add.s64 	%rd189, %rd113, 8;
$L__BB2_28:
	ld.u32 	%r288, [%rd189+-8];
	add.s32 	%r289, %r318, 3;
	mul.wide.u32 	%rd176, %r318, 4;
	add.s64 	%rd177, %rd2, %rd176;
	st.global.u32 	[%rd177], %r288;
	ld.u32 	%r290, [%rd189+-4];
	add.s32 	%r291, %r318, 1;
	mul.wide.u32 	%rd178, %r291, 4;
	add.s64 	%rd179, %rd2, %rd178;
	st.global.u32 	[%rd179], %r290;
	ld.u32 	%r292, [%rd189];
	add.s32 	%r293, %r318, 2;
	mul.wide.u32 	%rd180, %r293, 4;
	add.s64 	%rd181, %rd2, %rd180;
	st.global.u32 	[%rd181], %r292;
	ld.u32 	%r294, [%rd189+4];
	mul.wide.u32 	%rd182, %r289, 4;
	add.s64 	%rd183, %rd2, %rd182;
	st.global.u32 	[%rd183], %r294;
	add.s32 	%r319, %r319, 4;
	add.s32 	%r318, %r318, 4;
	add.s64 	%rd189, %rd189, 16;
	setp.ne.s32 	%p44, %r319, 0;
	@%p44 bra 	$L__BB2_28;
$L__BB2_29:
	setp.eq.s32 	%p45, %r48, 0;
	@%p45 bra 	$L__BB2_32;
	add.s32 	%r322, %r320, %r46;
	mul.wide.u32 	%rd184, %r320, 4;
	add.s64 	%rd190, %rd113, %rd184;
	neg.s32 	%r321, %r48;
$L__BB2_31:
	.pragma "nounroll";
	ld.u32 	%r295, [%rd190];
	add.s32 	%r296, %r322, 92160;
	mul.wide.u32 	%rd185, %r296, 4;
	add.s64 	%rd186, %rd2, %rd185;
	st.global.u32 	[%rd186], %r295;
	add.s32 	%r322, %r322, 1;
	add.s64 	%rd190, %rd190, 4;
	add.s32 	%r321, %r321, 1;
	setp.ne.s32 	%p46, %r321, 0;
	@%p46 bra 	$L__BB2_31;
$L__BB2_32:
	{ // callseq 7, 0
	.param .b64 param0;
	st.param.b64 	[param0], %rd113;
	call.uni 
	free, 
	(
	param0
	);
	} // callseq 7
	bar.sync 	0;
	ret;

}
	// .globl	_Z9ODF_part1PdPjS0_S0_
.visible .entry _Z9ODF_part1PdPjS0_S0_(
	.param .u64 .ptr .align 1 _Z9ODF_part1PdPjS0_S0__param_0,
	.param .u64 .ptr .align 1 _Z9ODF_part1PdPjS0_S0__param_1,
	.param .u64 .ptr .align 1 _Z9ODF_part1PdPjS0_S0__param_2,
	.param .u64 .ptr .align 1 _Z9ODF_part1PdPjS0_S0__param_3
)
{
	.reg .pred 	%p<33>;
	.reg .b32 	%r<188>;
	.reg .b64 	%rd<160>;
	.reg .b64 	%fd<31>;

	ld.param.u64 	%rd8, [_Z9ODF_part1PdPjS0_S0__param_0];
	ld.param.u64 	%rd9, [_Z9ODF_part1PdPjS0_S0__param_1];
	ld.param.u64 	%rd10, [_Z9ODF_part1PdPjS0_S0__param_2];
	cvta.to.global.u64 	%rd1, %rd10;
	cvta.to.global.u64 	%rd2, %rd8;
	cvta.to.global.u64 	%rd3, %rd9;
	mov.u32 	%r21, %tid.x;
	mov.u32 	%r22, %ctaid.x;
	mov.u32 	%r23, %ntid.x;
	mad.lo.s32 	%r1, %r22, %r23, %r21;
	shl.b32 	%r24, %r1, 4;
	mul.lo.s32 	%r25, %r1, 90;
	or.b32  	%r26, %r24, 1;
	add.s32 	%r27, %r24, 17;
	and.b32  	%r28, %r27, 16369;
	mul.wide.u32 	%rd11, %r25, 4;
	add.s64 	%rd12, %rd3, %rd11;
	st.global.u32 	[%rd12], %r24;
	st.global.u32 	[%rd12+4], %r28;
	add.s32 	%r2, %r25, 2;
	mul.wide.u32 	%rd13, %r2, 4;
	add.s64 	%rd14, %rd3, %rd13;
	st.global.u32 	[%rd14], %r26;
	add.s32 	%r29, %r28, -1;
	st.global.u32 	[%rd14+4], %r24;
	add.s32 	%r30, %r25, 4;
	mul.wide.u32 	%rd15, %r30, 4;
	add.s64 	%rd16, %rd3, %rd15;
	st.global.u32 	[%rd16], %r29;
	st.global.u32 	[%rd16+4], %r28;
	mul.lo.s32 	%r31, %r1, -74;
	add.s32 	%r32, %r2, %r31;
	add.s32 	%r33, %r32, 16;
	and.b32  	%r34, %r33, 16370;
	add.s32 	%r35, %r25, 6;
	mul.wide.u32 	%rd17, %r35, 4;
	add.s64 	%rd18, %rd3, %rd17;
	st.global.u32 	[%rd18], %r26;
	st.global.u32 	[%rd18+4], %r34;
	add.s32 	%r36, %r25, 8;
	mul.wide.u32 	%rd19, %r36, 4;
	add.s64 	%rd20, %rd3, %rd19;
	st.global.u32 	[%rd20], %r32;
	add.s32 	%r37, %r34, -1;
	st.global.u32 	[%rd20+4], %r26;
	add.s32 	%r38, %r25, 10;
	mul.wide.u32 	%rd21, %r38, 4;
	add.s64 	%rd22, %rd3, %rd21;
	st.global.u32 	[%rd22], %r37;
	st.global.u32 	[%rd22+4], %r34;
	add.s32 	%r39, %r25, %r31;
	add.s32 	%r40, %r39, 3;
	add.s32 	%r41, %r39, 19;
	and.b32  	%r42, %r41, 16371;
	add.s32 	%r43, %r25, 12;
	mul.wide.u32 	%rd23, %r43, 4;
	add.s64 	%rd24, %rd3, %rd23;
	st.global.u32 	[%rd24], %r32;
	st.global.u32 	[%rd24+4], %r42;
	add.s32 	%r44, %r25, 14;
	mul.wide.u32 	%rd25, %r44, 4;
	add.s64 	%rd26, %rd3, %rd25;
	st.global.u32 	[%rd26], %r40;
	add.s32 	%r45, %r28, 1;
	st.global.u32 	[%rd26+4], %r32;
	add.s32 	%r46, %r25, 16;
	mul.wide.u32 	%rd27, %r46, 4;
	add.s64 	%rd28, %rd3, %rd27;
	st.global.u32 	[%rd28], %r45;
	st.global.u32 	[%rd28+4], %r42;
	add.s32 	%r47, %r30, %r31;
	add.s32 	%r48, %r47, 16;
	and.b32  	%r49, %r48, 16372;
	mul.lo.s32 	%r50, %r1, 74;
	add.s32 	%r51, %r33, %r50;
	mul.wide.u32 	%rd29, %r51, 4;
	add.s64 	%rd30, %rd3, %rd29;
	st.global.u32 	[%rd30], %r40;
	st.global.u32 	[%rd30+4], %r49;
	add.s32 	%r52, %r48, %r50;
	mul.wide.u32 	%rd31, %r52, 4;
	add.s64 	%rd32, %rd3, %rd31;
	st.global.u32 	[%rd32], %r47;
	add.s32 	%r53, %r49, -1;
	st.global.u32 	[%rd32+4], %r40;
	add.s32 	%r54, %r52, 2;
	mul.wide.u32 	%rd33, %r54, 4;
	add.s64 	%rd34, %rd3, %rd33;
	st.global.u32 	[%rd34], %r53;
	st.global.u32 	[%rd34+4], %r49;
	add.s32 	%r55, %r39, 5;
	mul.lo.s32 	%r56, %r1, 16310;
	add.s32 	%r57, %r52, %r56;
	or.b32  	%r58, %r57, 1;
	and.b32  	%r59, %r58, 16373;
	add.s32 	%r60, %r52, 4;
	mul.wide.u32 	%rd35, %r60, 4;
	add.s64 	%rd36, %rd3, %rd35;
	st.global.u32 	[%rd36], %r47;
	st.global.u32 	[%rd36+4], %r59;
	add.s32 	%r61, %r52, 6;
	mul.wide.u32 	%rd37, %r61, 4;
	add.s64 	%rd38, %rd3, %rd37;
	st.global.u32 	[%rd38], %r55;
	add.s32 	%r62, %r28, 3;
	st.global.u32 	[%rd38+4], %r47;
	add.s32 	%r63, %r52, 8;
	mul.wide.u32 	%rd39, %r63, 4;
	add.s64 	%rd40, %rd3, %rd39;
	st.global.u32 	[%rd40], %r62;
	st.global.u32 	[%rd40+4], %r59;
	add.s32 	%r64, %r35, %r31;
	add.s32 	%r65, %r54, %r56;
	and.b32  	%r66, %r65, 16374;
	add.s32 	%r67, %r52, 10;
	mul.wide.u32 	%rd41, %r67, 4;
	add.s64 	%rd42, %rd3, %rd41;
	st.global.u32 	[%rd42], %r55;
	st.global.u32 	[%rd42+4], %r66;
	add.s32 	%r68, %r52, 12;
	mul.wide.u32 	%rd43, %r68, 4;
	add.s64 	%rd44, %rd3, %rd43;
	st.global.u32 	[%rd44], %r64;
	add.s32 	%r69, %r66, -1;
	st.global.u32 	[%rd44+4], %r55;
	add.s32 	%r70, %r52, 14;
	mul.wide.u32 	%rd45, %r70, 4;
	add.s64 	%rd46, %rd3, %rd45;
	st.global.u32 	[%rd46], %r69;
	st.global.u32 	[%rd46+4], %r66;
	add.s32 	%r71, %r39, 7;
	add.s32 	%r72, %r57, 3;
	and.b32  	%r73, %r72, 16375;
	add.s32 	%r74, %r52, 16;
	mul.wide.u32 	%rd47, %r74, 4;
	add.s64 	%rd48, %rd3, %rd47;
	st.global.u32 	[%rd48], %r64;
	st.global.u32 	[%rd48+4], %r73;
	add.s32 	%r75, %r52, 18;
	mul.wide.u32 	%rd49, %r75, 4;
	add.s64 	%rd50, %rd3, %rd49;
	st.global.u32 	[%rd50], %r71;
	add.s32 	%r76, %r28, 5;
	st.global.u32 	[%rd50+4], %r64;
	add.s32 	%r77, %r52, 20;
	mul.wide.u32 	%rd51, %r77, 4;
	add.s64 	%rd52, %rd3, %rd51;
	st.global.u32 	[%rd52], %r76;
	st.global.u32 	[%rd52+4], %r73;
	add.s32 	%r78, %r36, %r31;
	add.s32 	%r79, %r60, %r56;
	and.b32  	%r80, %r79, 16376;
	add.s32 	%r81, %r52, 22;
	mul.wide.u32 	%rd53, %r81, 4;
	add.s64 	%rd54, %rd3, %rd53;
	st.global.u32 	[%rd54], %r71;
	st.global.u32 	[%rd54+4], %r80;
	add.s32 	%r82, %r52, 24;
	mul.wide.u32 	%rd55, %r82, 4;
	add.s64 	%rd56, %rd3, %rd55;
	st.global.u32 	[%rd56], %r78;
	add.s32 	%r83, %r80, -1;
	st.global.u32 	[%rd56+4], %r71;
	add.s32 	%r84, %r52, 26;
	mul.wide.u32 	%rd57, %r84, 4;
	add.s64 	%rd58, %rd3, %rd57;
	st.global.u32 	[%rd58], %r83;
	st.global.u32 	[%rd58+4], %r80;
	add.s32 	%r85, %r39, 9;
	add.s32 	%r86, %r57, 5;
	and.b32  	%r87, %r86, 16377;
	add.s32 	%r88, %r52, 28;
	mul.wide.u32 	%rd59, %r88, 4;
	add.s64 	%rd60, %rd3, %rd59;
	st.global.u32 	[%rd60], %r78;
	st.global.u32 	[%rd60+4], %r87;
	add.s32 	%r89, %r52, 30;
	mul.wide.u32 	%rd61, %r89, 4;
	add.s64 	%rd62, %rd3, %rd61;
	st.global.u32 	[%rd62], %r85;
	add.s32 	%r90, %r28, 7;
	st.global.u32 	[%rd62+4], %r78;
	add.s32 	%r91, %r52, 32;
	mul.wide.u32 	%rd63, %r91, 4;
	add.s64 	%rd64, %rd3, %rd63;
	st.global.u32 	[%rd64], %r90;
	st.global.u32 	[%rd64+4], %r87;
	add.s32 	%r92, %r38, %r31;
	add.s32 	%r93, %r61, %r56;
	and.b32  	%r94, %r93, 16378;
	add.s32 	%r95, %r52, 34;
	mul.wide.u32 	%rd65, %r95, 4;
	add.s64 	%rd66, %rd3, %rd65;
	st.global.u32 	[%rd66], %r85;
	st.global.u32 	[%rd66+4], %r94;
	add.s32 	%r96, %r52, 36;
	mul.wide.u32 	%rd67, %r96, 4;
	add.s64 	%rd68, %rd3, %rd67;
	st.global.u32 	[%rd68], %r92;
	add.s32 	%r97, %r94, -1;
	st.global.u32 	[%rd68+4], %r85;
	add.s32 	%r98, %r52, 38;
	mul.wide.u32 	%rd69, %r98, 4;
	add.s64 	%rd70, %rd3, %rd69;
	st.global.u32 	[%rd70], %r97;
	st.global.u32 	[%rd70+4], %r94;
	add.s32 	%r99, %r39, 11;
	add.s32 	%r100, %r57, 7;
	and.b32  	%r101, %r100, 16379;
	add.s32 	%r102, %r52, 40;
	mul.wide.u32 	%rd71, %r102, 4;
	add.s64 	%rd72, %rd3, %rd71;
	st.global.u32 	[%rd72], %r92;
	st.global.u32 	[%rd72+4], %r101;
	add.s32 	%r103, %r52, 42;
	mul.wide.u32 	%rd73, %r103, 4;
	add.s64 	%rd74, %rd3, %rd73;
	st.global.u32 	[%rd74], %r99;
	add.s32 	%r104, %r28, 9;
	st.global.u32 	[%rd74+4], %r92;
	add.s32 	%r105, %r52, 44;
	mul.wide.u32 	%rd75, %r105, 4;
	add.s64 	%rd76, %rd3, %rd75;
	st.global.u32 	[%rd76], %r104;
	st.global.u32 	[%rd76+4], %r101;
	add.s32 	%r106, %r43, %r31;
	add.s32 	%r107, %r63, %r56;
	and.b32  	%r108, %r107, 16380;
	add.s32 	%r109, %r52, 46;
	mul.wide.u32 	%rd77, %r109, 4;
	add.s64 	%rd78, %rd3, %rd77;
	st.global.u32 	[%rd78], %r99;
	st.global.u32 	[%rd78+4], %r108;
	add.s32 	%r110, %r52, 48;
	mul.wide.u32 	%rd79, %r110, 4;
	add.s64 	%rd80, %rd3, %rd79;
	st.global.u32 	[%rd80], %r106;
	add.s32 	%r111, %r108, -1;
	st.global.u32 	[%rd80+4], %r99;
	add.s32 	%r112, %r52, 50;
	mul.wide.u32 	%rd81, %r112, 4;
	add.s64 	%rd82, %rd3, %rd81;
	st.global.u32 	[%rd82], %r111;
	st.global.u32 	[%rd82+4], %r108;
	add.s32 	%r113, %r39, 13;
	add.s32 	%r114, %r57, 9;
	and.b32  	%r115, %r114, 16381;
	add.s32 	%r116, %r52, 52;
	mul.wide.u32 	%rd83, %r116, 4;
	add.s64 	%rd84, %rd3, %rd83;
	st.global.u32 	[%rd84], %r106;
	st.global.u32 	[%rd84+4], %r115;
	add.s32 	%r117, %r52, 54;
	mul.wide.u32 	%rd85, %r117, 4;
	add.s64 	%rd86, %rd3, %rd85;
	st.global.u32 	[%rd86], %r113;
	add.s32 	%r118, %r28, 11;
	st.global.u32 	[%rd86+4], %r106;
	add.s32 	%r119, %r52, 56;
	mul.wide.u32 	%rd87, %r119, 4;
	add.s64 	%rd88, %rd3, %rd87;
	st.global.u32 	[%rd88], %r118;
	st.global.u32 	[%rd88+4], %r115;
	add.s32 	%r120, %r44, %r31;
	add.s32 	%r121, %r67, %r56;
	and.b32  	%r122, %r121, 16382;
	add.s32 	%r123, %r52, 58;
	mul.wide.u32 	%rd89, %r123, 4;
	add.s64 	%rd90, %rd3, %rd89;
	st.global.u32 	[%rd90], %r113;
	st.global.u32 	[%rd90+4], %r122;
	add.s32 	%r124, %r52, 60;
	mul.wide.u32 	%rd91, %r124, 4;
	add.s64 	%rd92, %rd3, %rd91;
	st.global.u32 	[%rd92], %r120;
	add.s32 	%r125, %r122, -1;
	st.global.u32 	[%rd92+4], %r113;
	add.s32 	%r126, %r52, 62;
	mul.wide.u32 	%rd93, %r126, 4;
	add.s64 	%rd94, %rd3, %rd93;
	st.global.u32 	[%rd94], %r125;
	st.global.u32 	[%rd94+4], %r122;
	add.s32 	%r127, %r39, 15;
	add.s32 	%r128, %r57, 11;
	and.b32  	%r129, %r128, 16383;
	add.s32 	%r130, %r52, 64;
	mul.wide.u32 	%rd95, %r130, 4;
	add.s64 	%rd96, %rd3, %rd95;
	st.global.u32 	[%rd96], %r120;
	st.global.u32 	[%rd96+4], %r129;
	add.s32 	%r131, %r52, 66;
	mul.wide.u32 	%rd97, %r131, 4;
	add.s64 	%rd98, %rd3, %rd97;
	st.global.u32 	[%rd98], %r127;
	add.s32 	%r132, %r28, 13;
	st.global.u32 	[%rd98+4], %r120;
	add.s32 	%r133, %r52, 68;
	mul.wide.u32 	%rd99, %r133, 4;
	add.s64 	%rd100, %rd3, %rd99;
	st.global.u32 	[%rd100], %r132;
	st.global.u32 	[%rd100+4], %r129;
	bar.sync 	0;
	mul.lo.s32 	%r3, %r1, 450;
	mov.b32 	%r187, 0;
	mov.b32 	%r181, 1;
$L__BB3_1:
	shl.b32 	%r6, %r181, 14;
	mov.b32 	%r184, 2;
	mov.u32 	%r183, %r2;
$L__BB3_2:
	add.s32 	%r135, %r183, -2;
	mul.wide.u32 	%rd101, %r135, 4;
	add.s64 	%rd4, %rd3, %rd101;
	ld.global.u32 	%r136, [%rd4];
	add.s32 	%r137, %r136, %r6;
	mul.lo.s32 	%r138, %r137, 3;
	mul.wide.u32 	%rd102, %r138, 8;
	add.s64 	%rd103, %rd2, %rd102;
	ld.global.f64 	%fd1, [%rd103];
	add.s32 	%r139, %r138, 1;
	mul.wide.u32 	%rd104, %r139, 8;
	add.s64 	%rd105, %rd2, %rd104;
	ld.global.f64 	%fd2, [%rd105];
	add.s32 	%r140, %r138, 2;
	mul.wide.u32 	%rd106, %r140, 8;
	add.s64 	%rd107, %rd2, %rd106;
	ld.global.f64 	%fd4, [%rd107];
	setp.eq.f64 	%p1, %fd1, 0d0000000000000000;
	setp.eq.f64 	%p2, %fd2, 0d0000000000000000;
	and.pred  	%p3, %p1, %p2;
	setp.eq.f64 	%p4, %fd4, 0d0000000000000000;
	and.pred  	%p5, %p3, %p4;
	@%p5 bra 	$L__BB3_6;
	ld.global.u32 	%r141, [%rd4+4];
	add.s32 	%r142, %r141, %r6;
	mul.lo.s32 	%r143, %r142, 3;
	mul.wide.u32 	%rd108, %r143, 8;
	add.s64 	%rd109, %rd2, %rd108;
	ld.global.f64 	%fd6, [%rd109];
	add.s32 	%r144, %r143, 1;
	mul.wide.u32 	%rd110, %r144, 8;
	add.s64 	%rd111, %rd2, %rd110;
	ld.global.f64 	%fd7, [%rd111];
	add.s32 	%r145, %r143, 2;
	mul.wide.u32 	%rd112, %r145, 8;
	add.s64 	%rd113, %rd2, %rd112;
	ld.global.f64 	%fd9, [%rd113];
	setp.eq.f64 	%p6, %fd6, 0d0000000000000000;
	setp.eq.f64 	%p7, %fd7, 0d0000000000000000;
	and.pred  	%p8, %p6, %p7;
	setp.eq.f64 	%p9, %fd9, 0d0000000000000000;
	and.pred  	%p10, %p8, %p9;
	@%p10 bra 	$L__BB3_6;
	mul.wide.u32 	%rd114, %r183, 4;
	add.s64 	%rd115, %rd3, %rd114;
	ld.global.u32 	%r146, [%rd115];
	add.s32 	%r10, %r146, %r6;
	mul.lo.s32 	%r147, %r10, 3;
	mul.wide.u32 	%rd116, %r147, 8;
	add.s64 	%rd117, %rd2, %rd116;
	ld.global.f64 	%fd11, [%rd117];
	add.s32 	%r148, %r147, 1;
	mul.wide.u32 	%rd118, %r148, 8;
	add.s64 	%rd119, %rd2, %rd118;
	ld.global.f64 	%fd12, [%rd119];
	add.s32 	%r149, %r147, 2;
	mul.wide.u32 	%rd120, %r149, 8;
	add.s64 	%rd121, %rd2, %rd120;
	ld.global.f64 	%fd14, [%rd121];
	setp.eq.f64 	%p11, %fd11, 0d0000000000000000;
	setp.eq.f64 	%p12, %fd12, 0d0000000000000000;
	and.pred  	%p13, %p11, %p12;
	setp.eq.f64 	%p14, %fd14, 0d0000000000000000;
	and.pred  	%p15, %p13, %p14;
	@%p15 bra 	$L__BB3_6;
	mad.lo.s32 	%r150, %r187, 3, %r3;
	add.s32 	%r151, %r150, 2;
	mul.wide.u32 	%rd122, %r151, 4;
	add.s64 	%rd123, %rd1, %rd122;
	st.global.u32 	[%rd123], %r10;
	ld.global.u32 	%r152, [%rd4+4];
	add.s32 	%r153, %r152, %r6;
	add.s32 	%r154, %r150, 1;
	mul.wide.u32 	%rd124, %r154, 4;
	add.s64 	%rd125, %rd1, %rd124;
	st.global.u32 	[%rd125], %r153;
	ld.global.u32 	%r155, [%rd4];
	add.s32 	%r156, %r155, %r6;
	mul.wide.u32 	%rd126, %r150, 4;
	add.s64 	%rd127, %rd1, %rd126;
	st.global.u32 	[%rd127], %r156;
	add.s32 	%r187, %r187, 1;
$L__BB3_6:
	add.s32 	%r157, %r183, 1;
	mul.wide.u32 	%rd128, %r157, 4;
	add.s64 	%rd5, %rd3, %rd128;
	ld.global.u32 	%r158, [%rd5];
	add.s32 	%r159, %r158, %r6;
	mul.lo.s32 	%r160, %r159, 3;
	mul.wide.u32 	%rd129, %r160, 8;
	add.s64 	%rd130, %rd2, %rd129;
	ld.global.f64 	%fd16, [%rd130];
	add.s32 	%r161, %r160, 1;
	mul.wide.u32 	%rd131, %r161, 8;
	add.s64 	%rd132, %rd2, %rd131;
	ld.global.f64 	%fd17, [%rd132];
	add.s32 	%r162, %r160, 2;
	mul.wide.u32 	%rd133, %r162, 8;
	add.s64 	%rd134, %rd2, %rd133;
	ld.global.f64 	%fd19, [%rd134];
	setp.eq.f64 	%p16, %fd16, 0d0000000000000000;
	setp.eq.f64 	%p17, %fd17, 0d0000000000000000;
	and.pred  	%p18, %p16, %p17;
	setp.eq.f64 	%p19, %fd19, 0d0000000000000000;
	and.pred  	%p20, %p18, %p19;
	@%p20 bra 	$L__BB3_10;
	add.s32 	%r163, %r183, 2;
	mul.wide.u32 	%rd135, %r163, 4;
	add.s64 	%rd6, %rd3, %rd135;
	ld.global.u32 	%r164, [%rd6];
	add.s32 	%r165, %r164, %r6;
	mul.lo.s32 	%r166, %r165, 3;
	mul.wide.u32 	%rd136, %r166, 8;
	add.s64 	%rd137, %rd2, %rd136;
	ld.global.f64 	%fd21, [%rd137];
	add.s32 	%r167, %r166, 1;
	mul.wide.u32 	%rd138, %r167, 8;
	add.s64 	%rd139, %rd2, %rd138;
	ld.global.f64 	%fd22, [%rd139];
	add.s32 	%r168, %r166, 2;
	mul.wide.u32 	%rd140, %r168, 8;
	add.s64 	%rd141, %rd2, %rd140;
	ld.global.f64 	%fd24, [%rd141];
	setp.eq.f64 	%p21, %fd21, 0d0000000000000000;
	setp.eq.f64 	%p22, %fd22, 0d0000000000000000;
	and.pred  	%p23, %p21, %p22;
	setp.eq.f64 	%p24, %fd24, 0d0000000000000000;
	and.pred  	%p25, %p23, %p24;
	@%p25 bra 	$L__BB3_10;
	add.s32 	%r169, %r183, 3;
	mul.wide.u32 	%rd142, %r169, 4;
	add.s64 	%rd143, %rd3, %rd142;
	ld.global.u32 	%r170, [%rd143];
	add.s32 	%r13, %r170, %r6;
	mul.lo.s32 	%r171, %r13, 3;
	mul.wide.u32 	%rd144, %r171, 8;
	add.s64 	%rd145, %rd2, %rd144;
	ld.global.f64 	%fd26, [%rd145];
	add.s32 	%r172, %r171, 1;
	mul.wide.u32 	%rd146, %r172, 8;
	add.s64 	%rd147, %rd2, %rd146;
	ld.global.f64 	%fd27, [%rd147];
	add.s32 	%r173, %r171, 2;
	mul.wide.u32 	%rd148, %r173, 8;
	add.s64 	%rd149, %rd2, %rd148;
	ld.global.f64 	%fd29, [%rd149];
	setp.eq.f64 	%p26, %fd26, 0d0000000000000000;
	setp.eq.f64 	%p27, %fd27, 0d0000000000000000;
	and.pred  	%p28, %p26, %p27;
	setp.eq.f64 	%p29, %fd29, 0d0000000000000000;
	and.pred  	%p30, %p28, %p29;
	@%p30 bra 	$L__BB3_10;
	mad.lo.s32 	%r174, %r187, 3, %r3;
	add.s32 	%r175, %r174, 2;
	mul.wide.u32 	%rd150, %r175, 4;
	add.s64 	%rd151, %rd1, %rd150;
	st.global.u32 	[%rd151], %r13;
	ld.global.u32 	%r176, [%rd6];
	add.s32 	%r177, %r176, %r6;
	add.s32 	%r178, %r174, 1;
	mul.wide.u32 	%rd152, %r178, 4;
	add.s64 	%rd153, %rd1, %rd152;
	st.global.u32 	[%rd153], %r177;
	ld.global.u32 	%r179, [%rd5];
	add.s32 	%r180, %r179, %r6;
	mul.wide.u32 	%rd154, %r174, 4;
	add.s64 	%rd155, %rd1, %rd154;
	st.global.u32 	[%rd155], %r180;
	add.s32 	%r187, %r187, 1;
$L__BB3_10:
	add.s32 	%r184, %r184, 6;
	add.s32 	%r183, %r183, 6;
	setp.ne.s32 	%p31, %r184, 92;
	@%p31 bra 	$L__BB3_2;
	add.s32 	%r181, %r181, 1;
	setp.ne.s32 	%p32, %r181, 6;
	@%p32 bra 	$L__BB3_1;
	ld.param.u64 	%rd159, [_Z9ODF_part1PdPjS0_S0__param_3];
	cvta.to.global.u64 	%rd156, %rd159;
	mul.wide.s32 	%rd157, %r1, 4;
	add.s64 	%rd158, %rd156, %rd157;
	st.global.u32 	[%rd158], %r187;
	bar.sync 	0;
	ret;

}
	// .globl	_Z8eScanGPUPjS_
.visible .entry _Z8eScanGPUPjS_(
	.param .u64 .ptr .align 1 _Z8eScanGPUPjS__param_0,
	.param .u64 .ptr .align 1 _Z8eScanGPUPjS__param_1
)
{
	.reg .pred 	%p<21>;
	.reg .b32 	%r<275>;
	.reg .b64 	%rd<9>;
	// demoted variable
	.shared .align 4 .b8 _ZZ8eScanGPUPjS_E4temp[8192];
	ld.param.u64 	%rd1, [_Z8eScanGPUPjS__param_0];
	ld.param.u64 	%rd2, [_Z8eScanGPUPjS__param_1];
	cvta.to.global.u64 	%rd3, %rd2;
	mov.u32 	%r1, %tid.x;
	add.s32 	%r8, %r1, 512;
	shr.u32 	%r9, %r1, 5;
	shr.u32 	%r10, %r8, 5;
	mul.wide.u32 	%rd4, %r1, 4;
	add.s64 	%rd5, %rd3, %rd4;
	ld.global.u32 	%r11, [%rd5];
	add.s32 	%r12, %r9, %r1;
	shl.b32 	%r13, %r12, 2;
	mov.u32 	%r14, _ZZ8eScanGPUPjS_E4temp;
	add.s32 	%r2, %r14, %r13;
	st.shared.u32 	[%r2], %r11;
	ld.global.u32 	%r15, [%rd5+2048];
	add.s32 	%r16, %r10, %r1;
	shl.b32 	%r17, %r16, 2;
	add.s32 	%r3, %r14, %r17;
	st.shared.u32 	[%r3+2048], %r15;
	shl.b32 	%r18, %r1, 1;
	or.b32  	%r4, %r18, 1;
	add.s32 	%r5, %r18, 2;
	bar.sync 	0;
	setp.gt.u32 	%p1, %r1, 511;
	shr.u32 	%r19, %r1, 4;
	add.s32 	%r20, %r19, %r18;
	shl.b32 	%r21, %r20, 2;
	add.s32 	%r6, %r14, %r21;
	shr.u32 	%r22, %r18, 5;
	add.s32 	%r23, %r22, %r18;
	shl.b32 	%r24, %r23, 2;
	add.s32 	%r7, %r14, %r24;
	@%p1 bra 	$L__BB4_2;
	ld.shared.u32 	%r25, [%r6];
	ld.shared.u32 	%r26, [%r7+4];
	add.s32 	%r27, %r26, %r25;
	st.shared.u32 	[%r7+4], %r27;
$L__BB4_2:
	bar.sync 	0;
	setp.gt.u32 	%p2, %r1, 255;
	@%p2 bra 	$L__BB4_4;
	shl.b32 	%r28, %r4, 1;
	add.s32 	%r29, %r28, -1;
	shl.b32 	%r30, %r5, 1;
	shr.u32 	%r31, %r29, 5;
	add.s32 	%r32, %r31, %r28;
	shr.u32 	%r33, %r28, 5;
	add.s32 	%r34, %r33, %r30;
	shl.b32 	%r35, %r32, 2;
	add.s32 	%r37, %r14, %r35;
	ld.shared.u32 	%r38, [%r37+-4];
	shl.b32 	%r39, %r34, 2;
	add.s32 	%r40, %r14, %r39;
	ld.shared.u32 	%r41, [%r40+-4];
	add.s32 	%r42, %r41, %r38;
	st.shared.u32 	[%r40+-4], %r42;
$L__BB4_4:
	bar.sync 	0;
	setp.gt.u32 	%p3, %r1, 127;
	@%p3 bra 	$L__BB4_6;
	shl.b32 	%r43, %r4, 2;
	add.s32 	%r44, %r43, -1;
	shl.b32 	%r45, %r5, 2;
	shr.u32 	%r46, %r44, 5;
	add.s32 	%r47, %r46, %r43;
	shr.u32 	%r48, %r43, 5;
	add.s32 	%r49, %r48, %r45;
	shl.b32 	%r50, %r47, 2;
	add.s32 	%r52, %r14, %r50;
	ld.shared.u32 	%r53, [%r52+-4];
	shl.b32 	%r54, %r49, 2;
	add.s32 	%r55, %r14, %r54;
	ld.shared.u32 	%r56, [%r55+-4];
	add.s32 	%r57, %r56, %r53;
	st.shared.u32 	[%r55+-4], %r57;
$L__BB4_6:
	bar.sync 	0;
	setp.gt.u32 	%p4, %r1, 63;
	@%p4 bra 	$L__BB4_8;
	shl.b32 	%r58, %r4, 3;
	add.s32 	%r59, %r58, -1;
	shl.b32 	%r60, %r5, 3;
	shr.u32 	%r61, %r59, 5;
	add.s32 	%r62, %r61, %r58;
	shr.u32 	%r63, %r58, 5;
	add.s32 	%r64, %r63, %r60;
	shl.b32 	%r65, %r62, 2;
	add.s32 	%r67, %r14, %r65;
	ld.shared.u32 	%r68, [%r67+-4];
	shl.b32 	%r69, %r64, 2;
	add.s32 	%r70, %r14, %r69;
	ld.shared.u32 	%r71, [%r70+-4];
	add.s32 	%r72, %r71, %r68;
	st.shared.u32 	[%r70+-4], %r72;
$L__BB4_8:
	bar.sync 	0;
	setp.gt.u32 	%p5, %r1, 31;
	@%p5 bra 	$L__BB4_10;
	shl.b32 	%r73, %r4, 4;
	add.s32 	%r74, %r73, -1;
	shl.b32 	%r75, %r5, 4;
	shr.u32 	%r76, %r74, 5;
	add.s32 	%r77, %r76, %r73;
	shr.u32 	%r78, %r73, 5;
	add.s32 	%r79, %r78, %r75;
	shl.b32 	%r80, %r77, 2;
	add.s32 	%r82, %r14, %r80;
	ld.shared.u32 	%r83, [%r82+-4];
	shl.b32 	%r84, %r79, 2;
	add.s32 	%r85, %r14, %r84;
	ld.shared.u32 	%r86, [%r85+-4];
	add.s32 	%r87, %r86, %r83;
	st.shared.u32 	[%r85+-4], %r87;
$L__BB4_10:
	bar.sync 	0;
	setp.gt.u32 	%p6, %r1, 15;
	@%p6 bra 	$L__BB4_12;
	shl.b32 	%r88, %r4, 5;
	add.s32 	%r89, %r88, -1;
	shl.b32 	%r90, %r5, 5;
	shr.u32 	%r91, %r89, 5;
	add.s32 	%r92, %r91, %r88;
	add.s32 	%r93, %r4, %r90;
	shl.b32 	%r94, %r92, 2;
	add.s32 	%r96, %r14, %r94;
	ld.shared.u32 	%r97, [%r96+-4];
	shl.b32 	%r98, %r93, 2;
	add.s32 	%r99, %r14, %r98;
	ld.shared.u32 	%r100, [%r99+-4];
	add.s32 	%r101, %r100, %r97;
	st.shared.u32 	[%r99+-4], %r101;
$L__BB4_12:
	bar.sync 	0;
	setp.gt.u32 	%p7, %r1, 7;
	@%p7 bra 	$L__BB4_14;
	shl.b32 	%r102, %r4, 6;
	add.s32 	%r103, %r102, -1;
	shl.b32 	%r104, %r5, 6;
	shr.u32 	%r105, %r103, 5;
	add.s32 	%r106, %r105, %r102;
	shr.u32 	%r107, %r102, 5;
	add.s32 	%r108, %r104, %r107;
	shl.b32 	%r109, %r108, 2;
	shl.b32 	%r110, %r106, 2;
	add.s32 	%r112, %r14, %r110;
	ld.shared.u32 	%r113, [%r112+-4];
	add.s32 	%r114, %r14, %r109;
	ld.shared.u32 	%r115, [%r114];
	add.s32 	%r116, %r115, %r113;
	st.shared.u32 	[%r114], %r116;
$L__BB4_14:
	bar.sync 	0;
	setp.gt.u32 	%p8, %r1, 3;
	@%p8 bra 	$L__BB4_16;
	shl.b32 	%r117, %r4, 7;
	add.s32 	%r118, %r117, -1;
	shl.b32 	%r119, %r5, 7;
	shr.u32 	%r120, %r118, 5;
	add.s32 	%r121, %r120, %r117;
	shr.u32 	%r122, %r117, 5;
	add.s32 	%r123, %r119, %r122;
	shl.b32 	%r124, %r123, 2;
	shl.b32 	%r125, %r121, 2;
	add.s32 	%r127, %r14, %r125;
	ld.shared.u32 	%r128, [%r127+-4];
	add.s32 	%r129, %r14, %r124;
	ld.shared.u32 	%r130, [%r129+8];
	add.s32 	%r131, %r130, %r128;
	st.shared.u32 	[%r129+8], %r131;
$L__BB4_16:
	bar.sync 	0;
	setp.gt.u32 	%p9, %r1, 1;
	@%p9 bra 	$L__BB4_18;
	shl.b32 	%r132, %r4, 8;
	add.s32 	%r133, %r132, -1;
	shl.b32 	%r134, %r5, 8;
	shr.u32 	%r135, %r133, 5;
	add.s32 	%r136, %r135, %r132;
	shr.u32 	%r137, %r132, 5;
	add.s32 	%r138, %r134, %r137;
	shl.b32 	%r139, %r138, 2;
	shl.b32 	%r140, %r136, 2;
	add.s32 	%r142, %r14, %r140;
	ld.shared.u32 	%r143, [%r142+-4];
	add.s32 	%r144, %r14, %r139;
	ld.shared.u32 	%r145, [%r144+24];
	add.s32 	%r146, %r145, %r143;
	st.shared.u32 	[%r144+24], %r146;
$L__BB4_18:
	bar.sync 	0;
	setp.ne.s32 	%p10, %r1, 0;
	@%p10 bra 	$L__BB4_20;
	mov.b32 	%r147, 0;
	st.shared.u32 	[_ZZ8eScanGPUPjS_E4temp+4216], %r147;
$L__BB4_20:
	setp.ne.s32 	%p11, %r1, 0;
	bar.sync 	0;
	@%p11 bra 	$L__BB4_22;
	ld.shared.u32 	%r148, [_ZZ8eScanGPUPjS_E4temp+2104];
	ld.shared.u32 	%r149, [_ZZ8eScanGPUPjS_E4temp+4216];
	st.shared.u32 	[_ZZ8eScanGPUPjS_E4temp+2104], %r149;
	add.s32 	%r150, %r149, %r148;
	st.shared.u32 	[_ZZ8eScanGPUPjS_E4temp+4216], %r150;
$L__BB4_22:
	setp.gt.u32 	%p12, %r1, 1;
	bar.sync 	0;
	@%p12 bra 	$L__BB4_24;
	shl.b32 	%r151, %r4, 8;
	add.s32 	%r152, %r151, -1;
	shl.b32 	%r153, %r5, 8;
	shr.u32 	%r154, %r152, 5;
	add.s32 	%r155, %r154, %r151;
	shr.u32 	%r156, %r151, 5;
	add.s32 	%r157, %r153, %r156;
	shl.b32 	%r158, %r157, 2;
	shl.b32 	%r159, %r155, 2;
	add.s32 	%r161, %r14, %r159;
	ld.shared.u32 	%r162, [%r161+-4];
	add.s32 	%r163, %r14, %r158;
	ld.shared.u32 	%r164, [%r163+24];
	st.shared.u32 	[%r161+-4], %r164;
	add.s32 	%r165, %r164, %r162;
	st.shared.u32 	[%r163+24], %r165;
$L__BB4_24:
	setp.gt.u32 	%p13, %r1, 3;
	bar.sync 	0;
	@%p13 bra 	$L__BB4_26;
	shl.b32 	%r166, %r4, 7;
	add.s32 	%r167, %r166, -1;
	shl.b32 	%r168, %r5, 7;
	shr.u32 	%r169, %r167, 5;
	add.s32 	%r170, %r169, %r166;
	shr.u32 	%r171, %r166, 5;
	add.s32 	%r172, %r168, %r171;
	shl.b32 	%r173, %r172, 2;
	shl.b32 	%r174, %r170, 2;
	add.s32 	%r176, %r14, %r174;
	ld.shared.u32 	%r177, [%r176+-4];
	add.s32 	%r178, %r14, %r173;
	ld.shared.u32 	%r179, [%r178+8];
	st.shared.u32 	[%r176+-4], %r179;
	add.s32 	%r180, %r179, %r177;
	st.shared.u32 	[%r178+8], %r180;
$L__BB4_26:
	setp.gt.u32 	%p14, %r1, 7;
	bar.sync 	0;
	@%p14 bra 	$L__BB4_28;
	shl.b32 	%r181, %r4, 6;
	add.s32 	%r182, %r181, -1;
	shl.b32 	%r183, %r5, 6;
	shr.u32 	%r184, %r182, 5;
	add.s32 	%r185, %r184, %r181;
	shr.u32 	%r186, %r181, 5;
	add.s32 	%r187, %r183, %r186;
	shl.b32 	%r188, %r187, 2;
	shl.b32 	%r189, %r185, 2;
	add.s32 	%r191, %r14, %r189;
	ld.shared.u32 	%r192, [%r191+-4];
	add.s32 	%r193, %r14, %r188;
	ld.shared.u32 	%r194, [%r193];
	st.shared.u32 	[%r191+-4], %r194;
	add.s32 	%r195, %r194, %r192;
	st.shared.u32 	[%r193], %r195;
$L__BB4_28:
	setp.gt.u32 	%p15, %r1, 15;
	bar.sync 	0;
	@%p15 bra 	$L__BB4_30;
	shl.b32 	%r196, %r4, 5;
	add.s32 	%r197, %r196, -1;
	shl.b32 	%r198, %r5, 5;
	shr.u32 	%r199, %r197, 5;
	add.s32 	%r200, %r199, %r196;
	add.s32 	%r201, %r4, %r198;
	shl.b32 	%r202, %r200, 2;
	add.s32 	%r204, %r14, %r202;
	ld.shared.u32 	%r205, [%r204+-4];
	shl.b32 	%r206, %r201, 2;
	add.s32 	%r207, %r14, %r206;
	ld.shared.u32 	%r208, [%r207+-4];
	st.shared.u32 	[%r204+-4], %r208;
	add.s32 	%r209, %r208, %r205;
	st.shared.u32 	[%r207+-4], %r209;
$L__BB4_30:
	setp.gt.u32 	%p16, %r1, 31;
	bar.sync 	0;
	@%p16 bra 	$L__BB4_32;
	shl.b32 	%r210, %r4, 4;
	add.s32 	%r211, %r210, -1;
	shl.b32 	%r212, %r5, 4;
	shr.u32 	%r213, %r211, 5;
	add.s32 	%r214, %r213, %r210;
	shr.u32 	%r215, %r210, 5;
	add.s32 	%r216, %r215, %r212;
	shl.b32 	%r217, %r214, 2;
	add.s32 	%r219, %r14, %r217;
	ld.shared.u32 	%r220, [%r219+-4];
	shl.b32 	%r221, %r216, 2;
	add.s32 	%r222, %r14, %r221;
	ld.shared.u32 	%r223, [%r222+-4];
	st.shared.u32 	[%r219+-4], %r223;
	add.s32 	%r224, %r223, %r220;
	st.shared.u32 	[%r222+-4], %r224;
$L__BB4_32:
	setp.gt.u32 	%p17, %r1, 63;
	bar.sync 	0;
	@%p17 bra 	$L__BB4_34;
	shl.b32 	%r225, %r4, 3;
	add.s32 	%r226, %r225, -1;
	shl.b32 	%r227, %r5, 3;
	shr.u32 	%r228, %r226, 5;
	add.s32 	%r229, %r228, %r225;
	shr.u32 	%r230, %r225, 5;
	add.s32 	%r231, %r230, %r227;
	shl.b32 	%r232, %r229, 2;
	add.s32 	%r234, %r14, %r232;
	ld.shared.u32 	%r235, [%r234+-4];
	shl.b32 	%r236, %r231, 2;
	add.s32 	%r237, %r14, %r236;
	ld.shared.u32 	%r238, [%r237+-4];
	st.shared.u32 	[%r234+-4], %r238;
	add.s32 	%r239, %r238, %r235;
	st.shared.u32 	[%r237+-4], %r239;
$L__BB4_34:
	setp.gt.u32 	%p18, %r1, 127;
	bar.sync 	0;
	@%p18 bra 	$L__BB4_36;
	shl.b32 	%r240, %r4, 2;
	add.s32 	%r241, %r240, -1;
	shl.b32 	%r242, %r5, 2;
	shr.u32 	%r243, %r241, 5;
	add.s32 	%r244, %r243, %r240;
	shr.u32 	%r245, %r240, 5;
	add.s32 	%r246, %r245, %r242;
	shl.b32 	%r247, %r244, 2;
	add.s32 	%r249, %r14, %r247;
	ld.shared.u32 	%r250, [%r249+-4];
	shl.b32 	%r251, %r246, 2;
	add.s32 	%r252, %r14, %r251;
	ld.shared.u32 	%r253, [%r252+-4];
	st.shared.u32 	[%r249+-4], %r253;
	add.s32 	%r254, %r253, %r250;
	st.shared.u32 	[%r252+-4], %r254;
$L__BB4_36:
	setp.gt.u32 	%p19, %r1, 255;
	bar.sync 	0;
	@%p19 bra 	$L__BB4_38;
	shl.b32 	%r255, %r4, 1;
	add.s32 	%r256, %r255, -1;
	shl.b32 	%r257, %r5, 1;
	shr.u32 	%r258, %r256, 5;
	add.s32 	%r259, %r258, %r255;
	shr.u32 	%r260, %r255, 5;
	add.s32 	%r261, %r260, %r257;
	shl.b32 	%r262, %r259, 2;
	add.s32 	%r264, %r14, %r262;
	ld.shared.u32 	%r265, [%r264+-4];
	shl.b32 	%r266, %r261, 2;
	add.s32 	%r267, %r14, %r266;
	ld.shared.u32 	%r268, [%r267+-4];
	st.shared.u32 	[%r264+-4], %r268;
	add.s32 	%r269, %r268, %r265;
	st.shared.u32 	[%r267+-4], %r269;
$L__BB4_38:
	setp.gt.u32 	%p20, %r1, 511;
	bar.sync 	0;
	@%p20 bra 	$L__BB4_40;
	ld.shared.u32 	%r270, [%r6];
	ld.shared.u32 	%r271, [%r7+4];
	st.shared.u32 	[%r6], %r271;
	add.s32 	%r272, %r271, %r270;
	st.shared.u32 	[%r7+4], %r272;
$L__BB4_40:
	cvta.to.global.u64 	%rd6, %rd1;
	bar.sync 	0;
	ld.shared.u32 	%r273, [%r2];
	add.s64 	%rd8, %rd6, %rd4;
	st.global.u32 	[%rd8], %r273;
	ld.shared.u32 	%r274, [%r3+2048];
	st.global.u32 	[%rd8+2048], %r274;
	ret;

}
	// .globl	_Z9ODF_part2PjS_S_S_
.visible .entry _Z9ODF_part2PjS_S_S_(
	.param .u64 .ptr .align 1 _Z9ODF_part2PjS_S_S__param_0,
	.param .u64 .ptr .align 1 _Z9ODF_part2PjS_S_S__param_1,
	.param .u64 .ptr .align 1 _Z9ODF_part2PjS_S_S__param_2,
	.param .u64 .ptr .align 1 _Z9ODF_part2PjS_S_S__param_3
)
{
	.reg .pred 	%p<7>;
	.reg .b32 	%r<54>;
	.reg .b64 	%rd<33>;

	ld.param.u64 	%rd4, [_Z9ODF_part2PjS_S_S__param_0];
	ld.param.u64 	%rd5, [_Z9ODF_part2PjS_S_S__param_1];
	ld.param.u64 	%rd6, [_Z9ODF_part2PjS_S_S__param_2];
	ld.param.u64 	%rd3, [_Z9ODF_part2PjS_S_S__param_3];
	cvta.to.global.u64 	%rd1, %rd4;
	cvta.to.global.u64 	%rd2, %rd5;
	cvta.to.global.u64 	%rd7, %rd6;
	mov.u32 	%r29, %tid.x;
	mov.u32 	%r30, %ctaid.x;
	mov.u32 	%r31, %ntid.x;
	mad.lo.s32 	%r1, %r30, %r31, %r29;
	mul.wide.s32 	%rd8, %r1, 4;
	add.s64 	%rd9, %rd7, %rd8;
	ld.global.u32 	%r2, [%rd9];
	setp.eq.s32 	%p1, %r1, 0;
	mov.b32 	%r46, 92160;
	@%p1 bra 	$L__BB5_2;
	cvta.to.global.u64 	%rd10, %rd3;
	add.s64 	%rd12, %rd10, %rd8;
	ld.global.u32 	%r32, [%rd12];
	mad.lo.s32 	%r46, %r32, 3, 92160;
$L__BB5_2:
	setp.eq.s32 	%p2, %r2, 0;
	@%p2 bra 	$L__BB5_9;
	mul.lo.s32 	%r34, %r2, 3;
	mul.lo.s32 	%r5, %r1, 450;
	max.u32 	%r6, %r34, 1;
	and.b32  	%r7, %r6, 3;
	setp.lt.u32 	%p3, %r34, 4;
	mov.b32 	%r50, 0;
	@%p3 bra 	$L__BB5_6;
	and.b32  	%r50, %r6, -4;
	neg.s32 	%r49, %r50;
	add.s32 	%r48, %r46, 3;
	add.s32 	%r47, %r5, 3;
$L__BB5_5:
	add.s32 	%r35, %r47, -2;
	add.s32 	%r36, %r47, -3;
	mul.wide.u32 	%rd13, %r36, 4;
	add.s64 	%rd14, %rd2, %rd13;
	ld.global.u32 	%r37, [%rd14];
	add.s32 	%r38, %r48, -2;
	add.s32 	%r39, %r48, -3;
	mul.wide.u32 	%rd15, %r39, 4;
	add.s64 	%rd16, %rd1, %rd15;
	st.global.u32 	[%rd16], %r37;
	mul.wide.u32 	%rd17, %r35, 4;
	add.s64 	%rd18, %rd2, %rd17;
	ld.global.u32 	%r40, [%rd18];
	mul.wide.u32 	%rd19, %r38, 4;
	add.s64 	%rd20, %rd1, %rd19;
	st.global.u32 	[%rd20], %r40;
	add.s32 	%r41, %r47, -1;
	mul.wide.u32 	%rd21, %r41, 4;
	add.s64 	%rd22, %rd2, %rd21;
	ld.global.u32 	%r42, [%rd22];
	add.s32 	%r43, %r48, -1;
	mul.wide.u32 	%rd23, %r43, 4;
	add.s64 	%rd24, %rd1, %rd23;
	st.global.u32 	[%rd24], %r42;
	mul.wide.u32 	%rd25, %r47, 4;
	add.s64 	%rd26, %rd2, %rd25;
	ld.global.u32 	%r44, [%rd26];
	mul.wide.u32 	%rd27, %r48, 4;
	add.s64 	%rd28, %rd1, %rd27;
	st.global.u32 	[%rd28], %r44;
	add.s32 	%r49, %r49, 4;
	add.s32 	%r48, %r48, 4;
	add.s32 	%r47, %r47, 4;
	setp.ne.s32 	%p4, %r49, 0;
	@%p4 bra 	$L__BB5_5;
$L__BB5_6:
	setp.eq.s32 	%p5, %r7, 0;
	@%p5 bra 	$L__BB5_9;
	add.s32 	%r53, %r46, %r50;
	add.s32 	%r52, %r50, %r5;
	neg.s32 	%r51, %r7;
$L__BB5_8:
	.pragma "nounroll";
	mul.wide.u32 	%rd29, %r52, 4;
	add.s64 	%rd30, %rd2, %rd29;
	ld.global.u32 	%r45, [%rd30];
	mul.wide.u32 	%rd31, %r53, 4;
	add.s64 	%rd32, %rd1, %rd31;
	st.global.u32 	[%rd32], %r45;
	add.s32 	%r53, %r53, 1;
	add.s32 	%r52, %r52, 1;
	add.s32 	%r51, %r51, 1;
	setp.ne.s32 	%p6, %r51, 0;
	@%p6 bra 	$L__BB5_8;
$L__BB5_9:
	bar.sync 	0;
	ret;

}
.func  (.param .align 16 .b8 func_retval0[16]) __internal_trig_reduction_slowpathd(
	.param .b64 __internal_trig_reduction_slowpathd_param_0
)
{
	.local .align 8 .b8 	__local_depot6[40];
	.reg .b64 	%SP;
	.reg .b64 	%SPL;
	.reg .pred 	%p<10>;
	.reg .b32 	%r<47>;
	.reg .b64 	%rd<74>;
	.reg .b64 	%fd<5>;

	mov.u64 	%SPL, __local_depot6;
	ld.param.f64 	%fd4, [__internal_trig_reduction_slowpathd_param_0];
	add.u64 	%rd1, %SPL, 0;
	{
	.reg .b32 %temp; 
	mov.b64 	{%temp, %r1}, %fd4;
	}
	shr.u32 	%r2, %r1, 20;
	and.b32  	%r3, %r2, 2047;
	setp.eq.s32 	%p1, %r3, 2047;
	mov.b32 	%r46, 0;
	@%p1 bra 	$L__BB6_9;
	add.s32 	%r20, %r3, -1024;
	mov.b64 	%rd20, %fd4;
	shl.b64 	%rd2, %rd20, 11;
	shr.u32 	%r4, %r20, 6;
	sub.s32 	%r45, 15, %r4;
	sub.s32 	%r21, 19, %r4;
	setp.lt.u32 	%p2, %r20, 128;
	selp.b32 	%r6, 18, %r21, %p2;
	setp.ge.s32 	%p3, %r45, %r6;
	mov.b64 	%rd70, 0;
	@%p3 bra 	$L__BB6_4;
	add.s32 	%r23, %r6, %r4;
	neg.s32 	%r43, %r23;
	or.b64  	%rd3, %rd2, -9223372036854775808;
	mov.b64 	%rd70, 0;
	mov.b32 	%r42, 0;
	mov.u64 	%rd25, __cudart_i2opi_d;
	mov.u32 	%r44, %r45;
$L__BB6_3:
	.pragma "nounroll";
	mul.wide.s32 	%rd22, %r42, 8;
	add.s64 	%rd23, %rd1, %rd22;
	mul.wide.s32 	%rd24, %r44, 8;
	add.s64 	%rd26, %rd25, %rd24;
	ld.global.nc.u64 	%rd27, [%rd26];
	{
	.reg .u32 %r0, %r1, %r2, %r3, %alo, %ahi, %blo, %bhi, %clo, %chi;
	mov.b64 	{%alo,%ahi}, %rd27;
	mov.b64 	{%blo,%bhi}, %rd3;
	mov.b64 	{%clo,%chi}, %rd70;
	mad.lo.cc.u32 	%r0, %alo, %blo, %clo;
	madc.hi.cc.u32 	%r1, %alo, %blo, %chi;
	madc.hi.u32 	%r2, %alo, %bhi, 0;
	mad.lo.cc.u32 	%r1, %alo, %bhi, %r1;
	madc.hi.cc.u32 	%r2, %ahi, %blo, %r2;
	madc.hi.u32 	%r3, %ahi, %bhi, 0;
	mad.lo.cc.u32 	%r1, %ahi, %blo, %r1;
	madc.lo.cc.u32 	%r2, %ahi, %bhi, %r2;
	addc.u32 	%r3, %r3, 0;
	mov.b64 	%rd28, {%r0,%r1};
	mov.b64 	%rd70, {%r2,%r3};
	}
	st.local.u64 	[%rd23], %rd28;
	add.s32 	%r44, %r44, 1;
	add.s32 	%r43, %r43, 1;
	add.s32 	%r42, %r42, 1;
	setp.ne.s32 	%p4, %r43, -15;
	mov.u32 	%r45, %r6;
	@%p4 bra 	$L__BB6_3;
$L__BB6_4:
	cvt.s64.s32 	%rd29, %r45;
	cvt.u64.u32 	%rd30, %r4;
	add.s64 	%rd31, %rd30, %rd29;
	shl.b64 	%rd32, %rd31, 3;
	add.s64 	%rd33, %rd1, %rd32;
	st.local.u64 	[%rd33+-120], %rd70;
	and.b32  	%r15, %r2, 63;
	ld.local.u64 	%rd72, [%rd1+16];
	ld.local.u64 	%rd71, [%rd1+24];
	setp.eq.s32 	%p5, %r15, 0;
	@%p5 bra 	$L__BB6_6;
	shl.b64 	%rd34, %rd71, %r15;
	shr.u64 	%rd35, %rd72, 1;
	xor.b32  	%r24, %r15, 63;
	shr.u64 	%rd36, %rd35, %r24;
	or.b64  	%rd71, %rd34, %rd36;
	ld.local.u64 	%rd37, [%rd1+8];
	shl.b64 	%rd38, %rd72, %r15;
	shr.u64 	%rd39, %rd37, 1;
	shr.u64 	%rd40, %rd39, %r24;
	or.b64  	%rd72, %rd38, %rd40;
$L__BB6_6:
	and.b32  	%r25, %r1, -2147483648;
	shr.u64 	%rd41, %rd71, 62;
	cvt.u32.u64 	%r26, %rd41;
	mov.b64 	{%r27, %r28}, %rd71;
	mov.b64 	{%r29, %r30}, %rd72;
	shf.l.wrap.b32 	%r31, %r30, %r27, 2;
	shf.l.wrap.b32 	%r32, %r27, %r28, 2;
	mov.b64 	%rd42, {%r31, %r32};
	shl.b64 	%rd43, %rd72, 2;
	shr.u64 	%rd44, %rd42, 63;
	cvt.u32.u64 	%r33, %rd44;
	add.s32 	%r34, %r33, %r26;
	setp.eq.s32 	%p6, %r25, 0;
	neg.s32 	%r35, %r34;
	selp.b32 	%r46, %r34, %r35, %p6;
	setp.gt.s64 	%p7, %rd42, -1;
	mov.b64 	%rd45, 0;
	{
	.reg .u32 %r0, %r1, %r2, %r3, %a0, %a1, %a2, %a3, %b0, %b1, %b2, %b3;
	mov.b64 	{%a0,%a1}, %rd45;
	mov.b64 	{%a2,%a3}, %rd45;
	mov.b64 	{%b0,%b1}, %rd43;
	mov.b64 	{%b2,%b3}, %rd42;
	sub.cc.u32 	%r0, %a0, %b0;
	subc.cc.u32 	%r1, %a1, %b1;
	subc.cc.u32 	%r2, %a2, %b2;
	subc.u32 	%r3, %a3, %b3;
	mov.b64 	%rd46, {%r0,%r1};
	mov.b64 	%rd47, {%r2,%r3};
	}
	xor.b32  	%r36, %r25, -2147483648;
	selp.b64 	%rd73, %rd42, %rd47, %p7;
	selp.b64 	%rd14, %rd43, %rd46, %p7;
	selp.b32 	%r17, %r25, %r36, %p7;
	clz.b64 	%r37, %rd73;
	cvt.u64.u32 	%rd15, %r37;
	setp.eq.s32 	%p8, %r37, 0;
	@%p8 bra 	$L__BB6_8;
	cvt.u32.u64 	%r38, %rd15;
	and.b32  	%r39, %r38, 63;
	shl.b64 	%rd48, %rd73, %r39;
	shr.u64 	%rd49, %rd14, 1;
	not.b32 	%r40, %r38;
	and.b32  	%r41, %r40, 63;
	shr.u64 	%rd50, %rd49, %r41;
	or.b64  	%rd73, %rd48, %rd50;
$L__BB6_8:
	mov.b64 	%rd51, -3958705157555305931;
	{
	.reg .u32 %r0, %r1, %r2, %r3, %alo, %ahi, %blo, %bhi;
	mov.b64 	{%alo,%ahi}, %rd73;
	mov.b64 	{%blo,%bhi}, %rd51;
	mul.lo.u32 	%r0, %alo, %blo;
	mul.hi.u32 	%r1, %alo, %blo;
	mad.lo.cc.u32 	%r1, %alo, %bhi, %r1;
	madc.hi.u32 	%r2, %alo, %bhi, 0;
	mad.lo.cc.u32 	%r1, %ahi, %blo, %r1;
	madc.hi.cc.u32 	%r2, %ahi, %blo, %r2;
	madc.hi.u32 	%r3, %ahi, %bhi, 0;
	mad.lo.cc.u32 	%r2, %ahi, %bhi, %r2;
	addc.u32 	%r3, %r3, 0;
	mov.b64 	%rd52, {%r0,%r1};
	mov.b64 	%rd53, {%r2,%r3};
	}
	setp.gt.s64 	%p9, %rd53, 0;
	{
	.reg .u32 %r0, %r1, %r2, %r3, %a0, %a1, %a2, %a3, %b0, %b1, %b2, %b3;
	mov.b64 	{%a0,%a1}, %rd52;
	mov.b64 	{%a2,%a3}, %rd53;
	mov.b64 	{%b0,%b1}, %rd52;
	mov.b64 	{%b2,%b3}, %rd53;
	add.cc.u32 	%r0, %a0, %b0;
	addc.cc.u32 	%r1, %a1, %b1;
	addc.cc.u32 	%r2, %a2, %b2;
	addc.u32 	%r3, %a3, %b3;
	mov.b64 	%rd54, {%r0,%r1};
	mov.b64 	%rd55, {%r2,%r3};
	}
	selp.b64 	%rd56, %rd55, %rd53, %p9;
	selp.s64 	%rd57, -1, 0, %p9;
	sub.s64 	%rd58, %rd57, %rd15;
	cvt.u64.u32 	%rd59, %r17;
	shl.b64 	%rd60, %rd59, 32;
	add.s64 	%rd61, %rd56, 1;
	shr.u64 	%rd62, %rd61, 10;
	add.s64 	%rd63, %rd62, 1;
	shr.u64 	%rd64, %rd63, 1;
	shl.b64 	%rd65, %rd58, 52;
	add.s64 	%rd66, %rd65, %rd64;
	add.s64 	%rd67, %rd66, 4602678819172646912;
	or.b64  	%rd68, %rd67, %rd60;
	mov.b64 	%fd4, %rd68;
$L__BB6_9:
	st.param.f64 	[func_retval0], %fd4;
	st.param.b32 	[func_retval0+8], %r46;
	ret;

}


// ===== COMPILED SASS (sm_100) =====

	.target	sm_100

	.elftype	@"ET_EXEC"


//--------------------- .note.nv.tkinfo           --------------------------
	.section	.note.nv.tkinfo,"",@"SHT_NOTE"
	.sectionflags	@"SHF_NOTE_NV_TKINFO"
	.tkinfo
        /*0018*/ 	.word	0x00000002
        /*0030*/ 	.string	""
        /*0030*/ 	.string	"ptxas"
        /*0030*/ 	.string	"Cuda compilation tools, release 13.0, V13.0.88"
        /*0030*/ 	.string	"Build cuda_13.0.r13.0/compiler.36424714_0"
        /*0030*/ 	.string	"-arch sm_100 -m 64 "



//--------------------- .note.nv.cuinfo           --------------------------
	.section	.note.nv.cuinfo,"",@"SHT_NOTE"
	.sectionflags	@"SHF_NOTE_NV_CUINFO"
        /*0018*/ 	.short	0x0002
        /*001a*/ 	.short	0x0064
        /*001c*/ 	.short	0x0082
	.zero		2


//--------------------- .nv.info                  --------------------------
	.section	.nv.info,"",@"SHT_CUDA_INFO"
	.align	4


	//----- nvinfo : EIATTR_REGCOUNT
	.align		4
        /*0000*/ 	.byte	0x04, 0x2f
        /*0002*/ 	.short	(.L_3 - .L_2)
	.align		4
.L_2:
        /*0004*/ 	.word	index@(_Z18GenerateSphereCUDAPd)
        /*0008*/ 	.word	0x00000032


	//----- nvinfo : EIATTR_FRAME_SIZE
	.align		4
.L_3:
        /*000c*/ 	.byte	0x04, 0x11
        /*000e*/ 	.short	(.L_5 - .L_4)
	.align		4
.L_4:
        /*0010*/ 	.word	index@($_Z18GenerateSphereCUDAPd$__internal_trig_reduction_slowpathd)
        /*0014*/ 	.word	0x00000130


	//----- nvinfo : EIATTR_FRAME_SIZE
	.align		4
.L_5:
        /*0018*/ 	.byte	0x04, 0x11
        /*001a*/ 	.short	(.L_7 - .L_6)
	.align		4
.L_6:
        /*001c*/ 	.word	index@(_Z18GenerateSphereCUDAPd)
        /*0020*/ 	.word	0x00000130


	//----- nvinfo : EIATTR_REGCOUNT
	.align		4
.L_7:
        /*0024*/ 	.byte	0x04, 0x2f
        /*0026*/ 	.short	(.L_9 - .L_8)
	.align		4
.L_8:
        /*0028*/ 	.word	index@(_Z18SupressOverlapCUDAPd)
        /*002c*/ 	.word	0x00000022


	//----- nvinfo : EIATTR_FRAME_SIZE
	.align		4
.L_9:
        /*0030*/ 	.byte	0x04, 0x11
        /*0032*/ 	.short	(.L_11 - .L_10)
	.align		4
.L_10:
        /*0034*/ 	.word	index@($__internal_0_$__cuda_sm20_div_rn_f64_full)
        /*0038*/ 	.word	0x000000a0


	//----- nvinfo : EIATTR_FRAME_SIZE
	.align		4
.L_11:
        /*003c*/ 	.byte	0x04, 0x11
        /*003e*/ 	.short	(.L_13 - .L_12)
	.align		4
.L_12:
        /*0040*/ 	.word	index@(_Z18SupressOverlapCUDAPd)
        /*0044*/ 	.word	0x000000a0


	//----- nvinfo : EIATTR_REGCOUNT
	.align		4
.L_13:
        /*0048*/ 	.byte	0x04, 0x2f
        /*004a*/ 	.short	(.L_15 - .L_14)
	.align		4
.L_14:
        /*004c*/ 	.word	index@(_Z16OneDonutFillCUDAPdPjS0_)
        /*0050*/ 	.word	0x00000020


	//----- nvinfo : EIATTR_FRAME_SIZE
	.align		4
.L_15:
        /*0054*/ 	.byte	0x04, 0x11
        /*0056*/ 	.short	(.L_17 - .L_16)
	.align		4
.L_16:
        /*0058*/ 	.word	index@(_Z16OneDonutFillCUDAPdPjS0_)
        /*005c*/ 	.word	0x00000000


	//----- nvinfo : EIATTR_REGCOUNT
	.align		4
.L_17:
        /*0060*/ 	.byte	0x04, 0x2f
        /*0062*/ 	.short	(.L_19 - .L_18)
	.align		4
.L_18:
        /*0064*/ 	.word	index@(_Z9ODF_part1PdPjS0_S0_)
        /*0068*/ 	.word	0x00000020


	//----- nvinfo : EIATTR_FRAME_SIZE
	.align		4
.L_19:
        /*006c*/ 	.byte	0x04, 0x11
        /*006e*/ 	.short	(.L_21 - .L_20)
	.align		4
.L_20:
        /*0070*/ 	.word	index@(_Z9ODF_part1PdPjS0_S0_)
        /*0074*/ 	.word	0x00000000


	//----- nvinfo : EIATTR_REGCOUNT
	.align		4
.L_21:
        /*0078*/ 	.byte	0x04, 0x2f
        /*007a*/ 	.short	(.L_23 - .L_22)
	.align		4
.L_22:
        /*007c*/ 	.word	index@(_Z8eScanGPUPjS_)
        /*0080*/ 	.word	0x0000000f


	//----- nvinfo : EIATTR_FRAME_SIZE
	.align		4
.L_23:
        /*0084*/ 	.byte	0x04, 0x11
        /*0086*/ 	.short	(.L_25 - .L_24)
	.align		4
.L_24:
        /*0088*/ 	.word	index@(_Z8eScanGPUPjS_)
        /*008c*/ 	.word	0x00000000


	//----- nvinfo : EIATTR_REGCOUNT
	.align		4
.L_25:
        /*0090*/ 	.byte	0x04, 0x2f
        /*0092*/ 	.short	(.L_27 - .L_26)
	.align		4
.L_26:
        /*0094*/ 	.word	index@(_Z9ODF_part2PjS_S_S_)
        /*0098*/ 	.word	0x0000001c


	//----- nvinfo : EIATTR_FRAME_SIZE
	.align		4
.L_27:
        /*009c*/ 	.byte	0x04, 0x11
        /*009e*/ 	.short	(.L_29 - .L_28)
	.align		4
.L_28:
        /*00a0*/ 	.word	index@(_Z9ODF_part2PjS_S_S_)
        /*00a4*/ 	.word	0x00000000


	//----- nvinfo : EIATTR_MIN_STACK_SIZE
	.align		4
.L_29:
        /*00a8*/ 	.byte	0x04, 0x12
        /*00aa*/ 	.short	(.L_31 - .L_30)
	.align		4
.L_30:
        /*00ac*/ 	.word	index@(_Z9ODF_part2PjS_S_S_)
        /*00b0*/ 	.word	0x00000000


	//----- nvinfo : EIATTR_MIN_STACK_SIZE
	.align		4
.L_31:
        /*00b4*/ 	.byte	0x04, 0x12
        /*00b6*/ 	.short	(.L_33 - .L_32)
	.align		4
.L_32:
        /*00b8*/ 	.word	index@(_Z8eScanGPUPjS_)
        /*00bc*/ 	.word	0x00000000


	//----- nvinfo : EIATTR_MIN_STACK_SIZE
	.align		4
.L_33:
        /*00c0*/ 	.byte	0x04, 0x12
        /*00c2*/ 	.short	(.L_35 - .L_34)
	.align		4
.L_34:
        /*00c4*/ 	.word	index@(_Z9ODF_part1PdPjS0_S0_)
        /*00c8*/ 	.word	0x00000000


	//----- nvinfo : EIATTR_MIN_STACK_SIZE
	.align		4
.L_35:
        /*00cc*/ 	.byte	0x04, 0x12
        /*00ce*/ 	.short	(.L_37 - .L_36)
	.align		4
.L_36:
        /*00d0*/ 	.word	index@(_Z16OneDonutFillCUDAPdPjS0_)
        /*00d4*/ 	.word	0x00000000


	//----- nvinfo : EIATTR_MIN_STACK_SIZE
	.align		4
.L_37:
        /*00d8*/ 	.byte	0x04, 0x12
        /*00da*/ 	.short	(.L_39 - .L_38)
	.align		4
.L_38:
        /*00dc*/ 	.word	index@(_Z18SupressOverlapCUDAPd)
        /*00e0*/ 	.word	0x000000a0


	//----- nvinfo : EIATTR_MIN_STACK_SIZE
	.align		4
.L_39:
        /*00e4*/ 	.byte	0x04, 0x12
        /*00e6*/ 	.short	(.L_41 - .L_40)
	.align		4
.L_40:
        /*00e8*/ 	.word	index@(_Z18GenerateSphereCUDAPd)
        /*00ec*/ 	.word	0x00000130
.L_41:


//--------------------- .nv.compat                --------------------------
	.section	.nv.compat,"",@"SHT_CUDA_COMPAT_INFO"
	.align	4
        /*0000*/ 	.byte	0x02, 0x09, 0x00, 0x00, 0x02, 0x02, 0x01, 0x00, 0x02, 0x05, 0x05, 0x00, 0x03, 0x07, 0x01, 0x01
        /*0010*/ 	.byte	0x02, 0x03, 0x00, 0x00, 0x02, 0x06, 0x01, 0x00, 0x04, 0x0b, 0x08, 0x00, 0x01, 0x00, 0x00, 0x00
        /*0020*/ 	.byte	0x00, 0x00, 0x00, 0x00


//--------------------- .nv.info._Z9ODF_part2PjS_S_S_ --------------------------
	.section	.nv.info._Z9ODF_part2PjS_S_S_,"",@"SHT_CUDA_INFO"
	.sectionflags	@""
	.align	4


	//----- nvinfo : EIATTR_CUDA_API_VERSION
	.align		4
        /*0000*/ 	.byte	0x04, 0x37
        /*0002*/ 	.short	(.L_43 - .L_42)
.L_42:
        /*0004*/ 	.word	0x00000082


	//----- nvinfo : EIATTR_KPARAM_INFO
	.align		4
.L_43:
        /*0008*/ 	.byte	0x04, 0x17
        /*000a*/ 	.short	(.L_45 - .L_44)
.L_44:
        /*000c*/ 	.word	0x00000000
        /*0010*/ 	.short	0x0003
        /*0012*/ 	.short	0x0018
        /*0014*/ 	.byte	0x00, 0xf5, 0x21, 0x00


	//----- nvinfo : EIATTR_KPARAM_INFO
	.align		4
.L_45:
        /*0018*/ 	.byte	0x04, 0x17
        /*001a*/ 	.short	(.L_47 - .L_46)
.L_46:
        /*001c*/ 	.word	0x00000000
        /*0020*/ 	.short	0x0002
        /*0022*/ 	.short	0x0010
        /*0024*/ 	.byte	0x00, 0xf5, 0x21, 0x00


	//----- nvinfo : EIATTR_KPARAM_INFO
	.align		4
.L_47:
        /*0028*/ 	.byte	0x04, 0x17
        /*002a*/ 	.short	(.L_49 - .L_48)
.L_48:
        /*002c*/ 	.word	0x00000000
        /*0030*/ 	.short	0x0001
        /*0032*/ 	.short	0x0008
        /*0034*/ 	.byte	0x00, 0xf5, 0x21, 0x00


	//----- nvinfo : EIATTR_KPARAM_INFO
	.align		4
.L_49:
        /*0038*/ 	.byte	0x04, 0x17
        /*003a*/ 	.short	(.L_51 - .L_50)
.L_50:
        /*003c*/ 	.word	0x00000000
        /*0040*/ 	.short	0x0000
        /*0042*/ 	.short	0x0000
        /*0044*/ 	.byte	0x00, 0xf5, 0x21, 0x00


	//----- nvinfo : EIATTR_SPARSE_MMA_MASK
	.align		4
.L_51:
        /*0048*/ 	.byte	0x03, 0x50
        /*004a*/ 	.short	0x0000


	//----- nvinfo : EIATTR_MAXREG_COUNT
	.align		4
        /*004c*/ 	.byte	0x03, 0x1b
        /*004e*/ 	.short	0x00ff


	//----- nvinfo : EIATTR_NUM_BARRIERS
	.align		4
        /*0050*/ 	.byte	0x02, 0x4c
        /*0052*/ 	.byte	0x01
	.zero		1


	//----- nvinfo : EIATTR_MERCURY_ISA_VERSION
	.align		4
        /*0054*/ 	.byte	0x03, 0x5f
        /*0056*/ 	.short	0x0101


	//----- nvinfo : EIATTR_VRC_CTA_INIT_COUNT
	.align		4
        /*0058*/ 	.byte	0x02, 0x4a
	.zero		1
	.zero		1


	//----- nvinfo : EIATTR_EXIT_INSTR_OFFSETS
	.align		4
        /*005c*/ 	.byte	0x04, 0x1c
        /*005e*/ 	.short	(.L_53 - .L_52)


	//   ....[0]....
.L_52:
        /*0060*/ 	.word	0x000004f0


	//----- nvinfo : EIATTR_CRS_STACK_SIZE
	.align		4
.L_53:
        /*0064*/ 	.byte	0x04, 0x1e
        /*0066*/ 	.short	(.L_55 - .L_54)
.L_54:
        /*0068*/ 	.word	0x00000000


	//----- nvinfo : EIATTR_CBANK_PARAM_SIZE
	.align		4
.L_55:
        /*006c*/ 	.byte	0x03, 0x19
        /*006e*/ 	.short	0x0020


	//----- nvinfo : EIATTR_PARAM_CBANK
	.align		4
        /*0070*/ 	.byte	0x04, 0x0a
        /*0072*/ 	.short	(.L_57 - .L_56)
	.align		4
.L_56:
        /*0074*/ 	.word	index@(.nv.constant0._Z9ODF_part2PjS_S_S_)
        /*0078*/ 	.short	0x0380
        /*007a*/ 	.short	0x0020


	//----- nvinfo : EIATTR_SW_WAR
	.align		4
.L_57:
        /*007c*/ 	.byte	0x04, 0x36
        /*007e*/ 	.short	(.L_59 - .L_58)
.L_58:
        /*0080*/ 	.word	0x00000008
.L_59:


//--------------------- .nv.info._Z8eScanGPUPjS_  --------------------------
	.section	.nv.info._Z8eScanGPUPjS_,"",@"SHT_CUDA_INFO"
	.sectionflags	@""
	.align	4


	//----- nvinfo : EIATTR_CUDA_API_VERSION
	.align		4
        /*0000*/ 	.byte	0x04, 0x37
        /*0002*/ 	.short	(.L_61 - .L_60)
.L_60:
        /*0004*/ 	.word	0x00000082


	//----- nvinfo : EIATTR_KPARAM_INFO
	.align		4
.L_61:
        /*0008*/ 	.byte	0x04, 0x17
        /*000a*/ 	.short	(.L_63 - .L_62)
.L_62:
        /*000c*/ 	.word	0x00000000
        /*0010*/ 	.short	0x0001
        /*0012*/ 	.short	0x0008
        /*0014*/ 	.byte	0x00, 0xf5, 0x21, 0x00


	//----- nvinfo : EIATTR_KPARAM_INFO
	.align		4
.L_63:
        /*0018*/ 	.byte	0x04, 0x17
        /*001a*/ 	.short	(.L_65 - .L_64)
.L_64:
        /*001c*/ 	.word	0x00000000
        /*0020*/ 	.short	0x0000
        /*0022*/ 	.short	0x0000
        /*0024*/ 	.byte	0x00, 0xf5, 0x21, 0x00


	//----- nvinfo : EIATTR_SPARSE_MMA_MASK
	.align		4
.L_65:
        /*0028*/ 	.byte	0x03, 0x50
        /*002a*/ 	.short	0x0000


	//----- nvinfo : EIATTR_MAXREG_COUNT
	.align		4
        /*002c*/ 	.byte	0x03, 0x1b
        /*002e*/ 	.short	0x00ff


	//----- nvinfo : EIATTR_NUM_BARRIERS
	.align		4
        /*0030*/ 	.byte	0x02, 0x4c
        /*0032*/ 	.byte	0x01
	.zero		1


	//----- nvinfo : EIATTR_MERCURY_ISA_VERSION
	.align		4
        /*0034*/ 	.byte	0x03, 0x5f
        /*0036*/ 	.short	0x0101


	//----- nvinfo : EIATTR_VRC_CTA_INIT_COUNT
	.align		4
        /*0038*/ 	.byte	0x02, 0x4a
	.zero		1
	.zero		1


	//----- nvinfo : EIATTR_EXIT_INSTR_OFFSETS
	.align		4
        /*003c*/ 	.byte	0x04, 0x1c
        /*003e*/ 	.short	(.L_67 - .L_66)


	//   ....[0]....
.L_66:
        /*0040*/ 	.word	0x00001380


	//----- nvinfo : EIATTR_CRS_STACK_SIZE
	.align		4
.L_67:
        /*0044*/ 	.byte	0x04, 0x1e
        /*0046*/ 	.short	(.L_69 - .L_68)
.L_68:
        /*0048*/ 	.word	0x00000000


	//----- nvinfo : EIATTR_CBANK_PARAM_SIZE
	.align		4
.L_69:
        /*004c*/ 	.byte	0x03, 0x19
        /*004e*/ 	.short	0x0010


	//----- nvinfo : EIATTR_PARAM_CBANK
	.align		4
        /*0050*/ 	.byte	0x04, 0x0a
        /*0052*/ 	.short	(.L_71 - .L_70)
	.align		4
.L_70:
        /*0054*/ 	.word	index@(.nv.constant0._Z8eScanGPUPjS_)
        /*0058*/ 	.short	0x0380
        /*005a*/ 	.short	0x0010


	//----- nvinfo : EIATTR_SW_WAR
	.align		4
.L_71:
        /*005c*/ 	.byte	0x04, 0x36
        /*005e*/ 	.short	(.L_73 - .L_72)
.L_72:
        /*0060*/ 	.word	0x00000008
.L_73:


//--------------------- .nv.info._Z9ODF_part1PdPjS0_S0_ --------------------------
	.section	.nv.info._Z9ODF_part1PdPjS0_S0_,"",@"SHT_CUDA_INFO"
	.sectionflags	@""
	.align	4


	//----- nvinfo : EIATTR_CUDA_API_VERSION
	.align		4
        /*0000*/ 	.byte	0x04, 0x37
        /*0002*/ 	.short	(.L_75 - .L_74)
.L_74:
        /*0004*/ 	.word	0x00000082


	//----- nvinfo : EIATTR_KPARAM_INFO
	.align		4
.L_75:
        /*0008*/ 	.byte	0x04, 0x17
        /*000a*/ 	.short	(.L_77 - .L_76)
.L_76:
        /*000c*/ 	.word	0x00000000
        /*0010*/ 	.short	0x0003
        /*0012*/ 	.short	0x0018
        /*0014*/ 	.byte	0x00, 0xf5, 0x21, 0x00


	//----- nvinfo : EIATTR_KPARAM_INFO
	.align		4
.L_77:
        /*0018*/ 	.byte	0x04, 0x17
        /*001a*/ 	.short	(.L_79 - .L_78)
.L_78:
        /*001c*/ 	.word	0x00000000
        /*0020*/ 	.short	0x0002
        /*0022*/ 	.short	0x0010
        /*0024*/ 	.byte	0x00, 0xf5, 0x21, 0x00


	//----- nvinfo : EIATTR_KPARAM_INFO
	.align		4
.L_79:
        /*0028*/ 	.byte	0x04, 0x17
        /*002a*/ 	.short	(.L_81 - .L_80)
.L_80:
        /*002c*/ 	.word	0x00000000
        /*0030*/ 	.short	0x0001
        /*0032*/ 	.short	0x0008
        /*0034*/ 	.byte	0x00, 0xf5, 0x21, 0x00


	//----- nvinfo : EIATTR_KPARAM_INFO
	.align		4
.L_81:
        /*0038*/ 	.byte	0x04, 0x17
        /*003a*/ 	.short	(.L_83 - .L_82)
.L_82:
        /*003c*/ 	.word	0x00000000
        /*0040*/ 	.short	0x0000
        /*0042*/ 	.short	0x0000
        /*0044*/ 	.byte	0x00, 0xf5, 0x21, 0x00


	//----- nvinfo : EIATTR_SPARSE_MMA_MASK
	.align		4
.L_83:
        /*0048*/ 	.byte	0x03, 0x50
        /*004a*/ 	.short	0x0000


	//----- nvinfo : EIATTR_MAXREG_COUNT
	.align		4
        /*004c*/ 	.byte	0x03, 0x1b
        /*004e*/ 	.short	0x00ff


	//----- nvinfo : EIATTR_NUM_BARRIERS
	.align		4
        /*0050*/ 	.byte	0x02, 0x4c
        /*0052*/ 	.byte	0x01
	.zero		1


	//----- nvinfo : EIATTR_MERCURY_ISA_VERSION
	.align		4
        /*0054*/ 	.byte	0x03, 0x5f
        /*0056*/ 	.short	0x0101


	//----- nvinfo : EIATTR_VRC_CTA_INIT_COUNT
	.align		4
        /*0058*/ 	.byte	0x02, 0x4a
	.zero		1
	.zero		1


	//----- nvinfo : EIATTR_EXIT_INSTR_OFFSETS
	.align		4
        /*005c*/ 	.byte	0x04, 0x1c
        /*005e*/ 	.short	(.L_85 - .L_84)


	//   ....[0]....
.L_84:
        /*0060*/ 	.word	0x00001910


	//----- nvinfo : EIATTR_CRS_STACK_SIZE
	.align		4
.L_85:
        /*0064*/ 	.byte	0x04, 0x1e
        /*0066*/ 	.short	(.L_87 - .L_86)
.L_86:
        /*0068*/ 	.word	0x00000000


	//----- nvinfo : EIATTR_CBANK_PARAM_SIZE
	.align		4
.L_87:
        /*006c*/ 	.byte	0x03, 0x19
        /*006e*/ 	.short	0x0020


	//----- nvinfo : EIATTR_PARAM_CBANK
	.align		4
        /*0070*/ 	.byte	0x04, 0x0a
        /*0072*/ 	.short	(.L_89 - .L_88)
	.align		4
.L_88:
        /*0074*/ 	.word	index@(.nv.constant0._Z9ODF_part1PdPjS0_S0_)
        /*0078*/ 	.short	0x0380
        /*007a*/ 	.short	0x0020


	//----- nvinfo : EIATTR_SW_WAR
	.align		4
.L_89:
        /*007c*/ 	.byte	0x04, 0x36
        /*007e*/ 	.short	(.L_91 - .L_90)
.L_90:
        /*0080*/ 	.word	0x00000008
.L_91:


//--------------------- .nv.info._Z16OneDonutFillCUDAPdPjS0_ --------------------------
	.section	.nv.info._Z16OneDonutFillCUDAPdPjS0_,"",@"SHT_CUDA_INFO"
	.sectionflags	@""
	.align	4


	//----- nvinfo : EIATTR_CUDA_API_VERSION
	.align		4
        /*0000*/ 	.byte	0x04, 0x37
        /*0002*/ 	.short	(.L_93 - .L_92)
.L_92:
        /*0004*/ 	.word	0x00000082


	//----- nvinfo : EIATTR_KPARAM_INFO
	.align		4
.L_93:
        /*0008*/ 	.byte	0x04, 0x17
        /*000a*/ 	.short	(.L_95 - .L_94)
.L_94:
        /*000c*/ 	.word	0x00000000
        /*0010*/ 	.short	0x0002
        /*0012*/ 	.short	0x0010
        /*0014*/ 	.byte	0x00, 0xf5, 0x21, 0x00


	//----- nvinfo : EIATTR_KPARAM_INFO
	.align		4
.L_95:
        /*0018*/ 	.byte	0x04, 0x17
        /*001a*/ 	.short	(.L_97 - .L_96)
.L_96:
        /*001c*/ 	.word	0x00000000
        /*0020*/ 	.short	0x0001
        /*0022*/ 	.short	0x0008
        /*0024*/ 	.byte	0x00, 0xf5, 0x21, 0x00


	//----- nvinfo : EIATTR_KPARAM_INFO
	.align		4
.L_97:
        /*0028*/ 	.byte	0x04, 0x17
        /*002a*/ 	.short	(.L_99 - .L_98)
.L_98:
        /*002c*/ 	.word	0x00000000
        /*0030*/ 	.short	0x0000
        /*0032*/ 	.short	0x0000
        /*0034*/ 	.byte	0x00, 0xf5, 0x21, 0x00


	//----- nvinfo : EIATTR_SPARSE_MMA_MASK
	.align		4
.L_99:
        /*0038*/ 	.byte	0x03, 0x50
        /*003a*/ 	.short	0x0000


	//----- nvinfo : EIATTR_MAXREG_COUNT
	.align		4
        /*003c*/ 	.byte	0x03, 0x1b
        /*003e*/ 	.short	0x00ff


	//----- nvinfo : EIATTR_NUM_BARRIERS
	.align		4
        /*0040*/ 	.byte	0x02, 0x4c
        /*0042*/ 	.byte	0x01
	.zero		1


	//----- nvinfo : EIATTR_EXTERNS
	.align		4
        /*0044*/ 	.byte	0x04, 0x0f
        /*0046*/ 	.short	(.L_101 - .L_100)


	//   ....[0]....
	.align		4
.L_100:
        /*0048*/ 	.word	index@(malloc)


	//   ....[1]....
	.align		4
        /*004c*/ 	.word	index@(free)


	//----- nvinfo : EIATTR_MERCURY_ISA_VERSION
	.align		4
.L_101:
        /*0050*/ 	.byte	0x03, 0x5f
        /*0052*/ 	.short	0x0101


	//----- nvinfo : EIATTR_VRC_CTA_INIT_COUNT
	.align		4
        /*0054*/ 	.byte	0x02, 0x4a
	.zero		1
	.zero		1


	//----- nvinfo : EIATTR_SYSCALL_OFFSETS
	.align		4
        /*0058*/ 	.byte	0x04, 0x46
        /*005a*/ 	.short	(.L_103 - .L_102)


	//   ....[0]....
.L_102:
        /*005c*/ 	.word	0x00001010


	//   ....[1]....
        /*0060*/ 	.word	0x00002390


	//----- nvinfo : EIATTR_EXIT_INSTR_OFFSETS
	.align		4
.L_103:
        /*0064*/ 	.byte	0x04, 0x1c
        /*0066*/ 	.short	(.L_105 - .L_104)


	//   ....[0]....
.L_104:
        /*0068*/ 	.word	0x000023c0


	//----- nvinfo : EIATTR_CRS_STACK_SIZE
	.align		4
.L_105:
        /*006c*/ 	.byte	0x04, 0x1e
        /*006e*/ 	.short	(.L_107 - .L_106)
.L_106:
        /*0070*/ 	.word	0x00000000


	//----- nvinfo : EIATTR_CBANK_PARAM_SIZE
	.align		4
.L_107:
        /*0074*/ 	.byte	0x03, 0x19
        /*0076*/ 	.short	0x0018


	//----- nvinfo : EIATTR_PARAM_CBANK
	.align		4
        /*0078*/ 	.byte	0x04, 0x0a
        /*007a*/ 	.short	(.L_109 - .L_108)
	.align		4
.L_108:
        /*007c*/ 	.word	index@(.nv.constant0._Z16OneDonutFillCUDAPdPjS0_)
        /*0080*/ 	.short	0x0380
        /*0082*/ 	.short	0x0018


	//----- nvinfo : EIATTR_SW_WAR
	.align		4
.L_109:
        /*0084*/ 	.byte	0x04, 0x36
        /*0086*/ 	.short	(.L_111 - .L_110)
.L_110:
        /*0088*/ 	.word	0x00000008
.L_111:


//--------------------- .nv.info._Z18SupressOverlapCUDAPd --------------------------
	.section	.nv.info._Z18SupressOverlapCUDAPd,"",@"SHT_CUDA_INFO"
	.sectionflags	@""
	.align	4


	//----- nvinfo : EIATTR_CUDA_API_VERSION
	.align		4
        /*0000*/ 	.byte	0x04, 0x37
        /*0002*/ 	.short	(.L_113 - .L_112)
.L_112:
        /*0004*/ 	.word	0x00000082


	//----- nvinfo : EIATTR_KPARAM_INFO
	.align		4
.L_113:
        /*0008*/ 	.byte	0x04, 0x17
        /*000a*/ 	.short	(.L_115 - .L_114)
.L_114:
        /*000c*/ 	.word	0x00000000
        /*0010*/ 	.short	0x0000
        /*0012*/ 	.short	0x0000
        /*0014*/ 	.byte	0x00, 0xf5, 0x21, 0x00


	//----- nvinfo : EIATTR_SPARSE_MMA_MASK
	.align		4
.L_115:
        /*0018*/ 	.byte	0x03, 0x50
        /*001a*/ 	.short	0x0000


	//----- nvinfo : EIATTR_MAXREG_COUNT
	.align		4
        /*001c*/ 	.byte	0x03, 0x1b
        /*001e*/ 	.short	0x00ff


	//----- nvinfo : EIATTR_NUM_BARRIERS
	.align		4
        /*0020*/ 	.byte	0x02, 0x4c
        /*0022*/ 	.byte	0x01
	.zero		1


	//----- nvinfo : EIATTR_MERCURY_ISA_VERSION
	.align		4
        /*0024*/ 	.byte	0x03, 0x5f
        /*0026*/ 	.short	0x0101


	//----- nvinfo : EIATTR_VRC_CTA_INIT_COUNT
	.align		4
        /*0028*/ 	.byte	0x02, 0x4a
	.zero		1
	.zero		1


	//----- nvinfo : EIATTR_EXIT_INSTR_OFFSETS
	.align		4
        /*002c*/ 	.byte	0x04, 0x1c
        /*002e*/ 	.short	(.L_117 - .L_116)


	//   ....[0]....
.L_116:
        /*0030*/ 	.word	0x00003710


	//----- nvinfo : EIATTR_CRS_STACK_SIZE
	.align		4
.L_117:
        /*0034*/ 	.byte	0x04, 0x1e
        /*0036*/ 	.short	(.L_119 - .L_118)
.L_118:
        /*0038*/ 	.word	0x00000000


	//----- nvinfo : EIATTR_CBANK_PARAM_SIZE
	.align		4
.L_119:
        /*003c*/ 	.byte	0x03, 0x19
        /*003e*/ 	.short	0x0008


	//----- nvinfo : EIATTR_PARAM_CBANK
	.align		4
        /*0040*/ 	.byte	0x04, 0x0a
        /*0042*/ 	.short	(.L_121 - .L_120)
	.align		4
.L_120:
        /*0044*/ 	.word	index@(.nv.constant0._Z18SupressOverlapCUDAPd)
        /*0048*/ 	.short	0x0380
        /*004a*/ 	.short	0x0008


	//----- nvinfo : EIATTR_SW_WAR
	.align		4
.L_121:
        /*004c*/ 	.byte	0x04, 0x36
        /*004e*/ 	.short	(.L_123 - .L_122)
.L_122:
        /*0050*/ 	.word	0x00000008
.L_123:


//--------------------- .nv.info._Z18GenerateSphereCUDAPd --------------------------
	.section	.nv.info._Z18GenerateSphereCUDAPd,"",@"SHT_CUDA_INFO"
	.sectionflags	@""
	.align	4


	//----- nvinfo : EIATTR_CUDA_API_VERSION
	.align		4
        /*0000*/ 	.byte	0x04, 0x37
        /*0002*/ 	.short	(.L_125 - .L_124)
.L_124:
        /*0004*/ 	.word	0x00000082


	//----- nvinfo : EIATTR_KPARAM_INFO
	.align		4
.L_125:
        /*0008*/ 	.byte	0x04, 0x17
        /*000a*/ 	.short	(.L_127 - .L_126)
.L_126:
        /*000c*/ 	.word	0x00000000
        /*0010*/ 	.short	0x0000
        /*0012*/ 	.short	0x0000
        /*0014*/ 	.byte	0x00, 0xf5, 0x21, 0x00


	//----- nvinfo : EIATTR_SPARSE_MMA_MASK
	.align		4
.L_127:
        /*0018*/ 	.byte	0x03, 0x50
        /*001a*/ 	.short	0x0000


	//----- nvinfo : EIATTR_MAXREG_COUNT
	.align		4
        /*001c*/ 	.byte	0x03, 0x1b
        /*001e*/ 	.short	0x00ff


	//----- nvinfo : EIATTR_NUM_BARRIERS
	.align		4
        /*0020*/ 	.byte	0x02, 0x4c
        /*0022*/ 	.byte	0x01
	.zero		1


	//----- nvinfo : EIATTR_MERCURY_ISA_VERSION
	.align		4
        /*0024*/ 	.byte	0x03, 0x5f
        /*0026*/ 	.short	0x0101


	//----- nvinfo : EIATTR_VRC_CTA_INIT_COUNT
	.align		4
        /*0028*/ 	.byte	0x02, 0x4a
	.zero		1
	.zero		1


	//----- nvinfo : EIATTR_EXIT_INSTR_OFFSETS
	.align		4
        /*002c*/ 	.byte	0x04, 0x1c
        /*002e*/ 	.short	(.L_129 - .L_128)


	//   ....[0]....
.L_128:
        /*0030*/ 	.word	0x00003d00


	//----- nvinfo : EIATTR_CRS_STACK_SIZE
	.align		4
.L_129:
        /*0034*/ 	.byte	0x04, 0x1e
        /*0036*/ 	.short	(.L_131 - .L_130)
.L_130:
        /*0038*/ 	.word	0x00000000


	//----- nvinfo : EIATTR_CBANK_PARAM_SIZE
	.align		4
.L_131:
        /*003c*/ 	.byte	0x03, 0x19
        /*003e*/ 	.short	0x0008


	//----- nvinfo : EIATTR_PARAM_CBANK
	.align		4
        /*0040*/ 	.byte	0x04, 0x0a
        /*0042*/ 	.short	(.L_133 - .L_132)
	.align		4
.L_132:
        /*0044*/ 	.word	index@(.nv.constant0._Z18GenerateSphereCUDAPd)
        /*0048*/ 	.short	0x0380
        /*004a*/ 	.short	0x0008


	//----- nvinfo : EIATTR_SW_WAR
	.align		4
.L_133:
        /*004c*/ 	.byte	0x04, 0x36
        /*004e*/ 	.short	(.L_135 - .L_134)
.L_134:
        /*0050*/ 	.word	0x00000008
.L_135:


//--------------------- .nv.callgraph             --------------------------
	.section	.nv.callgraph,"",@"SHT_CUDA_CALLGRAPH"
	.align	4
	.sectionentsize	8
	.align		4
        /*0000*/ 	.word	0x00000000
	.align		4
        /*0004*/ 	.word	0xffffffff
	.align		4
        /*0008*/ 	.word	index@(_Z16OneDonutFillCUDAPdPjS0_)
	.align		4
        /*000c*/ 	.word	index@(free)
	.align		4
        /*0010*/ 	.word	index@(_Z16OneDonutFillCUDAPdPjS0_)
	.align		4
        /*0014*/ 	.word	index@(malloc)
	.align		4
        /*0018*/ 	.word	0x00000000
	.align		4
        /*001c*/ 	.word	0xfffffffe
	.align		4
        /*0020*/ 	.word	0x00000000
	.align		4
        /*0024*/ 	.word	0xfffffffd
	.align		4
        /*0028*/ 	.word	0x00000000
	.align		4
        /*002c*/ 	.word	0xfffffffc


//--------------------- .nv.constant4             --------------------------
	.section	.nv.constant4,"a",@progbits
	.align	8
	.align		8
.nv.constant4:
        /*0000*/ 	.dword	__cudart_i2opi_d
	.align		8
        /*0008*/ 	.dword	__cudart_sin_cos_coeffs
	.align		8
        /*0010*/ 	.dword	malloc
	.align		8
        /*0018*/ 	.dword	free


//--------------------- .text._Z9ODF_part2PjS_S_S_ --------------------------
	.section	.text._Z9ODF_part2PjS_S_S_,"ax",@progbits
	.align	128
        .global         _Z9ODF_part2PjS_S_S_
        .type           _Z9ODF_part2PjS_S_S_,@function
        .size           _Z9ODF_part2PjS_S_S_,(.L_x_177 - _Z9ODF_part2PjS_S_S_)
        .other          _Z9ODF_part2PjS_S_S_,@"STO_CUDA_ENTRY STV_DEFAULT"
_Z9ODF_part2PjS_S_S_:
.text._Z9ODF_part2PjS_S_S_:
[----:B------:R-:W-:Y:S01]  /*0000*/  LDC R1, c[0x0][0x37c] ;  /* 0x0000df00ff017b82 */ /* 0x000fe20000000800 */
[----:B------:R-:W0:Y:S07]  /*0010*/  S2R R0, SR_TID.X ;  /* 0x0000000000007919 */ /* 0x000e2e0000002100 */
[----:B------:R-:W0:Y:S08]  /*0020*/  S2UR UR4, SR_CTAID.X ;  /* 0x00000000000479c3 */ /* 0x000e300000002500 */
[----:B------:R-:W0:Y:S02]  /*0030*/  LDC R3, c[0x0][0x360] ;  /* 0x0000d800ff037b82 */ /* 0x000e240000000800 */
[----:B0-----:R-:W-:Y:S01]  /*0040*/  IMAD R0, R3, UR4, R0 ;  /* 0x0000000403007c24 */ /* 0x001fe2000f8e0200 */
[----:B------:R-:W0:Y:S05]  /*0050*/  LDCU.64 UR4, c[0x0][0x358] ;  /* 0x00006b00ff0477ac */ /* 0x000e2a0008000a00 */
[----:B------:R-:W1:Y:S01]  /*0060*/  LDC.64 R2, c[0x0][0x390] ;  /* 0x0000e400ff027b82 */ /* 0x000e620000000a00 */
[----:B------:R-:W-:-:S13]  /*0070*/  ISETP.NE.AND P0, PT, R0, RZ, PT ;  /* 0x000000ff0000720c */ /* 0x000fda0003f05270 */
[----:B------:R-:W2:Y:S01]  /*0080*/  @P0 LDC.64 R4, c[0x0][0x398] ;  /* 0x0000e600ff040b82 */ /* 0x000ea20000000a00 */
[----:B-1----:R-:W-:-:S06]  /*0090*/  IMAD.WIDE R2, R0, 0x4, R2 ;  /* 0x0000000400027825 */ /* 0x002fcc00078e0202 */
[----:B0-----:R-:W3:Y:S01]  /*00a0*/  LDG.E R2, desc[UR4][R2.64] ;  /* 0x0000000402027981 */ /* 0x001ee2000c1e1900 */
[----:B--2---:R-:W-:-:S06]  /*00b0*/  @P0 IMAD.WIDE R4, R0, 0x4, R4 ;  /* 0x0000000400040825 */ /* 0x004fcc00078e0204 */
[----:B------:R-:W2:Y:S01]  /*00c0*/  @P0 LDG.E R4, desc[UR4][R4.64] ;  /* 0x0000000404040981 */ /* 0x000ea2000c1e1900 */
[----:B------:R-:W-:Y:S01]  /*00d0*/  HFMA2 R8, -RZ, RZ, 5.9604644775390625e-08, 2048 ;  /* 0x00016800ff087431 */ /* 0x000fe200000001ff */
[----:B------:R-:W-:Y:S01]  /*00e0*/  @P0 MOV R7, 0x16800 ;  /* 0x0001680000070802 */ /* 0x000fe20000000f00 */
[----:B------:R-:W-:Y:S01]  /*00f0*/  BSSY.RECONVERGENT B0, `(.L_x_0) ;  /* 0x000003e000007945 */ /* 0x000fe20003800200 */
[----:B---3--:R-:W-:-:S03]  /*0100*/  ISETP.NE.AND P1, PT, R2, RZ, PT ;  /* 0x000000ff0200720c */ /* 0x008fc60003f25270 */
[----:B--2---:R-:W-:-:S10]  /*0110*/  @P0 IMAD R8, R4, 0x3, R7 ;  /* 0x0000000304080824 */ /* 0x004fd400078e0207 */
[----:B------:R-:W-:Y:S05]  /*0120*/  @!P1 BRA `(.L_x_1) ;  /* 0x0000000000e89947 */ /* 0x000fea0003800000 */
[----:B------:R-:W-:Y:S01]  /*0130*/  IMAD R2, R2, 0x3, RZ ;  /* 0x0000000302027824 */ /* 0x000fe200078e02ff */
[----:B------:R-:W-:Y:S01]  /*0140*/  BSSY.RECONVERGENT B1, `(.L_x_2) ;  /* 0x0000029000017945 */ /* 0x000fe20003800200 */
[----:B------:R-:W-:-:S03]  /*0150*/  IMAD.MOV.U32 R7, RZ, RZ, RZ ;  /* 0x000000ffff077224 */ /* 0x000fc600078e00ff */
[C---:B------:R-:W-:Y:S02]  /*0160*/  ISETP.GE.U32.AND P1, PT, R2.reuse, 0x4, PT ;  /* 0x000000040200780c */ /* 0x040fe40003f26070 */
[----:B------:R-:W-:-:S04]  /*0170*/  VIMNMX.U32 R9, PT, PT, R2, 0x1, !PT ;  /* 0x0000000102097848 */ /* 0x000fc80007fe0000 */
[----:B------:R-:W-:-:S04]  /*0180*/  LOP3.LUT R6, R9, 0x3, RZ, 0xc0, !PT ;  /* 0x0000000309067812 */ /* 0x000fc800078ec0ff */
[----:B------:R-:W-:-:S03]  /*0190*/  ISETP.NE.AND P0, PT, R6, RZ, PT ;  /* 0x000000ff0600720c */ /* 0x000fc60003f05270 */
[----:B------:R-:W-:Y:S10]  /*01a0*/  @!P1 BRA `(.L_x_3) ;  /* 0x0000000000889947 */ /* 0x000ff40003800000 */
[----:B------:R-:W0:Y:S01]  /*01b0*/  LDC.64 R2, c[0x0][0x380] ;  /* 0x0000e000ff027b82 */ /* 0x000e220000000a00 */
[----:B------:R-:W-:Y:S01]  /*01c0*/  HFMA2 R13, -RZ, RZ, 0, 2.682209014892578125e-05 ;  /* 0x000001c2ff0d7431 */ /* 0x000fe200000001ff */
[----:B------:R-:W-:Y:S02]  /*01d0*/  LOP3.LUT R7, R9, 0xfffffffc, RZ, 0xc0, !PT ;  /* 0xfffffffc09077812 */ /* 0x000fe400078ec0ff */
[----:B------:R-:W-:-:S03]  /*01e0*/  IADD3 R11, PT, PT, R8, 0x3, RZ ;  /* 0x00000003080b7810 */ /* 0x000fc60007ffe0ff */
[----:B------:R-:W-:Y:S01]  /*01f0*/  IMAD.MOV R10, RZ, RZ, -R7 ;  /* 0x000000ffff0a7224 */ /* 0x000fe200078e0a07 */
[----:B------:R-:W1:Y:S01]  /*0200*/  LDC.64 R4, c[0x0][0x388] ;  /* 0x0000e200ff047b82 */ /* 0x000e620000000a00 */
[----:B------:R-:W-:-:S07]  /*0210*/  IMAD R9, R0, R13, 0x3 ;  /* 0x0000000300097424 */ /* 0x000fce00078e020d */
.L_x_4:
[----:B--2---:R-:W-:-:S05]  /*0220*/  IADD3 R13, PT, PT, R9, -0x3, RZ ;  /* 0xfffffffd090d7810 */ /* 0x004fca0007ffe0ff */
[----:B-1----:R-:W-:-:S05]  /*0230*/  IMAD.WIDE.U32 R12, R13, 0x4, R4 ;  /* 0x000000040d0c7825 */ /* 0x002fca00078e0004 */
[----:B------:R-:W2:Y:S01]  /*0240*/  LDG.E R25, desc[UR4][R12.64] ;  /* 0x000000040c197981 */ /* 0x000ea2000c1e1900 */
[----:B------:R-:W-:Y:S01]  /*0250*/  IADD3 R15, PT, PT, R11, -0x3, RZ ;  /* 0xfffffffd0b0f7810 */ /* 0x000fe20007ffe0ff */
[----:B------:R-:W-:-:S04]  /*0260*/  VIADD R17, R9, 0xfffffffe ;  /* 0xfffffffe09117836 */ /* 0x000fc80000000000 */
[----:B0-----:R-:W-:-:S04]  /*0270*/  IMAD.WIDE.U32 R14, R15, 0x4, R2 ;  /* 0x000000040f0e7825 */ /* 0x001fc800078e0002 */
[----:B------:R-:W-:Y:S01]  /*0280*/  IMAD.WIDE.U32 R16, R17, 0x4, R4 ;  /* 0x0000000411107825 */ /* 0x000fe200078e0004 */
[----:B--2---:R0:W-:Y:S05]  /*0290*/  STG.E desc[UR4][R14.64], R25 ;  /* 0x000000190e007986 */ /* 0x0041ea000c101904 */
[----:B------:R-:W2:Y:S01]  /*02a0*/  LDG.E R17, desc[UR4][R16.64] ;  /* 0x0000000410117981 */ /* 0x000ea2000c1e1900 */
[----:B------:R-:W-:Y:S02]  /*02b0*/  IADD3 R19, PT, PT, R11, -0x2, RZ ;  /* 0xfffffffe0b137810 */ /* 0x000fe40007ffe0ff */
[----:B------:R-:W-:-:S03]  /*02c0*/  IADD3 R21, PT, PT, R9, -0x1, RZ ;  /* 0xffffffff09157810 */ /* 0x000fc60007ffe0ff */
[----:B------:R-:W-:-:S04]  /*02d0*/  IMAD.WIDE.U32 R18, R19, 0x4, R2 ;  /* 0x0000000413127825 */ /* 0x000fc800078e0002 */
[--C-:B------:R-:W-:Y:S01]  /*02e0*/  IMAD.WIDE.U32 R20, R21, 0x4, R4.reuse ;  /* 0x0000000415147825 */ /* 0x100fe200078e0004 */
[----:B--2---:R2:W-:Y:S05]  /*02f0*/  STG.E desc[UR4][R18.64], R17 ;  /* 0x0000001112007986 */ /* 0x0045ea000c101904 */
[----:B------:R-:W3:Y:S01]  /*0300*/  LDG.E R21, desc[UR4][R20.64] ;  /* 0x0000000414157981 */ /* 0x000ee2000c1e1900 */
[----:B------:R-:W-:Y:S02]  /*0310*/  VIADD R13, R11, 0xffffffff ;  /* 0xffffffff0b0d7836 */ /* 0x000fe40000000000 */
[----:B------:R-:W-:-:S04]  /*0320*/  IMAD.WIDE.U32 R22, R9, 0x4, R4 ;  /* 0x0000000409167825 */ /* 0x000fc800078e0004 */
[----:B------:R-:W-:-:S05]  /*0330*/  IMAD.WIDE.U32 R12, R13, 0x4, R2 ;  /* 0x000000040d0c7825 */ /* 0x000fca00078e0002 */
[----:B---3--:R2:W-:Y:S04]  /*0340*/  STG.E desc[UR4][R12.64], R21 ;  /* 0x000000150c007986 */ /* 0x0085e8000c101904 */
[----:B------:R-:W3:Y:S01]  /*0350*/  LDG.E R23, desc[UR4][R22.64] ;  /* 0x0000000416177981 */ /* 0x000ee2000c1e1900 */
[C---:B0-----:R-:W-:Y:S01]  /*0360*/  IMAD.WIDE.U32 R14, R11.reuse, 0x4, R2 ;  /* 0x000000040b0e7825 */ /* 0x041fe200078e0002 */
[----:B------:R-:W-:Y:S02]  /*0370*/  IADD3 R10, PT, PT, R10, 0x4, RZ ;  /* 0x000000040a0a7810 */ /* 0x000fe40007ffe0ff */
[----:B------:R-:W-:Y:S01]  /*0380*/  IADD3 R11, PT, PT, R11, 0x4, RZ ;  /* 0x000000040b0b7810 */ /* 0x000fe20007ffe0ff */
[----:B------:R-:W-:Y:S01]  /*0390*/  VIADD R9, R9, 0x4 ;  /* 0x0000000409097836 */ /* 0x000fe20000000000 */
[----:B------:R-:W-:Y:S01]  /*03a0*/  ISETP.NE.AND P1, PT, R10, RZ, PT ;  /* 0x000000ff0a00720c */ /* 0x000fe20003f25270 */
[----:B---3--:R2:W-:-:S12]  /*03b0*/  STG.E desc[UR4][R14.64], R23 ;  /* 0x000000170e007986 */ /* 0x0085d8000c101904 */
[----:B------:R-:W-:Y:S05]  /*03c0*/  @P1 BRA `(.L_x_4) ;  /* 0xfffffffc00941947 */ /* 0x000fea000383ffff */
.L_x_3:
[----:B------:R-:W-:Y:S05]  /*03d0*/  BSYNC.RECONVERGENT B1 ;  /* 0x0000000000017941 */ /* 0x000fea0003800200 */
.L_x_2:
[----:B------:R-:W-:Y:S05]  /*03e0*/  @!P0 BRA `(.L_x_1) ;  /* 0x0000000000388947 */ /* 0x000fea0003800000 */
[----:B--2---:R-:W0:Y:S01]  /*03f0*/  LDC.64 R12, c[0x0][0x380] ;  /* 0x0000e000ff0c7b82 */ /* 0x004e220000000a00 */
[----:B------:R-:W-:Y:S01]  /*0400*/  IADD3 R9, PT, PT, R7, R8, RZ ;  /* 0x0000000807097210 */ /* 0x000fe20007ffe0ff */
[----:B------:R-:W-:Y:S01]  /*0410*/  IMAD R7, R0, 0x1c2, R7 ;  /* 0x000001c200077824 */ /* 0x000fe200078e0207 */
[----:B------:R-:W-:-:S05]  /*0420*/  IADD3 R6, PT, PT, -R6, RZ, RZ ;  /* 0x000000ff06067210 */ /* 0x000fca0007ffe1ff */
[----:B------:R-:W1:Y:S02]  /*0430*/  LDC.64 R10, c[0x0][0x388] ;  /* 0x0000e200ff0a7b82 */ /* 0x000e640000000a00 */
.L_x_5:
[----:B-1-3--:R-:W-:-:S06]  /*0440*/  IMAD.WIDE.U32 R2, R7, 0x4, R10 ;  /* 0x0000000407027825 */ /* 0x00afcc00078e000a */
[----:B------:R-:W2:Y:S01]  /*0450*/  LDG.E R3, desc[UR4][R2.64] ;  /* 0x0000000402037981 */ /* 0x000ea2000c1e1900 */
[C---:B0-----:R-:W-:Y:S01]  /*0460*/  IMAD.WIDE.U32 R4, R9.reuse, 0x4, R12 ;  /* 0x0000000409047825 */ /* 0x041fe200078e000c */
[----:B------:R-:W-:Y:S02]  /*0470*/  IADD3 R9, PT, PT, R9, 0x1, RZ ;  /* 0x0000000109097810 */ /* 0x000fe40007ffe0ff */
[----:B------:R-:W-:Y:S01]  /*0480*/  IADD3 R7, PT, PT, R7, 0x1, RZ ;  /* 0x0000000107077810 */ /* 0x000fe20007ffe0ff */
[----:B------:R-:W-:-:S05]  /*0490*/  VIADD R6, R6, 0x1 ;  /* 0x0000000106067836 */ /* 0x000fca0000000000 */
[----:B------:R-:W-:Y:S01]  /*04a0*/  ISETP.NE.AND P0, PT, R6, RZ, PT ;  /* 0x000000ff0600720c */ /* 0x000fe20003f05270 */
[----:B--2---:R3:W-:-:S12]  /*04b0*/  STG.E desc[UR4][R4.64], R3 ;  /* 0x0000000304007986 */ /* 0x0047d8000c101904 */
[----:B------:R-:W-:Y:S05]  /*04c0*/  @P0 BRA `(.L_x_5) ;  /* 0xfffffffc00dc0947 */ /* 0x000fea000383ffff */
.L_x_1:
[----:B------:R-:W-:Y:S05]  /*04d0*/  BSYNC.RECONVERGENT B0 ;  /* 0x0000000000007941 */ /* 0x000fea0003800200 */
.L_x_0:
[----:B------:R-:W-:Y:S06]  /*04e0*/  BAR.SYNC.DEFER_BLOCKING 0x0 ;  /* 0x0000000000007b1d */ /* 0x000fec0000010000 */
[----:B------:R-:W-:Y:S05]  /*04f0*/  EXIT ;  /* 0x000000000000794d */ /* 0x000fea0003800000 */
.L_x_6:
[----:B------:R-:W-:-:S00]  /*0500*/  BRA `(.L_x_6) ;  /* 0xfffffffc00fc7947 */ /* 0x000fc0000383ffff */
[----:B------:R-:W-:-:S00]  /*0510*/  NOP ;  /* 0x0000000000007918 */ /* 0x000fc00000000000 */
        /* <DEDUP_REMOVED lines=14> */
.L_x_177:


//--------------------- .text._Z8eScanGPUPjS_     --------------------------
	.section	.text._Z8eScanGPUPjS_,"ax",@progbits
	.align	128
        .global         _Z8eScanGPUPjS_
        .type           _Z8eScanGPUPjS_,@function
        .size           _Z8eScanGPUPjS_,(.L_x_178 - _Z8eScanGPUPjS_)
        .other          _Z8eScanGPUPjS_,@"STO_CUDA_ENTRY STV_DEFAULT"
_Z8eScanGPUPjS_:
.text._Z8eScanGPUPjS_:
[----:B------:R-:W-:Y:S01]  /*0000*/  LDC R1, c[0x0][0x37c] ;  /* 0x0000df00ff017b82 */ /* 0x000fe20000000800 */
[----:B------:R-:W0:Y:S07]  /*0010*/  S2R R0, SR_TID.X ;  /* 0x0000000000007919 */ /* 0x000e2e0000002100 */
[----:B------:R-:W0:Y:S01]  /*0020*/  LDC.64 R4, c[0x0][0x388] ;  /* 0x0000e200ff047b82 */ /* 0x000e220000000a00 */
[----:B------:R-:W1:Y:S01]  /*0030*/  LDCU.64 UR6, c[0x0][0x358] ;  /* 0x00006b00ff0677ac */ /* 0x000e620008000a00 */
[----:B0-----:R-:W-:-:S05]  /*0040*/  IMAD.WIDE.U32 R4, R0, 0x4, R4 ;  /* 0x0000000400047825 */ /* 0x001fca00078e0004 */
[----:B-1----:R-:W2:Y:S04]  /*0050*/  LDG.E R7, desc[UR6][R4.64] ;  /* 0x0000000604077981 */ /* 0x002ea8000c1e1900 */
[----:B------:R0:W3:Y:S01]  /*0060*/  LDG.E R6, desc[UR6][R4.64+0x800] ;  /* 0x0008000604067981 */ /* 0x0000e2000c1e1900 */
[----:B------:R-:W1:Y:S01]  /*0070*/  S2UR UR5, SR_CgaCtaId ;  /* 0x00000000000579c3 */ /* 0x000e620000008800 */
[----:B------:R-:W-:Y:S01]  /*0080*/  UMOV UR4, 0x400 ;  /* 0x0000040000047882 */ /* 0x000fe20000000000 */
[C---:B------:R-:W-:Y:S01]  /*0090*/  VIADD R3, R0.reuse, 0x200 ;  /* 0x0000020000037836 */ /* 0x040fe20000000000 */
[CC--:B------:R-:W-:Y:S01]  /*00a0*/  LEA.HI R2, R0.reuse, R0.reuse, RZ, 0x1b ;  /* 0x0000000000027211 */ /* 0x0c0fe200078fd8ff */
[C---:B------:R-:W-:Y:S01]  /*00b0*/  IMAD.SHL.U32 R9, R0.reuse, 0x2, RZ ;  /* 0x0000000200097824 */ /* 0x040fe200078e00ff */
[----:B------:R-:W-:Y:S01]  /*00c0*/  ISETP.GT.U32.AND P0, PT, R0, 0x1ff, PT ;  /* 0x000001ff0000780c */ /* 0x000fe20003f04070 */
[----:B------:R-:W-:Y:S01]  /*00d0*/  BSSY.RECONVERGENT B0, `(.L_x_7) ;  /* 0x0000028000007945 */ /* 0x000fe20003800200 */
[----:B------:R-:W-:-:S02]  /*00e0*/  LEA.HI R3, R3, R0, RZ, 0x1b ;  /* 0x0000000003037211 */ /* 0x000fc400078fd8ff */
[CC--:B------:R-:W-:Y:S02]  /*00f0*/  LEA.HI R8, R0.reuse, R9.reuse, RZ, 0x1c ;  /* 0x0000000900087211 */ /* 0x0c0fe400078fe0ff */
[----:B0-----:R-:W-:Y:S02]  /*0100*/  LEA.HI R5, R9, R9, RZ, 0x1b ;  /* 0x0000000909057211 */ /* 0x001fe400078fd8ff */
[C---:B------:R-:W-:Y:S02]  /*0110*/  ISETP.GT.U32.AND P1, PT, R0.reuse, 0xff, PT ;  /* 0x000000ff0000780c */ /* 0x040fe40003f24070 */
[C---:B------:R-:W-:Y:S02]  /*0120*/  ISETP.GT.U32.AND P6, PT, R0.reuse, 0x7f, PT ;  /* 0x0000007f0000780c */ /* 0x040fe40003fc4070 */
[C---:B------:R-:W-:Y:S02]  /*0130*/  ISETP.GT.U32.AND P5, PT, R0.reuse, 0x3f, PT ;  /* 0x0000003f0000780c */ /* 0x040fe40003fa4070 */
[----:B------:R-:W-:-:S02]  /*0140*/  ISETP.GT.U32.AND P4, PT, R0, 0x1f, PT ;  /* 0x0000001f0000780c */ /* 0x000fc40003f84070 */
[C---:B------:R-:W-:Y:S02]  /*0150*/  ISETP.GT.U32.AND P2, PT, R0.reuse, 0xf, PT ;  /* 0x0000000f0000780c */ /* 0x040fe40003f44070 */
[----:B------:R-:W-:Y:S01]  /*0160*/  ISETP.GT.U32.AND P3, PT, R0, 0x7, PT ;  /* 0x000000070000780c */ /* 0x000fe20003f64070 */
[----:B-1----:R-:W-:-:S06]  /*0170*/  ULEA UR4, UR5, UR4, 0x18 ;  /* 0x0000000405047291 */ /* 0x002fcc000f8ec0ff */
[----:B------:R-:W-:Y:S02]  /*0180*/  LEA R2, R2, UR4, 0x2 ;  /* 0x0000000402027c11 */ /* 0x000fe4000f8e10ff */
[----:B------:R-:W-:Y:S02]  /*0190*/  LEA R3, R3, UR4, 0x2 ;  /* 0x0000000403037c11 */ /* 0x000fe4000f8e10ff */
[----:B------:R-:W-:Y:S02]  /*01a0*/  LEA R4, R8, UR4, 0x2 ;  /* 0x0000000408047c11 */ /* 0x000fe4000f8e10ff */
[----:B------:R-:W-:Y:S01]  /*01b0*/  LEA R5, R5, UR4, 0x2 ;  /* 0x0000000405057c11 */ /* 0x000fe2000f8e10ff */
[----:B--2---:R0:W-:Y:S04]  /*01c0*/  STS [R2], R7 ;  /* 0x0000000702007388 */ /* 0x0041e80000000800 */
[----:B---3--:R1:W-:Y:S01]  /*01d0*/  STS [R3+0x800], R6 ;  /* 0x0008000603007388 */ /* 0x0083e20000000800 */
[----:B------:R-:W-:Y:S01]  /*01e0*/  BAR.SYNC.DEFER_BLOCKING 0x0 ;  /* 0x0000000000007b1d */ /* 0x000fe20000010000 */
[----:B0-----:R-:W-:Y:S01]  /*01f0*/  VIADD R7, R9, 0x2 ;  /* 0x0000000209077836 */ /* 0x001fe20000000000 */
[----:B-1----:R-:W-:-:S02]  /*0200*/  P2R R6, PR, RZ, 0x40 ;  /* 0x00000040ff067803 */ /* 0x002fc40000000000 */
[----:B------:R-:W-:Y:S02]  /*0210*/  P2R R6, PR, RZ, 0x20 ;  /* 0x00000020ff067803 */ /* 0x000fe40000000000 */
[----:B------:R-:W-:Y:S01]  /*0220*/  P2R R6, PR, RZ, 0x10 ;  /* 0x00000010ff067803 */ /* 0x000fe20000000000 */
[----:B------:R-:W-:Y:S01]  /*0230*/  VIADD R6, R9, 0x1 ;  /* 0x0000000109067836 */ /* 0x000fe20000000000 */
[----:B------:R-:W-:Y:S04]  /*0240*/  @!P0 LDS R8, [R4] ;  /* 0x0000000004088984 */ /* 0x000fe80000000800 */
[----:B------:R-:W0:Y:S02]  /*0250*/  @!P0 LDS R11, [R5+0x4] ;  /* 0x00000400050b8984 */ /* 0x000e240000000800 */
[----:B0-----:R-:W-:-:S05]  /*0260*/  @!P0 IMAD.IADD R8, R8, 0x1, R11 ;  /* 0x0000000108088824 */ /* 0x001fca00078e020b */
[----:B------:R0:W-:Y:S01]  /*0270*/  @!P0 STS [R5+0x4], R8 ;  /* 0x0000040805008388 */ /* 0x0001e20000000800 */
[----:B------:R-:W-:Y:S06]  /*0280*/  BAR.SYNC.DEFER_BLOCKING 0x0 ;  /* 0x0000000000007b1d */ /* 0x000fec0000010000 */
[----:B------:R-:W-:Y:S05]  /*0290*/  @P1 BRA `(.L_x_8) ;  /* 0x00000000002c1947 */ /* 0x000fea0003800000 */
[----:B0-----:R-:W-:Y:S02]  /*02a0*/  IMAD.SHL.U32 R8, R6, 0x2, RZ ;  /* 0x0000000206087824 */ /* 0x001fe400078e00ff */
[----:B------:R-:W-:Y:S02]  /*02b0*/  IMAD.SHL.U32 R11, R7, 0x2, RZ ;  /* 0x00000002070b7824 */ /* 0x000fe400078e00ff */
[----:B------:R-:W-:-:S03]  /*02c0*/  VIADD R9, R8, 0xffffffff ;  /* 0xffffffff08097836 */ /* 0x000fc60000000000 */
[----:B------:R-:W-:Y:S02]  /*02d0*/  LEA.HI R11, R8, R11, RZ, 0x1b ;  /* 0x0000000b080b7211 */ /* 0x000fe400078fd8ff */
[----:B------:R-:W-:Y:S02]  /*02e0*/  LEA.HI R9, R9, R8, RZ, 0x1b ;  /* 0x0000000809097211 */ /* 0x000fe400078fd8ff */
[----:B------:R-:W-:Y:S02]  /*02f0*/  LEA R11, R11, UR4, 0x2 ;  /* 0x000000040b0b7c11 */ /* 0x000fe4000f8e10ff */
[----:B------:R-:W-:-:S03]  /*0300*/  LEA R9, R9, UR4, 0x2 ;  /* 0x0000000409097c11 */ /* 0x000fc6000f8e10ff */
[----:B------:R-:W-:Y:S04]  /*0310*/  LDS R8, [R11+-0x4] ;  /* 0xfffffc000b087984 */ /* 0x000fe80000000800 */
[----:B------:R-:W0:Y:S02]  /*0320*/  LDS R9, [R9+-0x4] ;  /* 0xfffffc0009097984 */ /* 0x000e240000000800 */
[----:B0-----:R-:W-:-:S05]  /*0330*/  IMAD.IADD R8, R9, 0x1, R8 ;  /* 0x0000000109087824 */ /* 0x001fca00078e0208 */
[----:B------:R1:W-:Y:S02]  /*0340*/  STS [R11+-0x4], R8 ;  /* 0xfffffc080b007388 */ /* 0x0003e40000000800 */
.L_x_8:
[----:B------:R-:W-:Y:S05]  /*0350*/  BSYNC.RECONVERGENT B0 ;  /* 0x0000000000007941 */ /* 0x000fea0003800200 */
.L_x_7:
[----:B------:R-:W-:Y:S06]  /*0360*/  BAR.SYNC.DEFER_BLOCKING 0x0 ;  /* 0x0000000000007b1d */ /* 0x000fec0000010000 */
[----:B------:R-:W-:Y:S04]  /*0370*/  BSSY.RECONVERGENT B0, `(.L_x_9) ;  /* 0x000000d000007945 */ /* 0x000fe80003800200 */
[----:B------:R-:W-:Y:S05]  /*0380*/  @P6 BRA `(.L_x_10) ;  /* 0x00000000002c6947 */ /* 0x000fea0003800000 */
[----:B01----:R-:W-:Y:S02]  /*0390*/  IMAD.SHL.U32 R8, R6, 0x4, RZ ;  /* 0x0000000406087824 */ /* 0x003fe400078e00ff */
        /* <DEDUP_REMOVED lines=10> */
.L_x_10:
[----:B------:R-:W-:Y:S05]  /*0440*/  BSYNC.RECONVERGENT B0 ;  /* 0x0000000000007941 */ /* 0x000fea0003800200 */
.L_x_9:
[----:B------:R-:W-:Y:S06]  /*0450*/  BAR.SYNC.DEFER_BLOCKING 0x0 ;  /* 0x0000000000007b1d */ /* 0x000fec0000010000 */
[----:B------:R-:W-:Y:S04]  /*0460*/  BSSY.RECONVERGENT B0, `(.L_x_11) ;  /* 0x000000d000007945 */ /* 0x000fe80003800200 */
[----:B------:R-:W-:Y:S05]  /*0470*/  @P5 BRA `(.L_x_12) ;  /* 0x00000000002c5947 */ /* 0x000fea0003800000 */
[----:B012---:R-:W-:Y:S02]  /*0480*/  IMAD.SHL.U32 R8, R6, 0x8, RZ ;  /* 0x0000000806087824 */ /* 0x007fe400078e00ff */
        /* <DEDUP_REMOVED lines=10> */
.L_x_12:
[----:B------:R-:W-:Y:S05]  /*0530*/  BSYNC.RECONVERGENT B0 ;  /* 0x0000000000007941 */ /* 0x000fea0003800200 */
.L_x_11:
[----:B------:R-:W-:Y:S06]  /*0540*/  BAR.SYNC.DEFER_BLOCKING 0x0 ;  /* 0x0000000000007b1d */ /* 0x000fec0000010000 */
[----:B------:R-:W-:Y:S04]  /*0550*/  BSSY.RECONVERGENT B0, `(.L_x_13) ;  /* 0x000000d000007945 */ /* 0x000fe80003800200 */
[----:B------:R-:W-:Y:S05]  /*0560*/  @P4 BRA `(.L_x_14) ;  /* 0x00000000002c4947 */ /* 0x000fea0003800000 */
[----:B0123--:R-:W-:Y:S02]  /*0570*/  IMAD.SHL.U32 R8, R6, 0x10, RZ ;  /* 0x0000001006087824 */ /* 0x00ffe400078e00ff */
        /* <DEDUP_REMOVED lines=10> */
.L_x_14:
[----:B------:R-:W-:Y:S05]  /*0620*/  BSYNC.RECONVERGENT B0 ;  /* 0x0000000000007941 */ /* 0x000fea0003800200 */
.L_x_13:
[----:B------:R-:W-:Y:S06]  /*0630*/  BAR.SYNC.DEFER_BLOCKING 0x0 ;  /* 0x0000000000007b1d */ /* 0x000fec0000010000 */
[----:B------:R-:W-:Y:S04]  /*0640*/  BSSY.RECONVERGENT B0, `(.L_x_15) ;  /* 0x000000c000007945 */ /* 0x000fe80003800200 */
[----:B------:R-:W-:Y:S05]  /*0650*/  @P2 BRA `(.L_x_16) ;  /* 0x0000000000282947 */ /* 0x000fea0003800000 */
[----:B01234-:R-:W-:Y:S02]  /*0660*/  IMAD.SHL.U32 R8, R6, 0x20, RZ ;  /* 0x0000002006087824 */ /* 0x01ffe400078e00ff */
[----:B------:R-:W-:Y:S02]  /*0670*/  IMAD R10, R7, 0x20, R6 ;  /* 0x00000020070a7824 */ /* 0x000fe400078e0206 */
[----:B------:R-:W-:-:S03]  /*0680*/  VIADD R9, R8, 0xffffffff ;  /* 0xffffffff08097836 */ /* 0x000fc60000000000 */
[----:B------:R-:W-:Y:S02]  /*0690*/  LEA R10, R10, UR4, 0x2 ;  /* 0x000000040a0a7c11 */ /* 0x000fe4000f8e10ff */
[----:B------:R-:W-:-:S03]  /*06a0*/  LEA.HI R9, R9, R8, RZ, 0x1b ;  /* 0x0000000809097211 */ /* 0x000fc600078fd8ff */
[----:B------:R-:W-:Y:S01]  /*06b0*/  LDS R8, [R10+-0x4] ;  /* 0xfffffc000a087984 */ /* 0x000fe20000000800 */
[----:B------:R-:W-:-:S06]  /*06c0*/  LEA R9, R9, UR4, 0x2 ;  /* 0x0000000409097c11 */ /* 0x000fcc000f8e10ff */
[----:B------:R-:W0:Y:S02]  /*06d0*/  LDS R9, [R9+-0x4] ;  /* 0xfffffc0009097984 */ /* 0x000e240000000800 */
[----:B0-----:R-:W-:-:S05]  /*06e0*/  IMAD.IADD R11, R9, 0x1, R8 ;  /* 0x00000001090b7824 */ /* 0x001fca00078e0208 */
[----:B------:R0:W-:Y:S02]  /*06f0*/  STS [R10+-0x4], R11 ;  /* 0xfffffc0b0a007388 */ /* 0x0001e40000000800 */
.L_x_16:
[----:B------:R-:W-:Y:S05]  /*0700*/  BSYNC.RECONVERGENT B0 ;  /* 0x0000000000007941 */ /* 0x000fea0003800200 */
.L_x_15:
[----:B------:R-:W-:Y:S06]  /*0710*/  BAR.SYNC.DEFER_BLOCKING 0x0 ;  /* 0x0000000000007b1d */ /* 0x000fec0000010000 */
[----:B------:R-:W-:Y:S04]  /*0720*/  BSSY.RECONVERGENT B0, `(.L_x_17) ;  /* 0x000000d000007945 */ /* 0x000fe80003800200 */
[----:B------:R-:W-:Y:S05]  /*0730*/  @P3 BRA `(.L_x_18) ;  /* 0x00000000002c3947 */ /* 0x000fea0003800000 */
[----:B01234-:R-:W-:-:S04]  /*0740*/  IMAD.SHL.U32 R8, R6, 0x40, RZ ;  /* 0x0000004006087824 */ /* 0x01ffc800078e00ff */
[----:B------:R-:W-:Y:S01]  /*0750*/  VIADD R9, R8, 0xffffffff ;  /* 0xffffffff08097836 */ /* 0x000fe20000000000 */
[----:B------:R-:W-:-:S04]  /*0760*/  SHF.R.U32.HI R10, RZ, 0x5, R8 ;  /* 0x00000005ff0a7819 */ /* 0x000fc80000011608 */
[----:B------:R-:W-:Y:S01]  /*0770*/  LEA.HI R9, R9, R8, RZ, 0x1b ;  /* 0x0000000809097211 */ /* 0x000fe200078fd8ff */
[----:B------:R-:W-:-:S03]  /*0780*/  IMAD R10, R7, 0x40, R10 ;  /* 0x00000040070a7824 */ /* 0x000fc600078e020a */
[----:B------:R-:W-:Y:S02]  /*0790*/  LEA R9, R9, UR4, 0x2 ;  /* 0x0000000409097c11 */ /* 0x000fe4000f8e10ff */
[----:B------:R-:W-:-:S04]  /*07a0*/  LEA R10, R10, UR4, 0x2 ;  /* 0x000000040a0a7c11 */ /* 0x000fc8000f8e10ff */
[----:B------:R-:W-:Y:S04]  /*07b0*/  LDS R9, [R9+-0x4] ;  /* 0xfffffc0009097984 */ /* 0x000fe80000000800 */
[----:B------:R-:W0:Y:S02]  /*07c0*/  LDS R8, [R10] ;  /* 0x000000000a087984 */ /* 0x000e240000000800 */
[----:B0-----:R-:W-:-:S05]  /*07d0*/  IMAD.IADD R11, R9, 0x1, R8 ;  /* 0x00000001090b7824 */ /* 0x001fca00078e0208 */
[----:B------:R0:W-:Y:S02]  /*07e0*/  STS [R10], R11 ;  /* 0x0000000b0a007388 */ /* 0x0001e40000000800 */
.L_x_18:
[----:B------:R-:W-:Y:S05]  /*07f0*/  BSYNC.RECONVERGENT B0 ;  /* 0x0000000000007941 */ /* 0x000fea0003800200 */
.L_x_17:
[----:B------:R-:W-:Y:S01]  /*0800*/  BAR.SYNC.DEFER_BLOCKING 0x0 ;  /* 0x0000000000007b1d */ /* 0x000fe20000010000 */
[----:B------:R-:W-:-:S05]  /*0810*/  ISETP.GT.U32.AND P4, PT, R0, 0x3, PT ;  /* 0x000000030000780c */ /* 0x000fca0003f84070 */
[----:B------:R-:W-:Y:S08]  /*0820*/  BSSY.RECONVERGENT B0, `(.L_x_19) ;  /* 0x000000d000007945 */ /* 0x000ff00003800200 */
        /* <DEDUP_REMOVED lines=9> */
[----:B------:R-:W0:Y:S02]  /*08c0*/  LDS R8, [R10+0x8] ;  /* 0x000008000a087984 */ /* 0x000e240000000800 */
[----:B0-----:R-:W-:-:S05]  /*08d0*/  IMAD.IADD R11, R9, 0x1, R8 ;  /* 0x00000001090b7824 */ /* 0x001fca00078e0208 */
[----:B------:R0:W-:Y:S02]  /*08e0*/  STS [R10+0x8], R11 ;  /* 0x0000080b0a007388 */ /* 0x0001e40000000800 */
.L_x_20:
[----:B------:R-:W-:Y:S05]  /*08f0*/  BSYNC.RECONVERGENT B0 ;  /* 0x0000000000007941 */ /* 0x000fea0003800200 */
.L_x_19:
        /* <DEDUP_REMOVED lines=15> */
.L_x_22:
[----:B------:R-:W-:Y:S05]  /*09f0*/  BSYNC.RECONVERGENT B0 ;  /* 0x0000000000007941 */ /* 0x000fea0003800200 */
.L_x_21:
[----:B------:R-:W-:Y:S01]  /*0a00*/  BAR.SYNC.DEFER_BLOCKING 0x0 ;  /* 0x0000000000007b1d */ /* 0x000fe20000010000 */
[----:B------:R-:W-:-:S05]  /*0a10*/  ISETP.NE.AND P6, PT, R0, RZ, PT ;  /* 0x000000ff0000720c */ /* 0x000fca0003fc5270 */
[----:B------:R-:W-:Y:S08]  /*0a20*/  BSSY.RECONVERGENT B0, `(.L_x_23) ;  /* 0x0000016000007945 */ /* 0x000ff00003800200 */
[----:B------:R-:W-:Y:S01]  /*0a30*/  @!P6 STS [UR4+0x1078], RZ ;  /* 0x001078ffff00e988 */ /* 0x000fe20008000804 */
[----:B------:R-:W-:Y:S06]  /*0a40*/  BAR.SYNC.DEFER_BLOCKING 0x0 ;  /* 0x0000000000007b1d */ /* 0x000fec0000010000 */
[----:B01234-:R-:W-:Y:S04]  /*0a50*/  @!P6 LDS R8, [UR4+0x838] ;  /* 0x00083804ff08e984 */ /* 0x01ffe80008000800 */
[----:B------:R-:W0:Y:S02]  /*0a60*/  @!P6 LDS R9, [UR4+0x1078] ;  /* 0x00107804ff09e984 */ /* 0x000e240008000800 */
[----:B0-----:R-:W-:-:S02]  /*0a70*/  @!P6 IMAD.IADD R8, R8, 0x1, R9 ;  /* 0x000000010808e824 */ /* 0x001fc400078e0209 */
[----:B------:R0:W-:Y:S04]  /*0a80*/  @!P6 STS [UR4+0x838], R9 ;  /* 0x00083809ff00e988 */ /* 0x0001e80008000804 */
[----:B------:R0:W-:Y:S01]  /*0a90*/  @!P6 STS [UR4+0x1078], R8 ;  /* 0x00107808ff00e988 */ /* 0x0001e20008000804 */
[----:B------:R-:W-:Y:S06]  /*0aa0*/  BAR.SYNC.DEFER_BLOCKING 0x0 ;  /* 0x0000000000007b1d */ /* 0x000fec0000010000 */
[----:B------:R-:W-:Y:S05]  /*0ab0*/  @P5 BRA `(.L_x_24) ;  /* 0x0000000000305947 */ /* 0x000fea0003800000 */
[----:B0-----:R-:W-:-:S04]  /*0ac0*/  IMAD.SHL.U32 R8, R6, 0x100, RZ ;  /* 0x0000010006087824 */ /* 0x001fc800078e00ff */
[----:B------:R-:W-:Y:S01]  /*0ad0*/  VIADD R9, R8, 0xffffffff ;  /* 0xffffffff08097836 */ /* 0x000fe20000000000 */
[----:B------:R-:W-:-:S04]  /*0ae0*/  SHF.R.U32.HI R10, RZ, 0x5, R8 ;  /* 0x00000005ff0a7819 */ /* 0x000fc80000011608 */
[----:B------:R-:W-:Y:S01]  /*0af0*/  LEA.HI R9, R9, R8, RZ, 0x1b ;  /* 0x0000000809097211 */ /* 0x000fe200078fd8ff */
[----:B------:R-:W-:-:S03]  /*0b00*/  IMAD R10, R7, 0x100, R10 ;  /* 0x00000100070a7824 */ /* 0x000fc600078e020a */
[----:B------:R-:W-:Y:S02]  /*0b10*/  LEA R12, R9, UR4, 0x2 ;  /* 0x00000004090c7c11 */ /* 0x000fe4000f8e10ff */
[----:B------:R-:W-:-:S03]  /*0b20*/  LEA R11, R10, UR4, 0x2 ;  /* 0x000000040a0b7c11 */ /* 0x000fc6000f8e10ff */
[----:B------:R-:W-:Y:S04]  /*0b30*/  LDS R8, [R12+-0x4] ;  /* 0xfffffc000c087984 */ /* 0x000fe80000000800 */
[----:B------:R-:W0:Y:S02]  /*0b40*/  LDS R9, [R11+0x18] ;  /* 0x000018000b097984 */ /* 0x000e240000000800 */
[----:B0-----:R-:W-:Y:S02]  /*0b50*/  IMAD.IADD R8, R8, 0x1, R9 ;  /* 0x0000000108087824 */ /* 0x001fe400078e0209 */
[----:B------:R1:W-:Y:S04]  /*0b60*/  STS [R12+-0x4], R9 ;  /* 0xfffffc090c007388 */ /* 0x0003e80000000800 */
[----:B------:R1:W-:Y:S02]  /*0b70*/  STS [R11+0x18], R8 ;  /* 0x000018080b007388 */ /* 0x0003e40000000800 */
.L_x_24:
[----:B------:R-:W-:Y:S05]  /*0b80*/  BSYNC.RECONVERGENT B0 ;  /* 0x0000000000007941 */ /* 0x000fea0003800200 */
.L_x_23:
[----:B------:R-:W-:Y:S06]  /*0b90*/  BAR.SYNC.DEFER_BLOCKING 0x0 ;  /* 0x0000000000007b1d */ /* 0x000fec0000010000 */
[----:B------:R-:W-:Y:S04]  /*0ba0*/  BSSY.RECONVERGENT B0, `(.L_x_25) ;  /* 0x000000e000007945 */ /* 0x000fe80003800200 */
[----:B------:R-:W-:Y:S05]  /*0bb0*/  @P4 BRA `(.L_x_26) ;  /* 0x0000000000304947 */ /* 0x000fea0003800000 */
[----:B01----:R-:W-:-:S04]  /*0bc0*/  IMAD.SHL.U32 R8, R6, 0x80, RZ ;  /* 0x0000008006087824 */ /* 0x003fc800078e00ff */
        /* <DEDUP_REMOVED lines=11> */
.L_x_26:
[----:B------:R-:W-:Y:S05]  /*0c80*/  BSYNC.RECONVERGENT B0 ;  /* 0x0000000000007941 */ /* 0x000fea0003800200 */
.L_x_25:
[----:B------:R-:W-:Y:S06]  /*0c90*/  BAR.SYNC.DEFER_BLOCKING 0x0 ;  /* 0x0000000000007b1d */ /* 0x000fec0000010000 */
[----:B------:R-:W-:Y:S04]  /*0ca0*/  BSSY.RECONVERGENT B0, `(.L_x_27) ;  /* 0x000000e000007945 */ /* 0x000fe80003800200 */
[----:B------:R-:W-:Y:S05]  /*0cb0*/  @P3 BRA `(.L_x_28) ;  /* 0x0000000000303947 */ /* 0x000fea0003800000 */
[----:B012---:R-:W-:-:S04]  /*0cc0*/  IMAD.SHL.U32 R8, R6, 0x40, RZ ;  /* 0x0000004006087824 */ /* 0x007fc800078e00ff */
[----:B------:R-:W-:Y:S01]  /*0cd0*/  VIADD R9, R8, 0xffffffff ;  /* 0xffffffff08097836 */ /* 0x000fe20000000000 */
[----:B------:R-:W-:-:S04]  /*0ce0*/  SHF.R.U32.HI R10, RZ, 0x5, R8 ;  /* 0x00000005ff0a7819 */ /* 0x000fc80000011608 */
[----:B------:R-:W-:Y:S01]  /*0cf0*/  LEA.HI R9, R9, R8, RZ, 0x1b ;  /* 0x0000000809097211 */ /* 0x000fe200078fd8ff */
[----:B------:R-:W-:-:S03]  /*0d00*/  IMAD R10, R7, 0x40, R10 ;  /* 0x00000040070a7824 */ /* 0x000fc600078e020a */
[----:B------:R-:W-:Y:S02]  /*0d10*/  LEA R12, R9, UR4, 0x2 ;  /* 0x00000004090c7c11 */ /* 0x000fe4000f8e10ff */
[----:B------:R-:W-:-:S03]  /*0d20*/  LEA R11, R10, UR4, 0x2 ;  /* 0x000000040a0b7c11 */ /* 0x000fc6000f8e10ff */
[----:B------:R-:W-:Y:S04]  /*0d30*/  LDS R8, [R12+-0x4] ;  /* 0xfffffc000c087984 */ /* 0x000fe80000000800 */
[----:B------:R-:W0:Y:S02]  /*0d40*/  LDS R9, [R11] ;  /* 0x000000000b097984 */ /* 0x000e240000000800 */
[----:B0-----:R-:W-:Y:S02]  /*0d50*/  IMAD.IADD R8, R8, 0x1, R9 ;  /* 0x0000000108087824 */ /* 0x001fe400078e0209 */
[----:B------:R3:W-:Y:S04]  /*0d60*/  STS [R12+-0x4], R9 ;  /* 0xfffffc090c007388 */ /* 0x0007e80000000800 */
[----:B------:R3:W-:Y:S02]  /*0d70*/  STS [R11], R8 ;  /* 0x000000080b007388 */ /* 0x0007e40000000800 */
.L_x_28:
[----:B------:R-:W-:Y:S05]  /*0d80*/  BSYNC.RECONVERGENT B0 ;  /* 0x0000000000007941 */ /* 0x000fea0003800200 */
.L_x_27:
[----:B------:R-:W-:Y:S06]  /*0d90*/  BAR.SYNC.DEFER_BLOCKING 0x0 ;  /* 0x0000000000007b1d */ /* 0x000fec0000010000 */
[----:B------:R-:W-:Y:S04]  /*0da0*/  BSSY.RECONVERGENT B0, `(.L_x_29) ;  /* 0x000000d000007945 */ /* 0x000fe80003800200 */
[----:B------:R-:W-:Y:S05]  /*0db0*/  @P2 BRA `(.L_x_30) ;  /* 0x00000000002c2947 */ /* 0x000fea0003800000 */
[----:B0123--:R-:W-:Y:S02]  /*0dc0*/  IMAD.SHL.U32 R8, R6, 0x20, RZ ;  /* 0x0000002006087824 */ /* 0x00ffe400078e00ff */
[----:B------:R-:W-:Y:S02]  /*0dd0*/  IMAD R10, R7, 0x20, R6 ;  /* 0x00000020070a7824 */ /* 0x000fe400078e0206 */
[----:B------:R-:W-:-:S03]  /*0de0*/  VIADD R9, R8, 0xffffffff ;  /* 0xffffffff08097836 */ /* 0x000fc60000000000 */
[----:B------:R-:W-:Y:S02]  /*0df0*/  LEA R11, R10, UR4, 0x2 ;  /* 0x000000040a0b7c11 */ /* 0x000fe4000f8e10ff */
[----:B------:R-:W-:-:S04]  /*0e00*/  LEA.HI R9, R9, R8, RZ, 0x1b ;  /* 0x0000000809097211 */ /* 0x000fc800078fd8ff */
[----:B------:R-:W-:Y:S02]  /*0e10*/  LEA R10, R9, UR4, 0x2 ;  /* 0x00000004090a7c11 */ /* 0x000fe4000f8e10ff */
[----:B------:R-:W0:Y:S04]  /*0e20*/  LDS R9, [R11+-0x4] ;  /* 0xfffffc000b097984 */ /* 0x000e280000000800 */
[----:B------:R-:W1:Y:S04]  /*0e30*/  LDS R8, [R10+-0x4] ;  /* 0xfffffc000a087984 */ /* 0x000e680000000800 */
[----:B0-----:R4:W-:Y:S01]  /*0e40*/  STS [R10+-0x4], R9 ;  /* 0xfffffc090a007388 */ /* 0x0019e20000000800 */
[----:B-1----:R-:W-:-:S05]  /*0e50*/  IMAD.IADD R8, R8, 0x1, R9 ;  /* 0x0000000108087824 */ /* 0x002fca00078e0209 */
[----:B------:R4:W-:Y:S02]  /*0e60*/  STS [R11+-0x4], R8 ;  /* 0xfffffc080b007388 */ /* 0x0009e40000000800 */
.L_x_30:
[----:B------:R-:W-:Y:S05]  /*0e70*/  BSYNC.RECONVERGENT B0 ;  /* 0x0000000000007941 */ /* 0x000fea0003800200 */
.L_x_29:
[----:B------:R-:W-:Y:S01]  /*0e80*/  BAR.SYNC.DEFER_BLOCKING 0x0 ;  /* 0x0000000000007b1d */ /* 0x000fe20000010000 */
[----:B------:R-:W-:-:S05]  /*0e90*/  ISETP.GT.U32.AND P2, PT, R0, 0x1f, PT ;  /* 0x0000001f0000780c */ /* 0x000fca0003f44070 */
[----:B------:R-:W-:Y:S08]  /*0ea0*/  BSSY.RECONVERGENT B0, `(.L_x_31) ;  /* 0x000000e000007945 */ /* 0x000ff00003800200 */
[----:B------:R-:W-:Y:S05]  /*0eb0*/  @P2 BRA `(.L_x_32) ;  /* 0x0000000000302947 */ /* 0x000fea0003800000 */
[----:B01234-:R-:W-:Y:S02]  /*0ec0*/  IMAD.SHL.U32 R8, R6, 0x10, RZ ;  /* 0x0000001006087824 */ /* 0x01ffe400078e00ff */
[----:B------:R-:W-:Y:S02]  /*0ed0*/  IMAD.SHL.U32 R11, R7, 0x10, RZ ;  /* 0x00000010070b7824 */ /* 0x000fe400078e00ff */
[----:B------:R-:W-:-:S03]  /*0ee0*/  VIADD R9, R8, 0xffffffff ;  /* 0xffffffff08097836 */ /* 0x000fc60000000000 */
[----:B------:R-:W-:Y:S02]  /*0ef0*/  LEA.HI R11, R8, R11, RZ, 0x1b ;  /* 0x0000000b080b7211 */ /* 0x000fe400078fd8ff */
[----:B------:R-:W-:Y:S02]  /*0f00*/  LEA.HI R9, R9, R8, RZ, 0x1b ;  /* 0x0000000809097211 */ /* 0x000fe400078fd8ff */
[----:B------:R-:W-:Y:S02]  /*0f10*/  LEA R11, R11, UR4, 0x2 ;  /* 0x000000040b0b7c11 */ /* 0x000fe4000f8e10ff */
[----:B------:R-:W-:-:S03]  /*0f20*/  LEA R10, R9, UR4, 0x2 ;  /* 0x00000004090a7c11 */ /* 0x000fc6000f8e10ff */
[----:B------:R-:W0:Y:S04]  /*0f30*/  LDS R9, [R11+-0x4] ;  /* 0xfffffc000b097984 */ /* 0x000e280000000800 */
[----:B------:R-:W1:Y:S04]  /*0f40*/  LDS R8, [R10+-0x4] ;  /* 0xfffffc000a087984 */ /* 0x000e680000000800 */
[----:B0-----:R0:W-:Y:S01]  /*0f50*/  STS [R10+-0x4], R9 ;  /* 0xfffffc090a007388 */ /* 0x0011e20000000800 */
[----:B-1----:R-:W-:-:S05]  /*0f60*/  IMAD.IADD R8, R8, 0x1, R9 ;  /* 0x0000000108087824 */ /* 0x002fca00078e0209 */
[----:B------:R0:W-:Y:S02]  /*0f70*/  STS [R11+-0x4], R8 ;  /* 0xfffffc080b007388 */ /* 0x0001e40000000800 */
.L_x_32:
[----:B------:R-:W-:Y:S05]  /*0f80*/  BSYNC.RECONVERGENT B0 ;  /* 0x0000000000007941 */ /* 0x000fea0003800200 */
.L_x_31:
        /* <DEDUP_REMOVED lines=16> */
.L_x_34:
[----:B------:R-:W-:Y:S05]  /*1090*/  BSYNC.RECONVERGENT B0 ;  /* 0x0000000000007941 */ /* 0x000fea0003800200 */
.L_x_33:
        /* <DEDUP_REMOVED lines=16> */
.L_x_36:
[----:B------:R-:W-:Y:S05]  /*11a0*/  BSYNC.RECONVERGENT B0 ;  /* 0x0000000000007941 */ /* 0x000fea0003800200 */
.L_x_35:
[----:B------:R-:W-:Y:S06]  /*11b0*/  BAR.SYNC.DEFER_BLOCKING 0x0 ;  /* 0x0000000000007b1d */ /* 0x000fec0000010000 */
[----:B------:R-:W-:Y:S04]  /*11c0*/  BSSY.RECONVERGENT B0, `(.L_x_37) ;  /* 0x000000e000007945 */ /* 0x000fe80003800200 */
[----:B------:R-:W-:Y:S05]  /*11d0*/  @P1 BRA `(.L_x_38) ;  /* 0x0000000000301947 */ /* 0x000fea0003800000 */
[----:B------:R-:W-:Y:S02]  /*11e0*/  IMAD.SHL.U32 R6, R6, 0x2, RZ ;  /* 0x0000000206067824 */ /* 0x000fe400078e00ff */
[----:B01234-:R-:W-:Y:S02]  /*11f0*/  IMAD.SHL.U32 R9, R7, 0x2, RZ ;  /* 0x0000000207097824 */ /* 0x01ffe400078e00ff */
        /* <DEDUP_REMOVED lines=10> */
.L_x_38:
[----:B------:R-:W-:Y:S05]  /*12a0*/  BSYNC.RECONVERGENT B0 ;  /* 0x0000000000007941 */ /* 0x000fea0003800200 */
.L_x_37:
[----:B------:R-:W-:Y:S06]  /*12b0*/  BAR.SYNC.DEFER_BLOCKING 0x0 ;  /* 0x0000000000007b1d */ /* 0x000fec0000010000 */
[----:B0-----:R-:W-:Y:S04]  /*12c0*/  @!P0 LDS R6, [R4] ;  /* 0x0000000004068984 */ /* 0x001fe80000000800 */
[----:B-1234-:R-:W0:Y:S02]  /*12d0*/  @!P0 LDS R9, [R5+0x4] ;  /* 0x0000040005098984 */ /* 0x01ee240000000800 */
[----:B0-----:R-:W-:-:S02]  /*12e0*/  @!P0 IMAD.IADD R8, R6, 0x1, R9 ;  /* 0x0000000106088824 */ /* 0x001fc400078e0209 */
[----:B------:R-:W-:Y:S01]  /*12f0*/  @!P0 STS [R4], R9 ;  /* 0x0000000904008388 */ /* 0x000fe20000000800 */
[----:B------:R-:W0:Y:S03]  /*1300*/  LDC.64 R6, c[0x0][0x380] ;  /* 0x0000e000ff067b82 */ /* 0x000e260000000a00 */
[----:B------:R-:W-:Y:S05]  /*1310*/  @!P0 STS [R5+0x4], R8 ;  /* 0x0000040805008388 */ /* 0x000fea0000000800 */
[----:B------:R-:W-:Y:S01]  /*1320*/  BAR.SYNC.DEFER_BLOCKING 0x0 ;  /* 0x0000000000007b1d */ /* 0x000fe20000010000 */
[----:B0-----:R-:W-:-:S05]  /*1330*/  IMAD.WIDE.U32 R6, R0, 0x4, R6 ;  /* 0x0000000400067825 */ /* 0x001fca00078e0006 */
[----:B------:R-:W0:Y:S04]  /*1340*/  LDS R11, [R2] ;  /* 0x00000000020b7984 */ /* 0x000e280000000800 */
[----:B------:R-:W1:Y:S04]  /*1350*/  LDS R3, [R3+0x800] ;  /* 0x0008000003037984 */ /* 0x000e680000000800 */
[----:B0-----:R-:W-:Y:S04]  /*1360*/  STG.E desc[UR6][R6.64], R11 ;  /* 0x0000000b06007986 */ /* 0x001fe8000c101906 */
[----:B-1----:R-:W-:Y:S01]  /*1370*/  STG.E desc[UR6][R6.64+0x800], R3 ;  /* 0x0008000306007986 */ /* 0x002fe2000c101906 */
[----:B------:R-:W-:Y:S05]  /*1380*/  EXIT ;  /* 0x000000000000794d */ /* 0x000fea0003800000 */
.L_x_39:
        /* <DEDUP_REMOVED lines=15> */
.L_x_178:


//--------------------- .text._Z9ODF_part1PdPjS0_S0_ --------------------------
	.section	.text._Z9ODF_part1PdPjS0_S0_,"ax",@progbits
	.align	128
        .global         _Z9ODF_part1PdPjS0_S0_
        .type           _Z9ODF_part1PdPjS0_S0_,@function
        .size           _Z9ODF_part1PdPjS0_S0_,(.L_x_179 - _Z9ODF_part1PdPjS0_S0_)
        .other          _Z9ODF_part1PdPjS0_S0_,@"STO_CUDA_ENTRY STV_DEFAULT"
_Z9ODF_part1PdPjS0_S0_:
.text._Z9ODF_part1PdPjS0_S0_:
[----:B------:R-:W-:Y:S01]  /*0000*/  LDC R1, c[0x0][0x37c] ;  /* 0x0000df00ff017b82 */ /* 0x000fe20000000800 */
[----:B------:R-:W0:Y:S07]  /*0010*/  S2R R0, SR_TID.X ;  /* 0x0000000000007919 */ /* 0x000e2e0000002100 */
[----:B------:R-:W0:Y:S01]  /*0020*/  S2UR UR4, SR_CTAID.X ;  /* 0x00000000000479c3 */ /* 0x000e220000002500 */
[----:B------:R-:W1:Y:S07]  /*0030*/  LDCU.64 UR6, c[0x0][0x358] ;  /* 0x00006b00ff0677ac */ /* 0x000e6e0008000a00 */
[----:B------:R-:W0:Y:S08]  /*0040*/  LDC R5, c[0x0][0x360] ;  /* 0x0000d800ff057b82 */ /* 0x000e300000000800 */
[----:B------:R-:W2:Y:S01]  /*0050*/  LDC.64 R2, c[0x0][0x388] ;  /* 0x0000e200ff027b82 */ /* 0x000ea20000000a00 */
[----:B0-----:R-:W-:Y:S01]  /*0060*/  IMAD R0, R5, UR4, R0 ;  /* 0x0000000405007c24 */ /* 0x001fe2000f8e0200 */
[----:B------:R-:W-:-:S03]  /*0070*/  UMOV UR4, 0x1 ;  /* 0x0000000100047882 */ /* 0x000fc60000000000 */
[C---:B------:R-:W-:Y:S01]  /*0080*/  IMAD R7, R0.reuse, 0x5a, RZ ;  /* 0x0000005a00077824 */ /* 0x040fe200078e02ff */
[----:B------:R-:W-:-:S03]  /*0090*/  SHF.L.U32 R4, R0, 0x4, RZ ;  /* 0x0000000400047819 */ /* 0x000fc600000006ff */
[C-C-:B--2---:R-:W-:Y:S01]  /*00a0*/  IMAD.WIDE.U32 R8, R7.reuse, 0x4, R2.reuse ;  /* 0x0000000407087825 */ /* 0x144fe200078e0002 */
[C---:B------:R-:W-:Y:S02]  /*00b0*/  IADD3 R5, PT, PT, R4.reuse, 0x11, RZ ;  /* 0x0000001104057810 */ /* 0x040fe40007ffe0ff */
[C---:B------:R-:W-:Y:S01]  /*00c0*/  IADD3 R12, PT, PT, R7.reuse, 0x2, RZ ;  /* 0x00000002070c7810 */ /* 0x040fe20007ffe0ff */
[----:B------:R-:W-:Y:S01]  /*00d0*/  VIADD R17, R7, 0x4 ;  /* 0x0000000407117836 */ /* 0x000fe20000000000 */
[----:B------:R-:W-:Y:S01]  /*00e0*/  LOP3.LUT R5, R5, 0x3ff1, RZ, 0xc0, !PT ;  /* 0x00003ff105057812 */ /* 0x000fe200078ec0ff */
[----:B-1----:R-:W-:Y:S01]  /*00f0*/  STG.E desc[UR6][R8.64], R4 ;  /* 0x0000000408007986 */ /* 0x002fe2000c101906 */
[----:B------:R-:W-:Y:S01]  /*0100*/  IADD3 R23, PT, PT, R4, 0x1, RZ ;  /* 0x0000000104177810 */ /* 0x000fe20007ffe0ff */
[--C-:B------:R-:W-:Y:S01]  /*0110*/  IMAD.WIDE.U32 R14, R12, 0x4, R2.reuse ;  /* 0x000000040c0e7825 */ /* 0x100fe200078e0002 */
[----:B------:R-:W-:Y:S01]  /*0120*/  IADD3 R19, PT, PT, R7, 0x6, RZ ;  /* 0x0000000607137810 */ /* 0x000fe20007ffe0ff */
[----:B------:R0:W-:Y:S01]  /*0130*/  STG.E desc[UR6][R8.64+0x4], R5 ;  /* 0x0000040508007986 */ /* 0x0001e2000c101906 */
[----:B------:R-:W-:Y:S01]  /*0140*/  IADD3 R6, PT, PT, R4, 0x12, RZ ;  /* 0x0000001204067810 */ /* 0x000fe20007ffe0ff */
[--C-:B------:R-:W-:Y:S01]  /*0150*/  IMAD.WIDE.U32 R16, R17, 0x4, R2.reuse ;  /* 0x0000000411107825 */ /* 0x100fe200078e0002 */
[----:B------:R-:W-:Y:S01]  /*0160*/  IADD3 R11, PT, PT, R7, 0x8, RZ ;  /* 0x00000008070b7810 */ /* 0x000fe20007ffe0ff */
[----:B------:R-:W-:Y:S01]  /*0170*/  STG.E desc[UR6][R14.64], R23 ;  /* 0x000000170e007986 */ /* 0x000fe2000c101906 */
[----:B------:R-:W-:Y:S01]  /*0180*/  LOP3.LUT R25, R6, 0x3ff2, RZ, 0xc0, !PT ;  /* 0x00003ff206197812 */ /* 0x000fe200078ec0ff */
[----:B------:R-:W-:Y:S01]  /*0190*/  VIADD R21, R5, 0xffffffff ;  /* 0xffffffff05157836 */ /* 0x000fe20000000000 */
[----:B------:R-:W-:Y:S01]  /*01a0*/  IADD3 R13, PT, PT, R4, 0x2, RZ ;  /* 0x00000002040d7810 */ /* 0x000fe20007ffe0ff */
[----:B------:R1:W-:Y:S01]  /*01b0*/  STG.E desc[UR6][R14.64+0x4], R4 ;  /* 0x000004040e007986 */ /* 0x0003e2000c101906 */
[----:B------:R-:W-:Y:S01]  /*01c0*/  IMAD.WIDE.U32 R18, R19, 0x4, R2 ;  /* 0x0000000413127825 */ /* 0x000fe200078e0002 */
[----:B------:R-:W-:-:S02]  /*01d0*/  LEA R6, R0, 0x13, 0x4 ;  /* 0x0000001300067811 */ /* 0x000fc400078e20ff */
[----:B0-----:R-:W-:Y:S01]  /*01e0*/  IADD3 R9, PT, PT, R7, 0xa, RZ ;  /* 0x0000000a07097810 */ /* 0x001fe20007ffe0ff */
[--C-:B------:R-:W-:Y:S01]  /*01f0*/  IMAD.WIDE.U32 R10, R11, 0x4, R2.reuse ;  /* 0x000000040b0a7825 */ /* 0x100fe200078e0002 */
[----:B------:R0:W-:Y:S01]  /*0200*/  STG.E desc[UR6][R16.64], R21 ;  /* 0x0000001510007986 */ /* 0x0001e2000c101906 */
[----:B------:R-:W-:Y:S02]  /*0210*/  IADD3 R27, PT, PT, R25, -0x1, RZ ;  /* 0xffffffff191b7810 */ /* 0x000fe40007ffe0ff */
[----:B------:R-:W-:Y:S01]  /*0220*/  IMAD.WIDE.U32 R8, R9, 0x4, R2 ;  /* 0x0000000409087825 */ /* 0x000fe200078e0002 */
[----:B------:R2:W-:Y:S01]  /*0230*/  STG.E desc[UR6][R16.64+0x4], R5 ;  /* 0x0000040510007986 */ /* 0x0005e2000c101906 */
[----:B------:R-:W-:Y:S02]  /*0240*/  LOP3.LUT R29, R6, 0x3ff3, RZ, 0xc0, !PT ;  /* 0x00003ff3061d7812 */ /* 0x000fe400078ec0ff */
[----:B-1----:R-:W-:Y:S01]  /*0250*/  VIADD R15, R7, 0xc ;  /* 0x0000000c070f7836 */ /* 0x002fe20000000000 */
[----:B------:R-:W-:Y:S01]  /*0260*/  STG.E desc[UR6][R18.64], R23 ;  /* 0x0000001712007986 */ /* 0x000fe2000c101906 */
[----:B------:R-:W-:-:S02]  /*0270*/  VIADD R6, R4, 0x14 ;  /* 0x0000001404067836 */ /* 0x000fc40000000000 */
[--C-:B0-----:R-:W-:Y:S01]  /*0280*/  IMAD.WIDE.U32 R20, R15, 0x4, R2.reuse ;  /* 0x000000040f147825 */ /* 0x101fe200078e0002 */
[----:B------:R0:W-:Y:S01]  /*0290*/  STG.E desc[UR6][R18.64+0x4], R25 ;  /* 0x0000041912007986 */ /* 0x0001e2000c101906 */
[C---:B------:R-:W-:Y:S02]  /*02a0*/  IADD3 R15, PT, PT, R7.reuse, 0xe, RZ ;  /* 0x0000000e070f7810 */ /* 0x040fe40007ffe0ff */
[----:B--2---:R-:W-:Y:S01]  /*02b0*/  IADD3 R16, PT, PT, R7, 0x12, RZ ;  /* 0x0000001207107810 */ /* 0x004fe20007ffe0ff */
[----:B------:R1:W-:Y:S01]  /*02c0*/  STG.E desc[UR6][R10.64+0x4], R23 ;  /* 0x000004170a007986 */ /* 0x0003e2000c101906 */
[----:B------:R-:W-:Y:S01]  /*02d0*/  LEA R17, R0, 0x3, 0x4 ;  /* 0x0000000300117811 */ /* 0x000fe200078e20ff */
[----:B------:R-:W-:Y:S02]  /*02e0*/  IMAD.WIDE.U32 R14, R15, 0x4, R2 ;  /* 0x000000040f0e7825 */ /* 0x000fe400078e0002 */
[----:B------:R2:W-:Y:S01]  /*02f0*/  STG.E desc[UR6][R10.64], R13 ;  /* 0x0000000d0a007986 */ /* 0x0005e2000c101906 */
[----:B0-----:R-:W-:-:S03]  /*0300*/  IADD3 R19, PT, PT, R7, 0x10, RZ ;  /* 0x0000001007137810 */ /* 0x001fc60007ffe0ff */
[----:B------:R0:W-:Y:S01]  /*0310*/  STG.E desc[UR6][R8.64+0x4], R25 ;  /* 0x0000041908007986 */ /* 0x0001e2000c101906 */
[----:B-1----:R-:W-:-:S03]  /*0320*/  IADD3 R23, PT, PT, R5, 0x1, RZ ;  /* 0x0000000105177810 */ /* 0x002fc60007ffe0ff */
[----:B------:R1:W-:Y:S01]  /*0330*/  STG.E desc[UR6][R8.64], R27 ;  /* 0x0000001b08007986 */ /* 0x0003e2000c101906 */
[----:B--2---:R-:W-:-:S03]  /*0340*/  IMAD.WIDE.U32 R10, R19, 0x4, R2 ;  /* 0x00000004130a7825 */ /* 0x004fc600078e0002 */
[----:B------:R-:W-:Y:S01]  /*0350*/  STG.E desc[UR6][R20.64], R13 ;  /* 0x0000000d14007986 */ /* 0x000fe2000c101906 */
[----:B------:R-:W-:Y:S02]  /*0360*/  LOP3.LUT R19, R6, 0x3ff4, RZ, 0xc0, !PT ;  /* 0x00003ff406137812 */ /* 0x000fe400078ec0ff */
[C---:B0-----:R-:W-:Y:S01]  /*0370*/  IADD3 R25, PT, PT, R7.reuse, 0x14, RZ ;  /* 0x0000001407197810 */ /* 0x041fe20007ffe0ff */
[----:B------:R0:W-:Y:S01]  /*0380*/  STG.E desc[UR6][R20.64+0x4], R29 ;  /* 0x0000041d14007986 */ /* 0x0001e2000c101906 */
[----:B-1----:R-:W-:-:S03]  /*0390*/  VIADD R27, R7, 0x16 ;  /* 0x00000016071b7836 */ /* 0x002fc60000000000 */
[----:B------:R1:W-:Y:S01]  /*03a0*/  STG.E desc[UR6][R14.64+0x4], R13 ;  /* 0x0000040d0e007986 */ /* 0x0003e2000c101906 */
[----:B------:R-:W-:Y:S02]  /*03b0*/  IMAD R6, R0, 0x3fb6, R25 ;  /* 0x00003fb600067824 */ /* 0x000fe400078e0219 */
[--C-:B------:R-:W-:Y:S01]  /*03c0*/  IMAD.WIDE.U32 R8, R25, 0x4, R2.reuse ;  /* 0x0000000419087825 */ /* 0x100fe200078e0002 */
[----:B------:R2:W-:Y:S01]  /*03d0*/  STG.E desc[UR6][R14.64], R17 ;  /* 0x000000110e007986 */ /* 0x0005e2000c101906 */
[----:B------:R-:W-:Y:S02]  /*03e0*/  IADD3 R25, PT, PT, R19, -0x1, RZ ;  /* 0xffffffff13197810 */ /* 0x000fe40007ffe0ff */
[----:B------:R-:W-:Y:S01]  /*03f0*/  IADD3 R22, PT, PT, R6, 0xa, RZ ;  /* 0x0000000a06167810 */ /* 0x000fe20007ffe0ff */
[----:B0-----:R-:W-:Y:S01]  /*0400*/  IMAD.WIDE.U32 R20, R16, 0x4, R2 ;  /* 0x0000000410147825 */ /* 0x001fe200078e0002 */
[----:B------:R0:W-:Y:S01]  /*0410*/  STG.E desc[UR6][R10.64], R23 ;  /* 0x000000170a007986 */ /* 0x0001e2000c101906 */
[----:B-1----:R-:W-:-:S03]  /*0420*/  IADD3 R13, PT, PT, R4, 0x4, RZ ;  /* 0x00000004040d7810 */ /* 0x002fc60007ffe0ff */
[----:B------:R1:W-:Y:S01]  /*0430*/  STG.E desc[UR6][R10.64+0x4], R29 ;  /* 0x0000041d0a007986 */ /* 0x0003e2000c101906 */
[----:B------:R-:W-:Y:S02]  /*0440*/  VIADD R16, R6, 0x1 ;  /* 0x0000000106107836 */ /* 0x000fe40000000000 */
[----:B--2---:R-:W-:Y:S01]  /*0450*/  IMAD.WIDE.U32 R14, R27, 0x4, R2 ;  /* 0x000000041b0e7825 */ /* 0x004fe200078e0002 */
[C---:B------:R-:W-:Y:S01]  /*0460*/  IADD3 R27, PT, PT, R7.reuse, 0x1c, RZ ;  /* 0x0000001c071b7810 */ /* 0x040fe20007ffe0ff */
[----:B------:R-:W-:Y:S01]  /*0470*/  STG.E desc[UR6][R20.64], R17 ;  /* 0x0000001114007986 */ /* 0x000fe2000c101906 */
[----:B0-----:R-:W-:-:S03]  /*0480*/  IADD3 R23, PT, PT, R7, 0x18, RZ ;  /* 0x0000001807177810 */ /* 0x001fc60007ffe0ff */
[----:B------:R0:W-:Y:S01]  /*0490*/  STG.E desc[UR6][R20.64+0x4], R19 ;  /* 0x0000041314007986 */ /* 0x0001e2000c101906 */
[----:B-1----:R-:W-:-:S03]  /*04a0*/  IADD3 R29, PT, PT, R7, 0x22, RZ ;  /* 0x00000022071d7810 */ /* 0x002fc60007ffe0ff */
[----:B------:R1:W-:Y:S01]  /*04b0*/  STG.E desc[UR6][R8.64+0x4], R17 ;  /* 0x0000041108007986 */ /* 0x0003e2000c101906 */
[----:B------:R-:W-:Y:S01]  /*04c0*/  IMAD.WIDE.U32 R10, R23, 0x4, R2 ;  /* 0x00000004170a7825 */ /* 0x000fe200078e0002 */
[----:B------:R-:W-:Y:S02]  /*04d0*/  LOP3.LUT R23, R16, 0x3ff5, RZ, 0xc0, !PT ;  /* 0x00003ff510177812 */ /* 0x000fe400078ec0ff */
[----:B------:R2:W-:Y:S01]  /*04e0*/  STG.E desc[UR6][R8.64], R13 ;  /* 0x0000000d08007986 */ /* 0x0005e2000c101906 */
[----:B------:R-:W-:Y:S02]  /*04f0*/  IADD3 R16, PT, PT, R6, 0x2, RZ ;  /* 0x0000000206107810 */ /* 0x000fe40007ffe0ff */
[----:B0-----:R-:W-:Y:S01]  /*0500*/  IADD3 R21, PT, PT, R7, 0x1a, RZ ;  /* 0x0000001a07157810 */ /* 0x001fe20007ffe0ff */
[----:B------:R0:W-:Y:S01]  /*0510*/  STG.E desc[UR6][R14.64], R25 ;  /* 0x000000190e007986 */ /* 0x0001e2000c101906 */
[----:B-1----:R-:W-:-:S03]  /*0520*/  LEA R17, R0, 0x5, 0x4 ;  /* 0x0000000500117811 */ /* 0x002fc600078e20ff */
[----:B------:R1:W-:Y:S01]  /*0530*/  STG.E desc[UR6][R14.64+0x4], R19 ;  /* 0x000004130e007986 */ /* 0x0003e2000c101906 */
[----:B------:R-:W-:-:S03]  /*0540*/  IMAD.WIDE.U32 R20, R21, 0x4, R2 ;  /* 0x0000000415147825 */ /* 0x000fc600078e0002 */
[----:B------:R-:W-:Y:S01]  /*0550*/  STG.E desc[UR6][R10.64], R13 ;  /* 0x0000000d0a007986 */ /* 0x000fe2000c101906 */
[----:B--2---:R-:W-:Y:S01]  /*0560*/  IMAD.WIDE.U32 R8, R27, 0x4, R2 ;  /* 0x000000041b087825 */ /* 0x004fe200078e0002 */
[----:B0-----:R-:W-:-:S03]  /*0570*/  IADD3 R25, PT, PT, R5, 0x3, RZ ;  /* 0x0000000305197810 */ /* 0x001fc60007ffe0ff */
[C---:B------:R-:W-:Y:S01]  /*0580*/  VIADD R27, R7.reuse, 0x1e ;  /* 0x0000001e071b7836 */ /* 0x040fe20000000000 */
[----:B------:R0:W-:Y:S01]  /*0590*/  STG.E desc[UR6][R10.64+0x4], R23 ;  /* 0x000004170a007986 */ /* 0x0001e2000c101906 */
[----:B-1----:R-:W-:Y:S02]  /*05a0*/  IADD3 R19, PT, PT, R7, 0x20, RZ ;  /* 0x0000002007137810 */ /* 0x002fe40007ffe0ff */
[----:B------:R-:W-:Y:S01]  /*05b0*/  IMAD.WIDE.U32 R14, R27, 0x4, R2 ;  /* 0x000000041b0e7825 */ /* 0x000fe200078e0002 */
[----:B------:R-:W-:Y:S01]  /*05c0*/  LOP3.LUT R27, R16, 0x3ff6, RZ, 0xc0, !PT ;  /* 0x00003ff6101b7812 */ /* 0x000fe200078ec0ff */
[----:B------:R1:W-:Y:S01]  /*05d0*/  STG.E desc[UR6][R20.64+0x4], R13 ;  /* 0x0000040d14007986 */ /* 0x0003e2000c101906 */
[----:B------:R-:W-:-:S03]  /*05e0*/  IADD3 R16, PT, PT, R6, 0x3, RZ ;  /* 0x0000000306107810 */ /* 0x000fc60007ffe0ff */
[----:B------:R2:W-:Y:S01]  /*05f0*/  STG.E desc[UR6][R20.64], R17 ;  /* 0x0000001114007986 */ /* 0x0005e2000c101906 */
[----:B0-----:R-:W-:-:S03]  /*0600*/  IMAD.WIDE.U32 R10, R19, 0x4, R2 ;  /* 0x00000004130a7825 */ /* 0x001fc600078e0002 */
[----:B------:R0:W-:Y:S01]  /*0610*/  STG.E desc[UR6][R8.64], R25 ;  /* 0x0000001908007986 */ /* 0x0001e2000c101906 */
[----:B------:R-:W-:-:S03]  /*0620*/  IMAD.WIDE.U32 R18, R29, 0x4, R2 ;  /* 0x000000041d127825 */ /* 0x000fc600078e0002 */
[----:B------:R3:W-:Y:S01]  /*0630*/  STG.E desc[UR6][R8.64+0x4], R23 ;  /* 0x0000041708007986 */ /* 0x0007e2000c101906 */
[----:B-1----:R-:W-:-:S03]  /*0640*/  VIADD R13, R4, 0x6 ;  /* 0x00000006040d7836 */ /* 0x002fc60000000000 */
[----:B------:R-:W-:Y:S01]  /*0650*/  STG.E desc[UR6][R14.64], R17 ;  /* 0x000000110e007986 */ /* 0x000fe2000c101906 */
[C---:B--2---:R-:W-:Y:S01]  /*0660*/  IADD3 R21, PT, PT, R7.reuse, 0x24, RZ ;  /* 0x0000002407157810 */ /* 0x044fe20007ffe0ff */
[----:B------:R-:W-:Y:S01]  /*0670*/  VIADD R29, R7, 0x26 ;  /* 0x00000026071d7836 */ /* 0x000fe20000000000 */
[----:B0-----:R-:W-:Y:S01]  /*0680*/  IADD3 R25, PT, PT, R27, -0x1, RZ ;  /* 0xffffffff1b197810 */ /* 0x001fe20007ffe0ff */
[----:B------:R0:W-:Y:S01]  /*0690*/  STG.E desc[UR6][R14.64+0x4], R27 ;  /* 0x0000041b0e007986 */ /* 0x0001e2000c101906 */
[----:B---3--:R-:W-:-:S03]  /*06a0*/  LOP3.LUT R23, R16, 0x3ff7, RZ, 0xc0, !PT ;  /* 0x00003ff710177812 */ /* 0x008fc600078ec0ff */
[----:B------:R1:W-:Y:S01]  /*06b0*/  STG.E desc[UR6][R10.64+0x4], R17 ;  /* 0x000004110a007986 */ /* 0x0003e2000c101906 */
[----:B------:R-:W-:Y:S01]  /*06c0*/  IADD3 R16, PT, PT, R7, 0x28, RZ ;  /* 0x0000002807107810 */ /* 0x000fe20007ffe0ff */
[--C-:B------:R-:W-:Y:S01]  /*06d0*/  IMAD.WIDE.U32 R8, R21, 0x4, R2.reuse ;  /* 0x0000000415087825 */ /* 0x100fe200078e0002 */
[----:B------:R-:W-:Y:S01]  /*06e0*/  LEA R21, R0, 0x7, 0x4 ;  /* 0x0000000700157811 */ /* 0x000fe200078e20ff */
[----:B------:R2:W-:Y:S04]  /*06f0*/  STG.E desc[UR6][R10.64], R13 ;  /* 0x0000000d0a007986 */ /* 0x0005e8000c101906 */
[----:B------:R3:W-:Y:S01]  /*0700*/  STG.E desc[UR6][R18.64], R25 ;  /* 0x0000001912007986 */ /* 0x0007e2000c101906 */
[----:B0-----:R-:W-:Y:S01]  /*0710*/  IMAD.WIDE.U32 R14, R29, 0x4, R2 ;  /* 0x000000041d0e7825 */ /* 0x001fe200078e0002 */
[----:B------:R-:W-:-:S02]  /*0720*/  IADD3 R29, PT, PT, R7, 0x2e, RZ ;  /* 0x0000002e071d7810 */ /* 0x000fc40007ffe0ff */
[----:B------:R0:W-:Y:S01]  /*0730*/  STG.E desc[UR6][R18.64+0x4], R27 ;  /* 0x0000041b12007986 */ /* 0x0001e2000c101906 */
[----:B-1----:R-:W-:Y:S01]  /*0740*/  IADD3 R17, PT, PT, R7, 0x2a, RZ ;  /* 0x0000002a07117810 */ /* 0x002fe20007ffe0ff */
[----:B--2---:R-:W-:Y:S02]  /*0750*/  IMAD.WIDE.U32 R10, R16, 0x4, R2 ;  /* 0x00000004100a7825 */ /* 0x004fe400078e0002 */
[----:B------:R-:W-:Y:S01]  /*0760*/  STG.E desc[UR6][R8.64], R13 ;  /* 0x0000000d08007986 */ /* 0x000fe2000c101906 */
[----:B---3--:R-:W-:-:S03]  /*0770*/  IADD3 R25, PT, PT, R5, 0x5, RZ ;  /* 0x0000000505197810 */ /* 0x008fc60007ffe0ff */
[----:B------:R1:W-:Y:S01]  /*0780*/  STG.E desc[UR6][R8.64+0x4], R23 ;  /* 0x0000041708007986 */ /* 0x0003e2000c101906 */
[----:B------:R-:W-:Y:S01]  /*0790*/  IMAD.WIDE.U32 R16, R17, 0x4, R2 ;  /* 0x0000000411107825 */ /* 0x000fe200078e0002 */
[----:B0-----:R-:W-:Y:S02]  /*07a0*/  IADD3 R19, PT, PT, R7, 0x2c, RZ ;  /* 0x0000002c07137810 */ /* 0x001fe40007ffe0ff */
[----:B------:R0:W-:Y:S01]  /*07b0*/  STG.E desc[UR6][R14.64+0x4], R13 ;  /* 0x0000040d0e007986 */ /* 0x0001e2000c101906 */
[----:B------:R-:W-:-:S03]  /*07c0*/  VIADD R18, R6, 0x4 ;  /* 0x0000000406127836 */ /* 0x000fc60000000000 */
[----:B------:R2:W-:Y:S02]  /*07d0*/  STG.E desc[UR6][R14.64], R21 ;  /* 0x000000150e007986 */ /* 0x0005e4000c101906 */
[----:B------:R-:W-:Y:S02]  /*07e0*/  LOP3.LUT R27, R18, 0x3ff8, RZ, 0xc0, !PT ;  /* 0x00003ff8121b7812 */ /* 0x000fe400078ec0ff */
[----:B------:R-:W-:Y:S01]  /*07f0*/  IADD3 R18, PT, PT, R6, 0x5, RZ ;  /* 0x0000000506127810 */ /* 0x000fe20007ffe0ff */
[----:B------:R3:W-:Y:S01]  /*0800*/  STG.E desc[UR6][R10.64], R25 ;  /* 0x000000190a007986 */ /* 0x0007e2000c101906 */
[--C-:B-1----:R-:W-:Y:S01]  /*0810*/  IMAD.WIDE.U32 R8, R19, 0x4, R2.reuse ;  /* 0x0000000413087825 */ /* 0x102fe200078e0002 */
[----:B------:R-:W-:Y:S02]  /*0820*/  IADD3 R19, PT, PT, R7, 0x30, RZ ;  /* 0x0000003007137810 */ /* 0x000fe40007ffe0ff */
[----:B0-----:R-:W-:Y:S01]  /*0830*/  IADD3 R13, PT, PT, R4, 0x8, RZ ;  /* 0x00000008040d7810 */ /* 0x001fe20007ffe0ff */
[----:B------:R0:W-:Y:S01]  /*0840*/  STG.E desc[UR6][R10.64+0x4], R23 ;  /* 0x000004170a007986 */ /* 0x0001e2000c101906 */
[----:B--2---:R-:W-:Y:S01]  /*0850*/  IMAD.WIDE.U32 R14, R29, 0x4, R2 ;  /* 0x000000041d0e7825 */ /* 0x004fe200078e0002 */
[----:B------:R-:W-:-:S02]  /*0860*/  IADD3 R29, PT, PT, R7, 0x32, RZ ;  /* 0x00000032071d7810 */ /* 0x000fc40007ffe0ff */
[----:B------:R-:W-:Y:S01]  /*0870*/  STG.E desc[UR6][R16.64], R21 ;  /* 0x0000001510007986 */ /* 0x000fe2000c101906 */
[----:B---3--:R-:W-:-:S03]  /*0880*/  VIADD R25, R27, 0xffffffff ;  /* 0xffffffff1b197836 */ /* 0x008fc60000000000 */
[----:B------:R1:W-:Y:S01]  /*0890*/  STG.E desc[UR6][R16.64+0x4], R27 ;  /* 0x0000041b10007986 */ /* 0x0003e2000c101906 */
[----:B0-----:R-:W-:Y:S01]  /*08a0*/  LOP3.LUT R23, R18, 0x3ff9, RZ, 0xc0, !PT ;  /* 0x00003ff912177812 */ /* 0x001fe200078ec0ff */
[----:B------:R-:W-:Y:S02]  /*08b0*/  VIADD R18, R7, 0x34 ;  /* 0x0000003407127836 */ /* 0x000fe40000000000 */
[----:B------:R0:W-:Y:S01]  /*08c0*/  STG.E desc[UR6][R8.64+0x4], R21 ;  /* 0x0000041508007986 */ /* 0x0001e2000c101906 */
[--C-:B------:R-:W-:Y:S01]  /*08d0*/  IMAD.WIDE.U32 R10, R19, 0x4, R2.reuse ;  /* 0x00000004130a7825 */ /* 0x100fe200078e0002 */
[----:B------:R-:W-:Y:S02]  /*08e0*/  LEA R19, R0, 0x9, 0x4 ;  /* 0x0000000900137811 */ /* 0x000fe400078e20ff */
[----:B------:R2:W-:Y:S01]  /*08f0*/  STG.E desc[UR6][R8.64], R13 ;  /* 0x0000000d08007986 */ /* 0x0005e2000c101906 */
[----:B-1----:R-:W-:Y:S01]  /*0900*/  IMAD.WIDE.U32 R16, R29, 0x4, R2 ;  /* 0x000000041d107825 */ /* 0x002fe200078e0002 */
[----:B------:R-:W-:-:S02]  /*0910*/  IADD3 R29, PT, PT, R7, 0x3a, RZ ;  /* 0x0000003a071d7810 */ /* 0x000fc40007ffe0ff */
[----:B------:R1:W-:Y:S04]  /*0920*/  STG.E desc[UR6][R14.64], R25 ;  /* 0x000000190e007986 */ /* 0x0003e8000c101906 */
[----:B------:R3:W-:Y:S01]  /*0930*/  STG.E desc[UR6][R14.64+0x4], R27 ;  /* 0x0000041b0e007986 */ /* 0x0007e2000c101906 */
[----:B0-----:R-:W-:Y:S01]  /*0940*/  IADD3 R21, PT, PT, R5, 0x7, RZ ;  /* 0x0000000705157810 */ /* 0x001fe20007ffe0ff */
[----:B--2---:R-:W-:Y:S01]  /*0950*/  IMAD.WIDE.U32 R8, R18, 0x4, R2 ;  /* 0x0000000412087825 */ /* 0x004fe200078e0002 */
[----:B------:R-:W-:Y:S01]  /*0960*/  IADD3 R18, PT, PT, R6, 0x6, RZ ;  /* 0x0000000606127810 */ /* 0x000fe20007ffe0ff */
[----:B------:R-:W-:Y:S01]  /*0970*/  STG.E desc[UR6][R10.64], R13 ;  /* 0x0000000d0a007986 */ /* 0x000fe2000c101906 */
[----:B-1----:R-:W-:-:S03]  /*0980*/  IADD3 R25, PT, PT, R7, 0x36, RZ ;  /* 0x0000003607197810 */ /* 0x002fc60007ffe0ff */
[----:B------:R0:W-:Y:S01]  /*0990*/  STG.E desc[UR6][R10.64+0x4], R23 ;  /* 0x000004170a007986 */ /* 0x0001e2000c101906 */
[----:B---3--:R-:W-:Y:S02]  /*09a0*/  VIADD R27, R7, 0x38 ;  /* 0x00000038071b7836 */ /* 0x008fe40000000000 */
[----:B------:R-:W-:Y:S01]  /*09b0*/  IMAD.WIDE.U32 R14, R25, 0x4, R2 ;  /* 0x00000004190e7825 */ /* 0x000fe200078e0002 */
[----:B------:R-:W-:Y:S01]  /*09c0*/  LOP3.LUT R25, R18, 0x3ffa, RZ, 0xc0, !PT ;  /* 0x00003ffa12197812 */ /* 0x000fe200078ec0ff */
[----:B------:R1:W-:Y:S01]  /*09d0*/  STG.E desc[UR6][R16.64+0x4], R13 ;  /* 0x0000040d10007986 */ /* 0x0003e2000c101906 */
[----:B------:R-:W-:-:S03]  /*09e0*/  IADD3 R18, PT, PT, R6, 0x7, RZ ;  /* 0x0000000706127810 */ /* 0x000fc60007ffe0ff */
[----:B------:R2:W-:Y:S01]  /*09f0*/  STG.E desc[UR6][R16.64], R19 ;  /* 0x0000001310007986 */ /* 0x0005e2000c101906 */
[----:B0-----:R-:W-:-:S03]  /*0a00*/  IMAD.WIDE.U32 R10, R27, 0x4, R2 ;  /* 0x000000041b0a7825 */ /* 0x001fc600078e0002 */
[----:B------:R0:W-:Y:S01]  /*0a10*/  STG.E desc[UR6][R8.64+0x4], R23 ;  /* 0x0000041708007986 */ /* 0x0001e2000c101906 */
[----:B------:R-:W-:-:S03]  /*0a20*/  VIADD R27, R7, 0x3c ;  /* 0x0000003c071b7836 */ /* 0x000fc60000000000 */
[----:B------:R3:W-:Y:S01]  /*0a30*/  STG.E desc[UR6][R8.64], R21 ;  /* 0x0000001508007986 */ /* 0x0007e2000c101906 */
[----:B-1----:R-:W-:Y:S01]  /*0a40*/  IADD3 R13, PT, PT, R4, 0xa, RZ ;  /* 0x0000000a040d7810 */ /* 0x002fe20007ffe0ff */
[----:B--2---:R-:W-:Y:S01]  /*0a50*/  IMAD.WIDE.U32 R16, R29, 0x4, R2 ;  /* 0x000000041d107825 */ /* 0x004fe200078e0002 */
[C---:B------:R-:W-:Y:S01]  /*0a60*/  IADD3 R29, PT, PT, R7.reuse, 0x40, RZ ;  /* 0x00000040071d7810 */ /* 0x040fe20007ffe0ff */
[----:B------:R-:W-:Y:S01]  /*0a70*/  STG.E desc[UR6][R14.64], R19 ;  /* 0x000000130e007986 */ /* 0x000fe2000c101906 */
[----:B0-----:R-:W-:-:S03]  /*0a80*/  IADD3 R23, PT, PT, R7, 0x3e, RZ ;  /* 0x0000003e07177810 */ /* 0x001fc60007ffe0ff */
[----:B------:R0:W-:Y:S01]  /*0a90*/  STG.E desc[UR6][R14.64+0x4], R25 ;  /* 0x000004190e007986 */ /* 0x0001e2000c101906 */
[----:B---3--:R-:W-:Y:S01]  /*0aa0*/  IADD3 R21, PT, PT, R25, -0x1, RZ ;  /* 0xffffffff19157810 */ /* 0x008fe20007ffe0ff */
[--C-:B------:R-:W-:Y:S02]  /*0ab0*/  IMAD.WIDE.U32 R8, R27, 0x4, R2.reuse ;  /* 0x000000041b087825 */ /* 0x100fe400078e0002 */
[----:B------:R1:W-:Y:S01]  /*0ac0*/  STG.E desc[UR6][R10.64+0x4], R19 ;  /* 0x000004130a007986 */ /* 0x0003e2000c101906 */
[----:B------:R-:W-:Y:S02]  /*0ad0*/  LOP3.LUT R27, R18, 0x3ffb, RZ, 0xc0, !PT ;  /* 0x00003ffb121b7812 */ /* 0x000fe400078ec0ff */
[----:B------:R-:W-:Y:S01]  /*0ae0*/  IADD3 R18, PT, PT, R6, 0x8, RZ ;  /* 0x0000000806127810 */ /* 0x000fe20007ffe0ff */
[----:B------:R2:W-:Y:S03]  /*0af0*/  STG.E desc[UR6][R10.64], R13 ;  /* 0x0000000d0a007986 */ /* 0x0005e6000c101906 */
[----:B------:R-:W-:Y:S01]  /*0b00*/  LOP3.LUT R20, R18, 0x3ffc, RZ, 0xc0, !PT ;  /* 0x00003ffc12147812 */ /* 0x000fe200078ec0ff */
[----:B0-----:R-:W-:Y:S01]  /*0b10*/  IMAD.WIDE.U32 R14, R23, 0x4, R2 ;  /* 0x00000004170e7825 */ /* 0x001fe200078e0002 */
[----:B------:R0:W-:Y:S01]  /*0b20*/  STG.E desc[UR6][R16.64], R21 ;  /* 0x0000001510007986 */ /* 0x0001e2000c101906 */
[----:B------:R-:W-:-:S02]  /*0b30*/  LEA R23, R0, 0xb, 0x4 ;  /* 0x0000000b00177811 */ /* 0x000fc400078e20ff */
[----:B-1----:R-:W-:Y:S01]  /*0b40*/  IADD3 R19, PT, PT, R7, 0x42, RZ ;  /* 0x0000004207137810 */ /* 0x002fe20007ffe0ff */
[----:B------:R1:W-:Y:S01]  /*0b50*/  STG.E desc[UR6][R16.64+0x4], R25 ;  /* 0x0000041910007986 */ /* 0x0003e2000c101906 */
[----:B--2---:R-:W-:-:S03]  /*0b60*/  IMAD.WIDE.U32 R10, R29, 0x4, R2 ;  /* 0x000000041d0a7825 */ /* 0x004fc600078e0002 */
[----:B------:R-:W-:Y:S01]  /*0b70*/  STG.E desc[UR6][R8.64], R13 ;  /* 0x0000000d08007986 */ /* 0x000fe2000c101906 */
[----:B------:R-:W-:Y:S01]  /*0b80*/  IADD3 R29, PT, PT, R4, 0xc, RZ ;  /* 0x0000000c041d7810 */ /* 0x000fe20007ffe0ff */
[----:B0-----:R-:W-:Y:S02]  /*0b90*/  VIADD R21, R5, 0x9 ;  /* 0x0000000905157836 */ /* 0x001fe40000000000 */
[----:B------:R0:W-:Y:S01]  /*0ba0*/  STG.E desc[UR6][R8.64+0x4], R27 ;  /* 0x0000041b08007986 */ /* 0x0001e2000c101906 */
[----:B-1----:R-:W-:-:S03]  /*0bb0*/  IADD3 R25, PT, PT, R7, 0x44, RZ ;  /* 0x0000004407197810 */ /* 0x002fc60007ffe0ff */
[----:B------:R1:W-:Y:S01]  /*0bc0*/  STG.E desc[UR6][R14.64+0x4], R13 ;  /* 0x0000040d0e007986 */ /* 0x0003e2000c101906 */
[----:B------:R-:W-:-:S03]  /*0bd0*/  IMAD.WIDE.U32 R16, R19, 0x4, R2 ;  /* 0x0000000413107825 */ /* 0x000fc600078e0002 */
[----:B------:R2:W-:Y:S01]  /*0be0*/  STG.E desc[UR6][R14.64], R23 ;  /* 0x000000170e007986 */ /* 0x0005e2000c101906 */
[--C-:B------:R-:W-:Y:S01]  /*0bf0*/  IMAD.WIDE.U32 R18, R25, 0x4, R2.reuse ;  /* 0x0000000419127825 */ /* 0x100fe200078e0002 */
[C---:B------:R-:W-:Y:S02]  /*0c00*/  IADD3 R25, PT, PT, R7.reuse, 0x4a, RZ ;  /* 0x0000004a07197810 */ /* 0x040fe40007ffe0ff */
[----:B------:R3:W-:Y:S01]  /*0c10*/  STG.E desc[UR6][R10.64], R21 ;  /* 0x000000150a007986 */ /* 0x0007e2000c101906 */
[----:B0-----:R-:W-:Y:S02]  /*0c20*/  VIADD R9, R7, 0x46 ;  /* 0x0000004607097836 */ /* 0x001fe40000000000 */
[--C-:B------:R-:W-:Y:S01]  /*0c30*/  IMAD.WIDE.U32 R24, R25, 0x4, R2.reuse ;  /* 0x0000000419187825 */ /* 0x100fe200078e0002 */
[----:B------:R0:W-:Y:S03]  /*0c40*/  STG.E desc[UR6][R10.64+0x4], R27 ;  /* 0x0000041b0a007986 */ /* 0x0001e6000c101906 */
[----:B-1----:R-:W-:Y:S01]  /*0c50*/  VIADD R13, R6, 0x9 ;  /* 0x00000009060d7836 */ /* 0x002fe20000000000 */
[----:B--2---:R-:W-:Y:S01]  /*0c60*/  IADD3 R15, PT, PT, R20, -0x1, RZ ;  /* 0xffffffff140f7810 */ /* 0x004fe20007ffe0ff */
[----:B------:R-:W-:Y:S01]  /*0c70*/  IMAD.WIDE.U32 R8, R9, 0x4, R2 ;  /* 0x0000000409087825 */ /* 0x000fe200078e0002 */
[----:B------:R-:W-:Y:S01]  /*0c80*/  STG.E desc[UR6][R16.64], R23 ;  /* 0x0000001710007986 */ /* 0x000fe2000c101906 */
[----:B------:R-:W-:-:S02]  /*0c90*/  IADD3 R6, PT, PT, R6, 0xb, RZ ;  /* 0x0000000b06067810 */ /* 0x000fc40007ffe0ff */
[----:B---3--:R-:W-:Y:S01]  /*0ca0*/  IADD3 R21, PT, PT, R7, 0x48, RZ ;  /* 0x0000004807157810 */ /* 0x008fe20007ffe0ff */
[----:B------:R1:W-:Y:S01]  /*0cb0*/  STG.E desc[UR6][R16.64+0x4], R20 ;  /* 0x0000041410007986 */ /* 0x0003e2000c101906 */
[----:B------:R-:W-:Y:S02]  /*0cc0*/  LOP3.LUT R13, R13, 0x3ffd, RZ, 0xc0, !PT ;  /* 0x00003ffd0d0d7812 */ /* 0x000fe400078ec0ff */
[----:B0-----:R-:W-:Y:S01]  /*0cd0*/  IADD3 R27, PT, PT, R7, 0x56, RZ ;  /* 0x00000056071b7810 */ /* 0x001fe20007ffe0ff */
[----:B------:R-:W-:Y:S01]  /*0ce0*/  IMAD.WIDE.U32 R10, R21, 0x4, R2 ;  /* 0x00000004150a7825 */ /* 0x000fe200078e0002 */
[----:B------:R0:W-:Y:S01]  /*0cf0*/  STG.E desc[UR6][R18.64+0x4], R23 ;  /* 0x0000041712007986 */ /* 0x0001e2000c101906 */
[C---:B------:R-:W-:Y:S02]  /*0d00*/  IADD3 R21, PT, PT, R7.reuse, 0x4c, RZ ;  /* 0x0000004c07157810 */ /* 0x040fe40007ffe0ff */
[----:B------:R-:W-:Y:S01]  /*0d10*/  LOP3.LUT R6, R6, 0x3fff, RZ, 0xc0, !PT ;  /* 0x00003fff06067812 */ /* 0x000fe200078ec0ff */
[----:B------:R2:W-:Y:S01]  /*0d20*/  STG.E desc[UR6][R18.64], R29 ;  /* 0x0000001d12007986 */ /* 0x0005e2000c101906 */
[----:B-1----:R-:W-:-:S03]  /*0d30*/  IADD3 R17, PT, PT, R7, 0x52, RZ ;  /* 0x0000005207117810 */ /* 0x002fc60007ffe0ff */
[----:B------:R1:W-:Y:S01]  /*0d40*/  STG.E desc[UR6][R8.64], R15 ;  /* 0x0000000f08007986 */ /* 0x0003e2000c101906 */
[----:B0-----:R-:W-:-:S03]  /*0d50*/  LEA R23, R0, 0xd, 0x4 ;  /* 0x0000000d00177811 */ /* 0x001fc600078e20ff */
[----:B------:R0:W-:Y:S01]  /*0d60*/  STG.E desc[UR6][R8.64+0x4], R20 ;  /* 0x0000041408007986 */ /* 0x0001e2000c101906 */
[----:B------:R-:W-:-:S03]  /*0d70*/  IMAD.WIDE.U32 R16, R17, 0x4, R2 ;  /* 0x0000000411107825 */ /* 0x000fc600078e0002 */
[----:B------:R-:W-:Y:S01]  /*0d80*/  STG.E desc[UR6][R10.64], R29 ;  /* 0x0000001d0a007986 */ /* 0x000fe2000c101906 */
[C---:B--2---:R-:W-:Y:S01]  /*0d90*/  VIADD R19, R7.reuse, 0x50 ;  /* 0x0000005007137836 */ /* 0x044fe20000000000 */
[----:B-1----:R-:W-:Y:S02]  /*0da0*/  IADD3 R15, PT, PT, R7, 0x4e, RZ ;  /* 0x0000004e070f7810 */ /* 0x002fe40007ffe0ff */
[----:B------:R1:W-:Y:S01]  /*0db0*/  STG.E desc[UR6][R10.64+0x4], R13 ;  /* 0x0000040d0a007986 */ /* 0x0003e2000c101906 */
[----:B------:R-:W-:Y:S01]  /*0dc0*/  IMAD.WIDE.U32 R18, R19, 0x4, R2 ;  /* 0x0000000413127825 */ /* 0x000fe200078e0002 */
[----:B0-----:R-:W-:-:S03]  /*0dd0*/  IADD3 R9, PT, PT, R7, 0x54, RZ ;  /* 0x0000005407097810 */ /* 0x001fc60007ffe0ff */
[----:B------:R-:W-:Y:S01]  /*0de0*/  VIADD R7, R7, 0x58 ;  /* 0x0000005807077836 */ /* 0x000fe20000000000 */
[----:B------:R-:W-:Y:S01]  /*0df0*/  STG.E desc[UR6][R24.64+0x4], R29 ;  /* 0x0000041d18007986 */ /* 0x000fe2000c101906 */
[----:B------:R-:W-:-:S03]  /*0e00*/  IMAD.WIDE.U32 R20, R21, 0x4, R2 ;  /* 0x0000000415147825 */ /* 0x000fc600078e0002 */
[----:B------:R0:W-:Y:S01]  /*0e10*/  STG.E desc[UR6][R24.64], R23 ;  /* 0x0000001718007986 */ /* 0x0001e2000c101906 */
[----:B------:R-:W-:-:S03]  /*0e20*/  IMAD.WIDE.U32 R14, R15, 0x4, R2 ;  /* 0x000000040f0e7825 */ /* 0x000fc600078e0002 */
[----:B------:R2:W-:Y:S01]  /*0e30*/  STG.E desc[UR6][R20.64+0x4], R13 ;  /* 0x0000040d14007986 */ /* 0x0005e2000c101906 */
[----:B-1----:R-:W-:Y:S01]  /*0e40*/  IMAD.WIDE.U32 R10, R27, 0x4, R2 ;  /* 0x000000041b0a7825 */ /* 0x002fe200078e0002 */
[----:B------:R-:W-:-:S03]  /*0e50*/  LOP3.LUT R27, R22, 0x3ffe, RZ, 0xc0, !PT ;  /* 0x00003ffe161b7812 */ /* 0x000fc600078ec0ff */
[----:B------:R-:W-:Y:S01]  /*0e60*/  IMAD.WIDE.U32 R8, R9, 0x4, R2 ;  /* 0x0000000409087825 */ /* 0x000fe200078e0002 */
[----:B0-----:R-:W-:-:S03]  /*0e70*/  IADD3 R25, PT, PT, R5, 0xb, RZ ;  /* 0x0000000b05197810 */ /* 0x001fc60007ffe0ff */
[----:B------:R-:W-:Y:S01]  /*0e80*/  IMAD.WIDE.U32 R2, R7, 0x4, R2 ;  /* 0x0000000407027825 */ /* 0x000fe200078e0002 */
[----:B------:R-:W-:Y:S02]  /*0e90*/  IADD3 R7, PT, PT, R4, 0xe, RZ ;  /* 0x0000000e04077810 */ /* 0x000fe40007ffe0ff */
[----:B------:R-:W-:Y:S01]  /*0ea0*/  IADD3 R5, PT, PT, R5, 0xd, RZ ;  /* 0x0000000d05057810 */ /* 0x000fe20007ffe0ff */
[----:B------:R-:W-:Y:S01]  /*0eb0*/  VIADD R29, R27, 0xffffffff ;  /* 0xffffffff1b1d7836 */ /* 0x000fe20000000000 */
[----:B------:R0:W-:Y:S01]  /*0ec0*/  STG.E desc[UR6][R20.64], R25 ;  /* 0x0000001914007986 */ /* 0x0001e2000c101906 */
[----:B--2---:R-:W-:-:S03]  /*0ed0*/  HFMA2 R13, -RZ, RZ, 0, 0 ;  /* 0x00000000ff0d7431 */ /* 0x004fc600000001ff */
[----:B------:R-:W-:Y:S04]  /*0ee0*/  STG.E desc[UR6][R14.64], R23 ;  /* 0x000000170e007986 */ /* 0x000fe8000c101906 */
[----:B------:R1:W-:Y:S01]  /*0ef0*/  STG.E desc[UR6][R14.64+0x4], R27 ;  /* 0x0000041b0e007986 */ /* 0x0003e2000c101906 */
[----:B0-----:R-:W-:-:S03]  /*0f00*/  LEA R25, R0, 0xf, 0x4 ;  /* 0x0000000f00197811 */ /* 0x001fc600078e20ff */
[----:B------:R0:W-:Y:S04]  /*0f10*/  STG.E desc[UR6][R18.64+0x4], R23 ;  /* 0x0000041712007986 */ /* 0x0001e8000c101906 */
[----:B------:R0:W-:Y:S01]  /*0f20*/  STG.E desc[UR6][R18.64], R7 ;  /* 0x0000000712007986 */ /* 0x0001e2000c101906 */
[----:B-1----:R-:W-:-:S03]  /*0f30*/  IMAD R14, R0, 0x1c2, RZ ;  /* 0x000001c2000e7824 */ /* 0x002fc600078e02ff */
[----:B------:R0:W-:Y:S04]  /*0f40*/  STG.E desc[UR6][R16.64], R29 ;  /* 0x0000001d10007986 */ /* 0x0001e8000c101906 */
[----:B------:R0:W-:Y:S04]  /*0f50*/  STG.E desc[UR6][R16.64+0x4], R27 ;  /* 0x0000041b10007986 */ /* 0x0001e8000c101906 */
[----:B------:R0:W-:Y:S04]  /*0f60*/  STG.E desc[UR6][R8.64], R7 ;  /* 0x0000000708007986 */ /* 0x0001e8000c101906 */
[----:B------:R0:W-:Y:S04]  /*0f70*/  STG.E desc[UR6][R8.64+0x4], R6 ;  /* 0x0000040608007986 */ /* 0x0001e8000c101906 */
[----:B------:R0:W-:Y:S04]  /*0f80*/  STG.E desc[UR6][R10.64], R25 ;  /* 0x000000190a007986 */ /* 0x0001e8000c101906 */
[----:B------:R0:W-:Y:S04]  /*0f90*/  STG.E desc[UR6][R10.64+0x4], R7 ;  /* 0x000004070a007986 */ /* 0x0001e8000c101906 */
[----:B------:R0:W-:Y:S04]  /*0fa0*/  STG.E desc[UR6][R2.64], R5 ;  /* 0x0000000502007986 */ /* 0x0001e8000c101906 */
[----:B------:R0:W-:Y:S01]  /*0fb0*/  STG.E desc[UR6][R2.64+0x4], R6 ;  /* 0x0000040602007986 */ /* 0x0001e2000c101906 */
[----:B------:R-:W-:Y:S06]  /*0fc0*/  BAR.SYNC.DEFER_BLOCKING 0x0 ;  /* 0x0000000000007b1d */ /* 0x000fec0000010000 */
.L_x_45:
[----:B0-----:R-:W0:Y:S01]  /*0fd0*/  LDC.64 R6, c[0x0][0x390] ;  /* 0x0000e400ff067b82 */ /* 0x001e220000000a00 */
[----:B------:R-:W-:Y:S01]  /*0fe0*/  IMAD.U32 R15, RZ, RZ, UR4 ;  /* 0x00000004ff0f7e24 */ /* 0x000fe2000f8e00ff */
[----:B------:R-:W-:Y:S01]  /*0ff0*/  UIADD3 UR4, UPT, UPT, UR4, 0x1, URZ ;  /* 0x0000000104047890 */ /* 0x000fe2000fffe0ff */
[----:B------:R-:W-:Y:S01]  /*1000*/  MOV R17, R12 ;  /* 0x0000000c00117202 */ /* 0x000fe20000000f00 */
[----:B------:R-:W-:Y:S02]  /*1010*/  UMOV UR5, 0x2 ;  /* 0x0000000200057882 */ /* 0x000fe40000000000 */
[----:B------:R-:W-:Y:S02]  /*1020*/  UISETP.NE.AND UP0, UPT, UR4, 0x6, UPT ;  /* 0x000000060400788c */ /* 0x000fe4000bf05270 */
[----:B-1----:R-:W1:Y:S08]  /*1030*/  LDC.64 R4, c[0x0][0x380] ;  /* 0x0000e000ff047b82 */ /* 0x002e700000000a00 */
[----:B------:R-:W2:Y:S02]  /*1040*/  LDC.64 R2, c[0x0][0x388] ;  /* 0x0000e200ff027b82 */ /* 0x000ea40000000a00 */
.L_x_44:
[----:B------:R-:W-:-:S05]  /*1050*/  IADD3 R9, PT, PT, R17, -0x2, RZ ;  /* 0xfffffffe11097810 */ /* 0x000fca0007ffe0ff */
[----:B--2---:R-:W-:-:S05]  /*1060*/  IMAD.WIDE.U32 R8, R9, 0x4, R2 ;  /* 0x0000000409087825 */ /* 0x004fca00078e0002 */
[----:B------:R-:W2:Y:S02]  /*1070*/  LDG.E R10, desc[UR6][R8.64] ;  /* 0x00000006080a7981 */ /* 0x000ea4000c1e1900 */
[----:B--2---:R-:W-:-:S05]  /*1080*/  LEA R10, R15, R10, 0xe ;  /* 0x0000000a0f0a7211 */ /* 0x004fca00078e70ff */
[----:B-1----:R-:W-:-:S04]  /*1090*/  IMAD R21, R10, 0x3, RZ ;  /* 0x000000030a157824 */ /* 0x002fc800078e02ff */
[C---:B------:R-:W-:Y:S01]  /*10a0*/  VIADD R19, R21.reuse, 0x2 ;  /* 0x0000000215137836 */ /* 0x040fe20000000000 */
[----:B------:R-:W-:-:S03]  /*10b0*/  IADD3 R11, PT, PT, R21, 0x1, RZ ;  /* 0x00000001150b7810 */ /* 0x000fc60007ffe0ff */
[----:B-1----:R-:W-:-:S04]  /*10c0*/  IMAD.WIDE.U32 R18, R19, 0x8, R4 ;  /* 0x0000000813127825 */ /* 0x002fc800078e0004 */
[--C-:B------:R-:W-:Y:S02]  /*10d0*/  IMAD.WIDE.U32 R10, R11, 0x8, R4.reuse ;  /* 0x000000080b0a7825 */ /* 0x100fe400078e0004 */
[----:B------:R-:W2:Y:S02]  /*10e0*/  LDG.E.64 R18, desc[UR6][R18.64] ;  /* 0x0000000612127981 */ /* 0x000ea4000c1e1b00 */
[----:B------:R-:W-:Y:S02]  /*10f0*/  IMAD.WIDE.U32 R20, R21, 0x8, R4 ;  /* 0x0000000815147825 */ /* 0x000fe400078e0004 */
[----:B------:R-:W3:Y:S04]  /*1100*/  LDG.E.64 R10, desc[UR6][R10.64] ;  /* 0x000000060a0a7981 */ /* 0x000ee8000c1e1b00 */
[----:B------:R-:W4:Y:S01]  /*1110*/  LDG.E.64 R20, desc[UR6][R20.64] ;  /* 0x0000000614147981 */ /* 0x000f22000c1e1b00 */
[----:B------:R-:W-:Y:S01]  /*1120*/  BSSY.RECONVERGENT B0, `(.L_x_40) ;  /* 0x0000032000007945 */ /* 0x000fe20003800200 */
[----:B---3--:R-:W-:-:S02]  /*1130*/  DSETP.NEU.AND P0, PT, R10, RZ, PT ;  /* 0x000000ff0a00722a */ /* 0x008fc40003f0d000 */
[----:B--2---:R-:W-:-:S04]  /*1140*/  DSETP.EQ.AND P1, PT, R18, RZ, PT ;  /* 0x000000ff1200722a */ /* 0x004fc80003f22000 */
[----:B----4-:R-:W-:-:S14]  /*1150*/  DSETP.EQ.AND P0, PT, R20, RZ, !P0 ;  /* 0x000000ff1400722a */ /* 0x010fdc0004702000 */
[----:B------:R-:W-:Y:S05]  /*1160*/  @P0 BRA P1, `(.L_x_41) ;  /* 0x0000000000b40947 */ /* 0x000fea0000800000 */
[----:B------:R-:W2:Y:S02]  /*1170*/  LDG.E R10, desc[UR6][R8.64+0x4] ;  /* 0x00000406080a7981 */ /* 0x000ea4000c1e1900 */
[----:B--2---:R-:W-:-:S05]  /*1180*/  LEA R10, R15, R10, 0xe ;  /* 0x0000000a0f0a7211 */ /* 0x004fca00078e70ff */
[----:B------:R-:W-:-:S05]  /*1190*/  IMAD R21, R10, 0x3, RZ ;  /* 0x000000030a157824 */ /* 0x000fca00078e02ff */
[C---:B------:R-:W-:Y:S02]  /*11a0*/  IADD3 R11, PT, PT, R21.reuse, 0x1, RZ ;  /* 0x00000001150b7810 */ /* 0x040fe40007ffe0ff */
[----:B------:R-:W-:-:S03]  /*11b0*/  IADD3 R19, PT, PT, R21, 0x2, RZ ;  /* 0x0000000215137810 */ /* 0x000fc60007ffe0ff */
[----:B------:R-:W-:-:S04]  /*11c0*/  IMAD.WIDE.U32 R10, R11, 0x8, R4 ;  /* 0x000000080b0a7825 */ /* 0x000fc800078e0004 */
[--C-:B------:R-:W-:Y:S02]  /*11d0*/  IMAD.WIDE.U32 R18, R19, 0x8, R4.reuse ;  /* 0x0000000813127825 */ /* 0x100fe400078e0004 */
[----:B------:R-:W2:Y:S02]  /*11e0*/  LDG.E.64 R10, desc[UR6][R10.64] ;  /* 0x000000060a0a7981 */ /* 0x000ea4000c1e1b00 */
[----:B------:R-:W-:Y:S02]  /*11f0*/  IMAD.WIDE.U32 R20, R21, 0x8, R4 ;  /* 0x0000000815147825 */ /* 0x000fe400078e0004 */
[----:B------:R-:W3:Y:S04]  /*1200*/  LDG.E.64 R18, desc[UR6][R18.64] ;  /* 0x0000000612127981 */ /* 0x000ee8000c1e1b00 */
[----:B------:R-:W4:Y:S01]  /*1210*/  LDG.E.64 R20, desc[UR6][R20.64] ;  /* 0x0000000614147981 */ /* 0x000f22000c1e1b00 */
[----:B--2---:R-:W-:-:S02]  /*1220*/  DSETP.NEU.AND P0, PT, R10, RZ, PT ;  /* 0x000000ff0a00722a */ /* 0x004fc40003f0d000 */
[----:B---3--:R-:W-:-:S04]  /*1230*/  DSETP.EQ.AND P1, PT, R18, RZ, PT ;  /* 0x000000ff1200722a */ /* 0x008fc80003f22000 */
[----:B----4-:R-:W-:-:S14]  /*1240*/  DSETP.EQ.AND P0, PT, R20, RZ, !P0 ;  /* 0x000000ff1400722a */ /* 0x010fdc0004702000 */
[----:B------:R-:W-:Y:S05]  /*1250*/  @P0 BRA P1, `(.L_x_41) ;  /* 0x0000000000780947 */ /* 0x000fea0000800000 */
[----:B------:R-:W-:-:S05]  /*1260*/  IMAD.WIDE.U32 R20, R17, 0x4, R2 ;  /* 0x0000000411147825 */ /* 0x000fca00078e0002 */
[----:B------:R-:W2:Y:S02]  /*1270*/  LDG.E R16, desc[UR6][R20.64] ;  /* 0x0000000614107981 */ /* 0x000ea4000c1e1900 */
[----:B--2---:R-:W-:-:S05]  /*1280*/  LEA R16, R15, R16, 0xe ;  /* 0x000000100f107211 */ /* 0x004fca00078e70ff */
[----:B------:R-:W-:-:S04]  /*1290*/  IMAD R25, R16, 0x3, RZ ;  /* 0x0000000310197824 */ /* 0x000fc800078e02ff */
[----:B------:R-:W-:-:S04]  /*12a0*/  VIADD R23, R25, 0x1 ;  /* 0x0000000119177836 */ /* 0x000fc80000000000 */
[----:B------:R-:W-:-:S04]  /*12b0*/  IMAD.WIDE.U32 R22, R23, 0x8, R4 ;  /* 0x0000000817167825 */ /* 0x000fc800078e0004 */
[C---:B------:R-:W-:Y:S01]  /*12c0*/  IMAD.WIDE.U32 R18, R25.reuse, 0x8, R4 ;  /* 0x0000000819127825 */ /* 0x040fe200078e0004 */
[----:B------:R-:W2:Y:S01]  /*12d0*/  LDG.E.64 R10, desc[UR6][R22.64] ;  /* 0x00000006160a7981 */ /* 0x000ea2000c1e1b00 */
[----:B------:R-:W-:-:S04]  /*12e0*/  IADD3 R25, PT, PT, R25, 0x2, RZ ;  /* 0x0000000219197810 */ /* 0x000fc80007ffe0ff */
[----:B------:R-:W3:Y:S01]  /*12f0*/  LDG.E.64 R18, desc[UR6][R18.64] ;  /* 0x0000000612127981 */ /* 0x000ee2000c1e1b00 */
[----:B------:R-:W-:-:S06]  /*1300*/  IMAD.WIDE.U32 R24, R25, 0x8, R4 ;  /* 0x0000000819187825 */ /* 0x000fcc00078e0004 */
[----:B------:R-:W4:Y:S01]  /*1310*/  LDG.E.64 R24, desc[UR6][R24.64] ;  /* 0x0000000618187981 */ /* 0x000f22000c1e1b00 */
[----:B--2---:R-:W-:-:S06]  /*1320*/  DSETP.NEU.AND P0, PT, R10, RZ, PT ;  /* 0x000000ff0a00722a */ /* 0x004fcc0003f0d000 */
[----:B---3--:R-:W-:-:S06]  /*1330*/  DSETP.EQ.AND P0, PT, R18, RZ, !P0 ;  /* 0x000000ff1200722a */ /* 0x008fcc0004702000 */
[----:B----4-:R-:W-:-:S14]  /*1340*/  DSETP.EQ.AND P0, PT, R24, RZ, P0 ;  /* 0x000000ff1800722a */ /* 0x010fdc0000702000 */
[----:B------:R-:W1:Y:S01]  /*1350*/  @!P0 LDC.64 R10, c[0x0][0x390] ;  /* 0x0000e400ff0a8b82 */ /* 0x000e620000000a00 */
[----:B------:R-:W-:-:S05]  /*1360*/  @!P0 IMAD R27, R13, 0x3, R14 ;  /* 0x000000030d1b8824 */ /* 0x000fca00078e020e */
[----:B------:R-:W-:-:S05]  /*1370*/  @!P0 IADD3 R21, PT, PT, R27, 0x2, RZ ;  /* 0x000000021b158810 */ /* 0x000fca0007ffe0ff */
[----:B-1----:R-:W-:-:S05]  /*1380*/  @!P0 IMAD.WIDE.U32 R20, R21, 0x4, R10 ;  /* 0x0000000415148825 */ /* 0x002fca00078e000a */
[----:B------:R1:W-:Y:S04]  /*1390*/  @!P0 STG.E desc[UR6][R20.64], R16 ;  /* 0x0000001014008986 */ /* 0x0003e8000c101906 */
[----:B------:R-:W2:Y:S01]  /*13a0*/  @!P0 LDG.E R22, desc[UR6][R8.64+0x4] ;  /* 0x0000040608168981 */ /* 0x000ea2000c1e1900 */
[----:B------:R-:W-:-:S05]  /*13b0*/  @!P0 IADD3 R19, PT, PT, R27, 0x1, RZ ;  /* 0x000000011b138810 */ /* 0x000fca0007ffe0ff */
[----:B------:R-:W-:Y:S01]  /*13c0*/  @!P0 IMAD.WIDE.U32 R18, R19, 0x4, R10 ;  /* 0x0000000413128825 */ /* 0x000fe200078e000a */
[----:B--2---:R-:W-:-:S05]  /*13d0*/  @!P0 LEA R23, R15, R22, 0xe ;  /* 0x000000160f178211 */ /* 0x004fca00078e70ff */
[----:B------:R1:W-:Y:S04]  /*13e0*/  @!P0 STG.E desc[UR6][R18.64], R23 ;  /* 0x0000001712008986 */ /* 0x0003e8000c101906 */
[----:B------:R-:W2:Y:S01]  /*13f0*/  @!P0 LDG.E R22, desc[UR6][R8.64] ;  /* 0x0000000608168981 */ /* 0x000ea2000c1e1900 */
[----:B------:R-:W-:Y:S01]  /*1400*/  @!P0 IMAD.WIDE.U32 R10, R27, 0x4, R10 ;  /* 0x000000041b0a8825 */ /* 0x000fe200078e000a */
[----:B------:R-:W-:-:S03]  /*1410*/  @!P0 IADD3 R13, PT, PT, R13, 0x1, RZ ;  /* 0x000000010d0d8810 */ /* 0x000fc60007ffe0ff */
[----:B--2---:R-:W-:-:S05]  /*1420*/  @!P0 IMAD R25, R15, 0x4000, R22 ;  /* 0x000040000f198824 */ /* 0x004fca00078e0216 */
[----:B------:R1:W-:Y:S02]  /*1430*/  @!P0 STG.E desc[UR6][R10.64], R25 ;  /* 0x000000190a008986 */ /* 0x0003e4000c101906 */
.L_x_41:
[----:B------:R-:W-:Y:S05]  /*1440*/  BSYNC.RECONVERGENT B0 ;  /* 0x0000000000007941 */ /* 0x000fea0003800200 */
.L_x_40:
[----:B------:R-:W-:-:S05]  /*1450*/  IADD3 R9, PT, PT, R17, 0x1, RZ ;  /* 0x0000000111097810 */ /* 0x000fca0007ffe0ff */
[----:B------:R-:W-:-:S05]  /*1460*/  IMAD.WIDE.U32 R8, R9, 0x4, R2 ;  /* 0x0000000409087825 */ /* 0x000fca00078e0002 */
[----:B-1----:R-:W2:Y:S02]  /*1470*/  LDG.E R10, desc[UR6][R8.64] ;  /* 0x00000006080a7981 */ /* 0x002ea4000c1e1900 */
[----:B--2---:R-:W-:-:S05]  /*1480*/  LEA R10, R15, R10, 0xe ;  /* 0x0000000a0f0a7211 */ /* 0x004fca00078e70ff */
[----:B------:R-:W-:-:S04]  /*1490*/  IMAD R21, R10, 0x3, RZ ;  /* 0x000000030a157824 */ /* 0x000fc800078e02ff */
[C---:B------:R-:W-:Y:S01]  /*14a0*/  VIADD R19, R21.reuse, 0x2 ;  /* 0x0000000215137836 */ /* 0x040fe20000000000 */
[----:B------:R-:W-:-:S03]  /*14b0*/  IADD3 R11, PT, PT, R21, 0x1, RZ ;  /* 0x00000001150b7810 */ /* 0x000fc60007ffe0ff */
[----:B------:R-:W-:-:S04]  /*14c0*/  IMAD.WIDE.U32 R18, R19, 0x8, R4 ;  /* 0x0000000813127825 */ /* 0x000fc800078e0004 */
[--C-:B------:R-:W-:Y:S02]  /*14d0*/  IMAD.WIDE.U32 R10, R11, 0x8, R4.reuse ;  /* 0x000000080b0a7825 */ /* 0x100fe400078e0004 */
[----:B------:R-:W2:Y:S02]  /*14e0*/  LDG.E.64 R18, desc[UR6][R18.64] ;  /* 0x0000000612127981 */ /* 0x000ea4000c1e1b00 */
[----:B------:R-:W-:Y:S02]  /*14f0*/  IMAD.WIDE.U32 R20, R21, 0x8, R4 ;  /* 0x0000000815147825 */ /* 0x000fe400078e0004 */
[----:B------:R-:W3:Y:S04]  /*1500*/  LDG.E.64 R10, desc[UR6][R10.64] ;  /* 0x000000060a0a7981 */ /* 0x000ee8000c1e1b00 */
[----:B------:R-:W4:Y:S01]  /*1510*/  LDG.E.64 R20, desc[UR6][R20.64] ;  /* 0x0000000614147981 */ /* 0x000f22000c1e1b00 */
[----:B------:R-:W-:Y:S01]  /*1520*/  UIADD3 UR5, UPT, UPT, UR5, 0x6, URZ ;  /* 0x0000000605057890 */ /* 0x000fe2000fffe0ff */
[----:B------:R-:W-:Y:S03]  /*1530*/  BSSY.RECONVERGENT B0, `(.L_x_42) ;  /* 0x0000036000007945 */ /* 0x000fe60003800200 */
[----:B------:R-:W-:Y:S01]  /*1540*/  UISETP.NE.AND UP1, UPT, UR5, 0x5c, UPT ;  /* 0x0000005c0500788c */ /* 0x000fe2000bf25270 */
[----:B---3--:R-:W-:-:S02]  /*1550*/  DSETP.NEU.AND P0, PT, R10, RZ, PT ;  /* 0x000000ff0a00722a */ /* 0x008fc40003f0d000 */
[----:B--2---:R-:W-:-:S04]  /*1560*/  DSETP.EQ.AND P1, PT, R18, RZ, PT ;  /* 0x000000ff1200722a */ /* 0x004fc80003f22000 */
[----:B----4-:R-:W-:-:S14]  /*1570*/  DSETP.EQ.AND P0, PT, R20, RZ, !P0 ;  /* 0x000000ff1400722a */ /* 0x010fdc0004702000 */
[----:B------:R-:W-:Y:S05]  /*1580*/  @P0 BRA P1, `(.L_x_43) ;  /* 0x0000000000c00947 */ /* 0x000fea0000800000 */
[----:B------:R-:W-:-:S05]  /*1590*/  IADD3 R11, PT, PT, R17, 0x2, RZ ;  /* 0x00000002110b7810 */ /* 0x000fca0007ffe0ff */
[----:B------:R-:W-:-:S05]  /*15a0*/  IMAD.WIDE.U32 R10, R11, 0x4, R2 ;  /* 0x000000040b0a7825 */ /* 0x000fca00078e0002 */
        /* <DEDUP_REMOVED lines=15> */
[----:B------:R-:W-:-:S04]  /*16a0*/  VIADD R25, R17, 0x3 ;  /* 0x0000000311197836 */ /* 0x000fc80000000000 */
        /* <DEDUP_REMOVED lines=16> */
[----:B------:R-:W-:-:S05]  /*17b0*/  IMAD R23, R13, 0x3, R14 ;  /* 0x000000030d177824 */ /* 0x000fca00078e020e */
[----:B------:R-:W-:-:S05]  /*17c0*/  IADD3 R19, PT, PT, R23, 0x2, RZ ;  /* 0x0000000217137810 */ /* 0x000fca0007ffe0ff */
[----:B0-----:R-:W-:-:S05]  /*17d0*/  IMAD.WIDE.U32 R18, R19, 0x4, R6 ;  /* 0x0000000413127825 */ /* 0x001fca00078e0006 */
[----:B------:R1:W-:Y:S04]  /*17e0*/  STG.E desc[UR6][R18.64], R16 ;  /* 0x0000001012007986 */ /* 0x0003e8000c101906 */
[----:B------:R-:W2:Y:S01]  /*17f0*/  LDG.E R10, desc[UR6][R10.64] ;  /* 0x000000060a0a7981 */ /* 0x000ea2000c1e1900 */
[----:B------:R-:W-:-:S04]  /*1800*/  VIADD R21, R23, 0x1 ;  /* 0x0000000117157836 */ /* 0x000fc80000000000 */
[----:B------:R-:W-:Y:S01]  /*1810*/  IMAD.WIDE.U32 R20, R21, 0x4, R6 ;  /* 0x0000000415147825 */ /* 0x000fe200078e0006 */
[----:B--2---:R-:W-:-:S05]  /*1820*/  LEA R25, R15, R10, 0xe ;  /* 0x0000000a0f197211 */ /* 0x004fca00078e70ff */
[----:B------:R1:W-:Y:S04]  /*1830*/  STG.E desc[UR6][R20.64], R25 ;  /* 0x0000001914007986 */ /* 0x0003e8000c101906 */
[----:B------:R-:W2:Y:S01]  /*1840*/  LDG.E R8, desc[UR6][R8.64] ;  /* 0x0000000608087981 */ /* 0x000ea2000c1e1900 */
[----:B------:R-:W-:Y:S01]  /*1850*/  IMAD.WIDE.U32 R22, R23, 0x4, R6 ;  /* 0x0000000417167825 */ /* 0x000fe200078e0006 */
[----:B------:R-:W-:Y:S02]  /*1860*/  IADD3 R13, PT, PT, R13, 0x1, RZ ;  /* 0x000000010d0d7810 */ /* 0x000fe40007ffe0ff */
[----:B--2---:R-:W-:-:S05]  /*1870*/  LEA R27, R15, R8, 0xe ;  /* 0x000000080f1b7211 */ /* 0x004fca00078e70ff */
[----:B------:R1:W-:Y:S02]  /*1880*/  STG.E desc[UR6][R22.64], R27 ;  /* 0x0000001b16007986 */ /* 0x0003e4000c101906 */
.L_x_43:
[----:B------:R-:W-:Y:S05]  /*1890*/  BSYNC.RECONVERGENT B0 ;  /* 0x0000000000007941 */ /* 0x000fea0003800200 */
.L_x_42:
[----:B------:R-:W-:Y:S01]  /*18a0*/  IADD3 R17, PT, PT, R17, 0x6, RZ ;  /* 0x0000000611117810 */ /* 0x000fe20007ffe0ff */
[----:B------:R-:W-:Y:S06]  /*18b0*/  BRA.U UP1, `(.L_x_44) ;  /* 0xfffffff501e47547 */ /* 0x000fec000b83ffff */
[----:B------:R-:W-:Y:S05]  /*18c0*/  BRA.U UP0, `(.L_x_45) ;  /* 0xfffffff500c07547 */ /* 0x000fea000b83ffff */
[----:B------:R-:W2:Y:S02]  /*18d0*/  LDC.64 R2, c[0x0][0x398] ;  /* 0x0000e600ff027b82 */ /* 0x000ea40000000a00 */
[----:B--2---:R-:W-:-:S05]  /*18e0*/  IMAD.WIDE R2, R0, 0x4, R2 ;  /* 0x0000000400027825 */ /* 0x004fca00078e0202 */
[----:B------:R-:W-:Y:S01]  /*18f0*/  STG.E desc[UR6][R2.64], R13 ;  /* 0x0000000d02007986 */ /* 0x000fe2000c101906 */
[----:B------:R-:W-:Y:S06]  /*1900*/  BAR.SYNC.DEFER_BLOCKING 0x0 ;  /* 0x0000000000007b1d */ /* 0x000fec0000010000 */
[----:B------:R-:W-:Y:S05]  /*1910*/  EXIT ;  /* 0x000000000000794d */ /* 0x000fea0003800000 */
.L_x_46:
        /* <DEDUP_REMOVED lines=14> */
.L_x_179:


//--------------------- .text._Z16OneDonutFillCUDAPdPjS0_ --------------------------
	.section	.text._Z16OneDonutFillCUDAPdPjS0_,"ax",@progbits
	.align	128
        .global         _Z16OneDonutFillCUDAPdPjS0_
        .type           _Z16OneDonutFillCUDAPdPjS0_,@function
        .size           _Z16OneDonutFillCUDAPdPjS0_,(.L_x_180 - _Z16OneDonutFillCUDAPdPjS0_)
        .other          _Z16OneDonutFillCUDAPdPjS0_,@"STO_CUDA_ENTRY STV_DEFAULT"
_Z16OneDonutFillCUDAPdPjS0_:
.text._Z16OneDonutFillCUDAPdPjS0_:
[----:B------:R-:W0:Y:S01]  /*0000*/  LDC R1, c[0x0][0x37c] ;  /* 0x0000df00ff017b82 */ /* 0x000e220000000800 */
[----:B------:R-:W1:Y:S07]  /*0010*/  S2R R18, SR_TID.X ;  /* 0x0000000000127919 */ /* 0x000e6e0000002100 */
[----:B------:R-:W1:Y:S01]  /*0020*/  S2UR UR4, SR_CTAID.X ;  /* 0x00000000000479c3 */ /* 0x000e620000002500 */
[----:B------:R-:W2:Y:S07]  /*0030*/  LDCU.64 UR36, c[0x0][0x358] ;  /* 0x00006b00ff2477ac */ /* 0x000eae0008000a00 */
[----:B------:R-:W1:Y:S08]  /*0040*/  LDC R3, c[0x0][0x360] ;  /* 0x0000d800ff037b82 */ /* 0x000e700000000800 */
[----:B------:R-:W3:Y:S01]  /*0050*/  LDC.64 R10, c[0x0][0x388] ;  /* 0x0000e200ff0a7b82 */ /* 0x000ee20000000a00 */
[----:B-1----:R-:W-:-:S04]  /*0060*/  IMAD R18, R3, UR4, R18 ;  /* 0x0000000403127c24 */ /* 0x002fc8000f8e0212 */
[C---:B------:R-:W-:Y:S01]  /*0070*/  IMAD R5, R18.reuse, 0x5a, RZ ;  /* 0x0000005a12057824 */ /* 0x040fe200078e02ff */
[----:B------:R-:W-:-:S03]  /*0080*/  SHF.L.U32 R3, R18, 0x4, RZ ;  /* 0x0000000412037819 */ /* 0x000fc600000006ff */
[C-C-:B---3--:R-:W-:Y:S01]  /*0090*/  IMAD.WIDE.U32 R6, R5.reuse, 0x4, R10.reuse ;  /* 0x0000000405067825 */ /* 0x148fe200078e000a */
[----:B------:R-:W-:Y:S02]  /*00a0*/  IADD3 R17, PT, PT, R5, 0x2, RZ ;  /* 0x0000000205117810 */ /* 0x000fe40007ffe0ff */
[C---:B------:R-:W-:Y:S01]  /*00b0*/  IADD3 R23, PT, PT, R3.reuse, 0x1, RZ ;  /* 0x0000000103177810 */ /* 0x040fe20007ffe0ff */
[----:B------:R-:W-:Y:S01]  /*00c0*/  VIADD R19, R3, 0x11 ;  /* 0x0000001103137836 */ /* 0x000fe20000000000 */
[----:B------:R-:W-:Y:S01]  /*00d0*/  IADD3 R21, PT, PT, R5, 0x6, RZ ;  /* 0x0000000605157810 */ /* 0x000fe20007ffe0ff */
[----:B------:R-:W-:Y:S01]  /*00e0*/  VIADD R0, R3, 0x12 ;  /* 0x0000001203007836 */ /* 0x000fe20000000000 */
[C---:B------:R-:W-:Y:S01]  /*00f0*/  IADD3 R9, PT, PT, R5.reuse, 0x8, RZ ;  /* 0x0000000805097810 */ /* 0x040fe20007ffe0ff */
[----:B------:R-:W-:Y:S01]  /*0100*/  VIADD R15, R5, 0x4 ;  /* 0x00000004050f7836 */ /* 0x000fe20000000000 */
[----:B------:R-:W-:Y:S01]  /*0110*/  LOP3.LUT R19, R19, 0x3ff1, RZ, 0xc0, !PT ;  /* 0x00003ff113137812 */ /* 0x000fe200078ec0ff */
[--C-:B------:R-:W-:Y:S01]  /*0120*/  IMAD.WIDE.U32 R12, R17, 0x4, R10.reuse ;  /* 0x00000004110c7825 */ /* 0x100fe200078e000a */
[----:B------:R-:W-:Y:S01]  /*0130*/  LOP3.LUT R27, R0, 0x3ff2, RZ, 0xc0, !PT ;  /* 0x00003ff2001b7812 */ /* 0x000fe200078ec0ff */
[----:B--2---:R-:W-:Y:S01]  /*0140*/  STG.E desc[UR36][R6.64], R3 ;  /* 0x0000000306007986 */ /* 0x004fe2000c101924 */
[----:B------:R-:W-:Y:S01]  /*0150*/  LEA R0, R18, 0x13, 0x4 ;  /* 0x0000001312007811 */ /* 0x000fe200078e20ff */
[--C-:B------:R-:W-:Y:S01]  /*0160*/  IMAD.WIDE.U32 R14, R15, 0x4, R10.reuse ;  /* 0x000000040f0e7825 */ /* 0x100fe200078e000a */
[----:B------:R-:W-:Y:S01]  /*0170*/  IADD3 R29, PT, PT, R27, -0x1, RZ ;  /* 0xffffffff1b1d7810 */ /* 0x000fe20007ffe0ff */
[----:B------:R1:W-:Y:S01]  /*0180*/  STG.E desc[UR36][R6.64+0x4], R19 ;  /* 0x0000041306007986 */ /* 0x0003e2000c101924 */
[----:B------:R-:W-:Y:S01]  /*0190*/  LOP3.LUT R2, R0, 0x3ff3, RZ, 0xc0, !PT ;  /* 0x00003ff300027812 */ /* 0x000fe200078ec0ff */
[----:B------:R-:W-:Y:S01]  /*01a0*/  VIADD R25, R19, 0xffffffff ;  /* 0xffffffff13197836 */ /* 0x000fe20000000000 */
[----:B------:R-:W-:Y:S01]  /*01b0*/  IADD3 R0, PT, PT, R5, 0x10, RZ ;  /* 0x0000001005007810 */ /* 0x000fe20007ffe0ff */
[----:B------:R-:W-:Y:S01]  /*01c0*/  STG.E desc[UR36][R12.64], R23 ;  /* 0x000000170c007986 */ /* 0x000fe2000c101924 */
[----:B------:R-:W-:Y:S01]  /*01d0*/  IMAD.WIDE.U32 R20, R21, 0x4, R10 ;  /* 0x0000000415147825 */ /* 0x000fe200078e000a */
[----:B------:R-:W-:-:S02]  /*01e0*/  IADD3 R26, PT, PT, R5, 0x12, RZ ;  /* 0x00000012051a7810 */ /* 0x000fc40007ffe0ff */
[----:B------:R2:W-:Y:S01]  /*01f0*/  STG.E desc[UR36][R12.64+0x4], R3 ;  /* 0x000004030c007986 */ /* 0x0005e2000c101924 */
[----:B------:R-:W-:-:S03]  /*0200*/  IMAD.WIDE.U32 R8, R9, 0x4, R10 ;  /* 0x0000000409087825 */ /* 0x000fc600078e000a */
[----:B------:R3:W-:Y:S01]  /*0210*/  STG.E desc[UR36][R14.64], R25 ;  /* 0x000000190e007986 */ /* 0x0007e2000c101924 */
[C---:B-1----:R-:W-:Y:S02]  /*0220*/  VIADD R7, R5.reuse, 0xa ;  /* 0x0000000a05077836 */ /* 0x042fe40000000000 */
[----:B------:R-:W-:Y:S01]  /*0230*/  VIADD R24, R5, 0xc ;  /* 0x0000000c05187836 */ /* 0x000fe20000000000 */
[----:B------:R1:W-:Y:S01]  /*0240*/  STG.E desc[UR36][R14.64+0x4], R19 ;  /* 0x000004130e007986 */ /* 0x0003e2000c101924 */
[--C-:B------:R-:W-:Y:S01]  /*0250*/  IMAD.WIDE.U32 R6, R7, 0x4, R10.reuse ;  /* 0x0000000407067825 */ /* 0x100fe200078e000a */
[----:B--2---:R-:W-:Y:S02]  /*0260*/  IADD3 R13, PT, PT, R3, 0x2, RZ ;  /* 0x00000002030d7810 */ /* 0x004fe40007ffe0ff */
[----:B------:R-:W-:Y:S01]  /*0270*/  STG.E desc[UR36][R20.64], R23 ;  /* 0x0000001714007986 */ /* 0x000fe2000c101924 */
[C---:B------:R-:W-:Y:S02]  /*0280*/  VIADD R12, R5.reuse, 0x16 ;  /* 0x00000016050c7836 */ /* 0x040fe40000000000 */
[----:B---3--:R-:W-:Y:S01]  /*0290*/  IMAD.WIDE.U32 R24, R24, 0x4, R10 ;  /* 0x0000000418187825 */ /* 0x008fe200078e000a */
[----:B------:R2:W-:Y:S03]  /*02a0*/  STG.E desc[UR36][R20.64+0x4], R27 ;  /* 0x0000041b14007986 */ /* 0x0005e6000c101924 */
[C---:B-1----:R-:W-:Y:S01]  /*02b0*/  VIADD R15, R5.reuse, 0xe ;  /* 0x0000000e050f7836 */ /* 0x042fe20000000000 */
[----:B------:R1:W-:Y:S01]  /*02c0*/  STG.E desc[UR36][R8.64+0x4], R23 ;  /* 0x0000041708007986 */ /* 0x0003e2000c101924 */
[----:B------:R-:W-:-:S02]  /*02d0*/  VIADD R16, R5, 0x26 ;  /* 0x0000002605107836 */ /* 0x000fc40000000000 */
[----:B------:R-:W-:Y:S01]  /*02e0*/  IMAD.WIDE.U32 R14, R15, 0x4, R10 ;  /* 0x000000040f0e7825 */ /* 0x000fe200078e000a */
[----:B------:R3:W-:Y:S01]  /*02f0*/  STG.E desc[UR36][R8.64], R13 ;  /* 0x0000000d08007986 */ /* 0x0007e2000c101924 */
[----:B--2---:R-:W-:-:S03]  /*0300*/  LEA R21, R18, 0x3, 0x4 ;  /* 0x0000000312157811 */ /* 0x004fc600078e20ff */
[----:B------:R2:W-:Y:S01]  /*0310*/  STG.E desc[UR36][R6.64], R29 ;  /* 0x0000001d06007986 */ /* 0x0005e2000c101924 */
[----:B-1----:R-:W-:-:S03]  /*0320*/  VIADD R23, R3, 0x14 ;  /* 0x0000001403177836 */ /* 0x002fc60000000000 */
[----:B------:R1:W-:Y:S01]  /*0330*/  STG.E desc[UR36][R6.64+0x4], R27 ;  /* 0x0000041b06007986 */ /* 0x0003e2000c101924 */
[----:B---3--:R-:W-:Y:S01]  /*0340*/  IMAD.WIDE.U32 R8, R0, 0x4, R10 ;  /* 0x0000000400087825 */ /* 0x008fe200078e000a */
[----:B------:R-:W-:Y:S02]  /*0350*/  IADD3 R0, PT, PT, R5, 0x14, RZ ;  /* 0x0000001405007810 */ /* 0x000fe40007ffe0ff */
[----:B------:R-:W-:Y:S01]  /*0360*/  STG.E desc[UR36][R24.64], R13 ;  /* 0x0000000d18007986 */ /* 0x000fe2000c101924 */
[----:B------:R-:W-:Y:S01]  /*0370*/  LOP3.LUT R23, R23, 0x3ff4, RZ, 0xc0, !PT ;  /* 0x00003ff417177812 */ /* 0x000fe200078ec0ff */
[----:B--2---:R-:W-:Y:S02]  /*0380*/  VIADD R29, R19, 0x1 ;  /* 0x00000001131d7836 */ /* 0x004fe40000000000 */
[----:B------:R2:W-:Y:S02]  /*0390*/  STG.E desc[UR36][R24.64+0x4], R2 ;  /* 0x0000040218007986 */ /* 0x0005e4000c101924 */
[----:B------:R-:W-:-:S02]  /*03a0*/  VIADD R4, R23, 0xffffffff ;  /* 0xffffffff17047836 */ /* 0x000fc40000000000 */
[----:B-1----:R-:W-:Y:S01]  /*03b0*/  IMAD.WIDE.U32 R6, R0, 0x4, R10 ;  /* 0x0000000400067825 */ /* 0x002fe200078e000a */
[----:B------:R1:W-:Y:S03]  /*03c0*/  STG.E desc[UR36][R14.64+0x4], R13 ;  /* 0x0000040d0e007986 */ /* 0x0003e6000c101924 */
[----:B------:R-:W-:Y:S01]  /*03d0*/  IMAD R0, R18, 0x3fb6, R0 ;  /* 0x00003fb612007824 */ /* 0x000fe200078e0200 */
[----:B------:R3:W-:Y:S01]  /*03e0*/  STG.E desc[UR36][R14.64], R21 ;  /* 0x000000150e007986 */ /* 0x0007e2000c101924 */
[----:B------:R-:W-:Y:S01]  /*03f0*/  IMAD.WIDE.U32 R26, R26, 0x4, R10 ;  /* 0x000000041a1a7825 */ /* 0x000fe200078e000a */
[----:B--2---:R-:W-:Y:S02]  /*0400*/  IADD3 R25, PT, PT, R3, 0x4, RZ ;  /* 0x0000000403197810 */ /* 0x004fe40007ffe0ff */
[----:B------:R2:W-:Y:S01]  /*0410*/  STG.E desc[UR36][R8.64+0x4], R2 ;  /* 0x0000040208007986 */ /* 0x0005e2000c101924 */
[----:B------:R-:W-:-:S03]  /*0420*/  IADD3 R24, PT, PT, R5, 0x52, RZ ;  /* 0x0000005205187810 */ /* 0x000fc60007ffe0ff */
[----:B------:R4:W-:Y:S01]  /*0430*/  STG.E desc[UR36][R8.64], R29 ;  /* 0x0000001d08007986 */ /* 0x0009e2000c101924 */
[----:B-1----:R-:W-:Y:S01]  /*0440*/  IMAD.WIDE.U32 R12, R12, 0x4, R10 ;  /* 0x000000040c0c7825 */ /* 0x002fe200078e000a */
[----:B---3--:R-:W-:Y:S02]  /*0450*/  IADD3 R15, PT, PT, R5, 0x18, RZ ;  /* 0x00000018050f7810 */ /* 0x008fe40007ffe0ff */
[----:B------:R-:W-:Y:S01]  /*0460*/  STG.E desc[UR36][R26.64], R21 ;  /* 0x000000151a007986 */ /* 0x000fe2000c101924 */
[----:B--2---:R-:W-:-:S03]  /*0470*/  VIADD R2, R0, 0x1 ;  /* 0x0000000100027836 */ /* 0x004fc60000000000 */
[----:B------:R1:W-:Y:S01]  /*0480*/  STG.E desc[UR36][R26.64+0x4], R23 ;  /* 0x000004171a007986 */ /* 0x0003e2000c101924 */
[----:B----4-:R-:W-:-:S03]  /*0490*/  IADD3 R29, PT, PT, R5, 0x1a, RZ ;  /* 0x0000001a051d7810 */ /* 0x010fc60007ffe0ff */
[----:B------:R2:W-:Y:S01]  /*04a0*/  STG.E desc[UR36][R6.64+0x4], R21 ;  /* 0x0000041506007986 */ /* 0x0005e2000c101924 */
[----:B------:R-:W-:-:S03]  /*04b0*/  IMAD.WIDE.U32 R8, R15, 0x4, R10 ;  /* 0x000000040f087825 */ /* 0x000fc600078e000a */
[----:B------:R3:W-:Y:S01]  /*04c0*/  STG.E desc[UR36][R6.64], R25 ;  /* 0x0000001906007986 */ /* 0x0007e2000c101924 */
[----:B------:R-:W-:Y:S01]  /*04d0*/  IMAD.WIDE.U32 R14, R29, 0x4, R10 ;  /* 0x000000041d0e7825 */ /* 0x000fe200078e000a */
[----:B------:R-:W-:Y:S02]  /*04e0*/  IADD3 R29, PT, PT, R19, 0x3, RZ ;  /* 0x00000003131d7810 */ /* 0x000fe40007ffe0ff */
[----:B-1----:R-:W-:Y:S01]  /*04f0*/  LOP3.LUT R27, R2, 0x3ff5, RZ, 0xc0, !PT ;  /* 0x00003ff5021b7812 */ /* 0x002fe200078ec0ff */
[----:B------:R-:W-:Y:S01]  /*0500*/  VIADD R2, R5, 0x1c ;  /* 0x0000001c05027836 */ /* 0x000fe20000000000 */
[----:B------:R1:W-:Y:S01]  /*0510*/  STG.E desc[UR36][R12.64], R4 ;  /* 0x000000040c007986 */ /* 0x0003e2000c101924 */
[----:B--2---:R-:W-:-:S03]  /*0520*/  LEA R21, R18, 0x5, 0x4 ;  /* 0x0000000512157811 */ /* 0x004fc600078e20ff */
[----:B------:R2:W-:Y:S01]  /*0530*/  STG.E desc[UR36][R12.64+0x4], R23 ;  /* 0x000004170c007986 */ /* 0x0005e2000c101924 */
[----:B---3--:R-:W-:Y:S01]  /*0540*/  IMAD.WIDE.U32 R6, R2, 0x4, R10 ;  /* 0x0000000402067825 */ /* 0x008fe200078e000a */
[----:B------:R-:W-:Y:S02]  /*0550*/  IADD3 R2, PT, PT, R0, 0x2, RZ ;  /* 0x0000000200027810 */ /* 0x000fe40007ffe0ff */
[----:B------:R-:W-:Y:S02]  /*0560*/  STG.E desc[UR36][R8.64], R25 ;  /* 0x0000001908007986 */ /* 0x000fe4000c101924 */
[----:B------:R-:W-:Y:S01]  /*0570*/  LOP3.LUT R2, R2, 0x3ff6, RZ, 0xc0, !PT ;  /* 0x00003ff602027812 */ /* 0x000fe200078ec0ff */
[C---:B-1----:R-:W-:Y:S01]  /*0580*/  VIADD R4, R5.reuse, 0x1e ;  /* 0x0000001e05047836 */ /* 0x042fe20000000000 */
[----:B------:R1:W-:Y:S01]  /*0590*/  STG.E desc[UR36][R8.64+0x4], R27 ;  /* 0x0000041b08007986 */ /* 0x0003e2000c101924 */
[----:B--2---:R-:W-:-:S03]  /*05a0*/  VIADD R23, R5, 0x20 ;  /* 0x0000002005177836 */ /* 0x004fc60000000000 */
[----:B------:R2:W-:Y:S01]  /*05b0*/  STG.E desc[UR36][R14.64+0x4], R25 ;  /* 0x000004190e007986 */ /* 0x0005e2000c101924 */
[--C-:B------:R-:W-:Y:S01]  /*05c0*/  IMAD.WIDE.U32 R12, R4, 0x4, R10.reuse ;  /* 0x00000004040c7825 */ /* 0x100fe200078e000a */
[----:B------:R-:W-:Y:S02]  /*05d0*/  IADD3 R4, PT, PT, R5, 0x22, RZ ;  /* 0x0000002205047810 */ /* 0x000fe40007ffe0ff */
[----:B------:R3:W-:Y:S04]  /*05e0*/  STG.E desc[UR36][R14.64], R21 ;  /* 0x000000150e007986 */ /* 0x0007e8000c101924 */
[----:B------:R4:W-:Y:S01]  /*05f0*/  STG.E desc[UR36][R6.64], R29 ;  /* 0x0000001d06007986 */ /* 0x0009e2000c101924 */
[----:B-1----:R-:W-:-:S03]  /*0600*/  IMAD.WIDE.U32 R8, R23, 0x4, R10 ;  /* 0x0000000417087825 */ /* 0x002fc600078e000a */
[----:B------:R1:W-:Y:S01]  /*0610*/  STG.E desc[UR36][R6.64+0x4], R27 ;  /* 0x0000041b06007986 */ /* 0x0003e2000c101924 */
[----:B------:R-:W-:Y:S01]  /*0620*/  VIADD R23, R3, 0x6 ;  /* 0x0000000603177836 */ /* 0x000fe20000000000 */
[----:B--2---:R-:W-:Y:S01]  /*0630*/  IADD3 R25, PT, PT, R2, -0x1, RZ ;  /* 0xffffffff02197810 */ /* 0x004fe20007ffe0ff */
[--C-:B---3--:R-:W-:Y:S01]  /*0640*/  IMAD.WIDE.U32 R14, R4, 0x4, R10.reuse ;  /* 0x00000004040e7825 */ /* 0x108fe200078e000a */
[----:B------:R-:W-:Y:S01]  /*0650*/  STG.E desc[UR36][R12.64], R21 ;  /* 0x000000150c007986 */ /* 0x000fe2000c101924 */
[----:B------:R-:W-:Y:S02]  /*0660*/  IADD3 R4, PT, PT, R0, 0x3, RZ ;  /* 0x0000000300047810 */ /* 0x000fe40007ffe0ff */
[----:B----4-:R-:W-:Y:S01]  /*0670*/  VIADD R29, R5, 0x24 ;  /* 0x00000024051d7836 */ /* 0x010fe20000000000 */
[----:B------:R2:W-:Y:S03]  /*0680*/  STG.E desc[UR36][R12.64+0x4], R2 ;  /* 0x000004020c007986 */ /* 0x0005e6000c101924 */
[----:B-1----:R-:W-:Y:S01]  /*0690*/  IMAD.WIDE.U32 R6, R29, 0x4, R10 ;  /* 0x000000041d067825 */ /* 0x002fe200078e000a */
[----:B------:R-:W-:Y:S01]  /*06a0*/  IADD3 R29, PT, PT, R5, 0x28, RZ ;  /* 0x00000028051d7810 */ /* 0x000fe20007ffe0ff */
[----:B------:R1:W-:Y:S01]  /*06b0*/  STG.E desc[UR36][R8.64+0x4], R21 ;  /* 0x0000041508007986 */ /* 0x0003e2000c101924 */
[----:B------:R-:W-:-:S02]  /*06c0*/  LOP3.LUT R27, R4, 0x3ff7, RZ, 0xc0, !PT ;  /* 0x00003ff7041b7812 */ /* 0x000fc400078ec0ff */
[----:B------:R-:W-:Y:S01]  /*06d0*/  IADD3 R4, PT, PT, R5, 0x2c, RZ ;  /* 0x0000002c05047810 */ /* 0x000fe20007ffe0ff */
[----:B------:R3:W-:Y:S01]  /*06e0*/  STG.E desc[UR36][R8.64], R23 ;  /* 0x0000001708007986 */ /* 0x0007e2000c101924 */
[----:B--2---:R-:W-:-:S03]  /*06f0*/  IMAD.WIDE.U32 R12, R16, 0x4, R10 ;  /* 0x00000004100c7825 */ /* 0x004fc600078e000a */
[----:B------:R2:W-:Y:S01]  /*0700*/  STG.E desc[UR36][R14.64+0x4], R2 ;  /* 0x000004020e007986 */ /* 0x0005e2000c101924 */
[----:B------:R-:W-:-:S03]  /*0710*/  IADD3 R16, PT, PT, R5, 0x32, RZ ;  /* 0x0000003205107810 */ /* 0x000fc60007ffe0ff */
[----:B------:R4:W-:Y:S01]  /*0720*/  STG.E desc[UR36][R14.64], R25 ;  /* 0x000000190e007986 */ /* 0x0009e2000c101924 */
[----:B-1----:R-:W-:Y:S01]  /*0730*/  LEA R21, R18, 0x7, 0x4 ;  /* 0x0000000712157811 */ /* 0x002fe200078e20ff */
[--C-:B---3--:R-:W-:Y:S01]  /*0740*/  IMAD.WIDE.U32 R8, R29, 0x4, R10.reuse ;  /* 0x000000041d087825 */ /* 0x108fe200078e000a */
[----:B------:R-:W-:Y:S01]  /*0750*/  IADD3 R29, PT, PT, R5, 0x2a, RZ ;  /* 0x0000002a051d7810 */ /* 0x000fe20007ffe0ff */
[----:B------:R-:W-:Y:S02]  /*0760*/  STG.E desc[UR36][R6.64], R23 ;  /* 0x0000001706007986 */ /* 0x000fe4000c101924 */
[----:B--2---:R-:W-:Y:S02]  /*0770*/  VIADD R2, R0, 0x4 ;  /* 0x0000000400027836 */ /* 0x004fe40000000000 */
[----:B------:R1:W-:Y:S01]  /*0780*/  STG.E desc[UR36][R6.64+0x4], R27 ;  /* 0x0000041b06007986 */ /* 0x0003e2000c101924 */
[----:B----4-:R-:W-:Y:S02]  /*0790*/  IMAD.WIDE.U32 R14, R29, 0x4, R10 ;  /* 0x000000041d0e7825 */ /* 0x010fe400078e000a */
[----:B------:R-:W-:Y:S01]  /*07a0*/  LOP3.LUT R29, R2, 0x3ff8, RZ, 0xc0, !PT ;  /* 0x00003ff8021d7812 */ /* 0x000fe200078ec0ff */
[----:B------:R2:W-:Y:S01]  /*07b0*/  STG.E desc[UR36][R12.64+0x4], R23 ;  /* 0x000004170c007986 */ /* 0x0005e2000c101924 */
[----:B------:R-:W-:-:S03]  /*07c0*/  VIADD R2, R5, 0x2e ;  /* 0x0000002e05027836 */ /* 0x000fc60000000000 */
[----:B------:R3:W-:Y:S01]  /*07d0*/  STG.E desc[UR36][R12.64], R21 ;  /* 0x000000150c007986 */ /* 0x0007e2000c101924 */
[----:B------:R-:W-:Y:S02]  /*07e0*/  VIADD R25, R19, 0x5 ;  /* 0x0000000513197836 */ /* 0x000fe40000000000 */
[--C-:B-1----:R-:W-:Y:S01]  /*07f0*/  IMAD.WIDE.U32 R6, R4, 0x4, R10.reuse ;  /* 0x0000000404067825 */ /* 0x102fe200078e000a */
[----:B------:R1:W-:Y:S01]  /*0800*/  STG.E desc[UR36][R8.64+0x4], R27 ;  /* 0x0000041b08007986 */ /* 0x0003e2000c101924 */
[----:B------:R-:W-:Y:S02]  /*0810*/  IADD3 R4, PT, PT, R5, 0x30, RZ ;  /* 0x0000003005047810 */ /* 0x000fe40007ffe0ff */
[----:B--2---:R-:W-:Y:S01]  /*0820*/  IADD3 R23, PT, PT, R3, 0x8, RZ ;  /* 0x0000000803177810 */ /* 0x004fe20007ffe0ff */
[----:B------:R2:W-:Y:S01]  /*0830*/  STG.E desc[UR36][R8.64], R25 ;  /* 0x0000001908007986 */ /* 0x0005e2000c101924 */
[----:B---3--:R-:W-:-:S03]  /*0840*/  IMAD.WIDE.U32 R12, R2, 0x4, R10 ;  /* 0x00000004020c7825 */ /* 0x008fc600078e000a */
[----:B------:R-:W-:Y:S01]  /*0850*/  STG.E desc[UR36][R14.64], R21 ;  /* 0x000000150e007986 */ /* 0x000fe2000c101924 */
[----:B------:R-:W-:-:S03]  /*0860*/  VIADD R2, R0, 0x5 ;  /* 0x0000000500027836 */ /* 0x000fc60000000000 */
[----:B------:R3:W-:Y:S02]  /*0870*/  STG.E desc[UR36][R14.64+0x4], R29 ;  /* 0x0000041d0e007986 */ /* 0x0007e4000c101924 */
[----:B-1----:R-:W-:Y:S01]  /*0880*/  LOP3.LUT R27, R2, 0x3ff9, RZ, 0xc0, !PT ;  /* 0x00003ff9021b7812 */ /* 0x002fe200078ec0ff */
[----:B------:R-:W-:Y:S01]  /*0890*/  VIADD R2, R5, 0x34 ;  /* 0x0000003405027836 */ /* 0x000fe20000000000 */
[----:B------:R1:W-:Y:S01]  /*08a0*/  STG.E desc[UR36][R6.64+0x4], R21 ;  /* 0x0000041506007986 */ /* 0x0003e2000c101924 */
[----:B--2---:R-:W-:Y:S02]  /*08b0*/  VIADD R25, R29, 0xffffffff ;  /* 0xffffffff1d197836 */ /* 0x004fe40000000000 */
[--C-:B------:R-:W-:Y:S01]  /*08c0*/  IMAD.WIDE.U32 R8, R4, 0x4, R10.reuse ;  /* 0x0000000404087825 */ /* 0x100fe200078e000a */
[----:B------:R2:W-:Y:S03]  /*08d0*/  STG.E desc[UR36][R6.64], R23 ;  /* 0x0000001706007986 */ /* 0x0005e6000c101924 */
[----:B------:R-:W-:Y:S01]  /*08e0*/  VIADD R4, R5, 0x36 ;  /* 0x0000003605047836 */ /* 0x000fe20000000000 */
[----:B------:R4:W-:Y:S01]  /*08f0*/  STG.E desc[UR36][R12.64], R25 ;  /* 0x000000190c007986 */ /* 0x0009e2000c101924 */
[----:B---3--:R-:W-:Y:S01]  /*0900*/  IMAD.WIDE.U32 R14, R16, 0x4, R10 ;  /* 0x00000004100e7825 */ /* 0x008fe200078e000a */
[----:B-1----:R-:W-:-:S02]  /*0910*/  LEA R21, R18, 0x9, 0x4 ;  /* 0x0000000912157811 */ /* 0x002fc400078e20ff */
[----:B------:R1:W-:Y:S01]  /*0920*/  STG.E desc[UR36][R12.64+0x4], R29 ;  /* 0x0000041d0c007986 */ /* 0x0003e2000c101924 */
[----:B------:R-:W-:Y:S02]  /*0930*/  VIADD R16, R5, 0x38 ;  /* 0x0000003805107836 */ /* 0x000fe40000000000 */
[----:B--2---:R-:W-:Y:S01]  /*0940*/  IMAD.WIDE.U32 R6, R2, 0x4, R10 ;  /* 0x0000000402067825 */ /* 0x004fe200078e000a */
[----:B------:R-:W-:Y:S01]  /*0950*/  IADD3 R2, PT, PT, R0, 0x6, RZ ;  /* 0x0000000600027810 */ /* 0x000fe20007ffe0ff */
[----:B------:R-:W-:Y:S01]  /*0960*/  STG.E desc[UR36][R8.64], R23 ;  /* 0x0000001708007986 */ /* 0x000fe2000c101924 */
[----:B----4-:R-:W-:-:S03]  /*0970*/  IADD3 R25, PT, PT, R19, 0x7, RZ ;  /* 0x0000000713197810 */ /* 0x010fc60007ffe0ff */
[----:B------:R2:W-:Y:S01]  /*0980*/  STG.E desc[UR36][R8.64+0x4], R27 ;  /* 0x0000041b08007986 */ /* 0x0005e2000c101924 */
[--C-:B-1----:R-:W-:Y:S01]  /*0990*/  IMAD.WIDE.U32 R12, R4, 0x4, R10.reuse ;  /* 0x00000004040c7825 */ /* 0x102fe200078e000a */
[----:B------:R-:W-:Y:S02]  /*09a0*/  LOP3.LUT R29, R2, 0x3ffa, RZ, 0xc0, !PT ;  /* 0x00003ffa021d7812 */ /* 0x000fe400078ec0ff */
[----:B------:R1:W-:Y:S01]  /*09b0*/  STG.E desc[UR36][R14.64+0x4], R23 ;  /* 0x000004170e007986 */ /* 0x0003e2000c101924 */
[C---:B------:R-:W-:Y:S01]  /*09c0*/  IADD3 R2, PT, PT, R5.reuse, 0x3a, RZ ;  /* 0x0000003a05027810 */ /* 0x040fe20007ffe0ff */
[----:B------:R-:W-:Y:S02]  /*09d0*/  VIADD R4, R5, 0x3c ;  /* 0x0000003c05047836 */ /* 0x000fe40000000000 */
[----:B------:R3:W-:Y:S01]  /*09e0*/  STG.E desc[UR36][R14.64], R21 ;  /* 0x000000150e007986 */ /* 0x0007e2000c101924 */
[----:B--2---:R-:W-:-:S03]  /*09f0*/  IMAD.WIDE.U32 R8, R16, 0x4, R10 ;  /* 0x0000000410087825 */ /* 0x004fc600078e000a */
[----:B------:R2:W-:Y:S01]  /*0a00*/  STG.E desc[UR36][R6.64], R25 ;  /* 0x0000001906007986 */ /* 0x0005e2000c101924 */
[----:B------:R-:W-:-:S03]  /*0a10*/  IADD3 R16, PT, PT, R3, 0xc, RZ ;  /* 0x0000000c03107810 */ /* 0x000fc60007ffe0ff */
[----:B------:R4:W-:Y:S01]  /*0a20*/  STG.E desc[UR36][R6.64+0x4], R27 ;  /* 0x0000041b06007986 */ /* 0x0009e2000c101924 */
[C---:B-1----:R-:W-:Y:S01]  /*0a30*/  VIADD R23, R3.reuse, 0xa ;  /* 0x0000000a03177836 */ /* 0x042fe20000000000 */
[----:B------:R-:W-:Y:S01]  /*0a40*/  IADD3 R3, PT, PT, R3, 0xe, RZ ;  /* 0x0000000e03037810 */ /* 0x000fe20007ffe0ff */
[----:B---3--:R-:W-:Y:S01]  /*0a50*/  IMAD.WIDE.U32 R14, R2, 0x4, R10 ;  /* 0x00000004020e7825 */ /* 0x008fe200078e000a */
[----:B------:R-:W-:Y:S01]  /*0a60*/  IADD3 R2, PT, PT, R0, 0x7, RZ ;  /* 0x0000000700027810 */ /* 0x000fe20007ffe0ff */
[----:B------:R-:W-:Y:S01]  /*0a70*/  STG.E desc[UR36][R12.64], R21 ;  /* 0x000000150c007986 */ /* 0x000fe2000c101924 */
[----:B--2---:R-:W-:-:S03]  /*0a80*/  IADD3 R25, PT, PT, R29, -0x1, RZ ;  /* 0xffffffff1d197810 */ /* 0x004fc60007ffe0ff */
[----:B------:R1:W-:Y:S01]  /*0a90*/  STG.E desc[UR36][R12.64+0x4], R29 ;  /* 0x0000041d0c007986 */ /* 0x0003e2000c101924 */
[----:B------:R-:W-:Y:S01]  /*0aa0*/  LOP3.LUT R2, R2, 0x3ffb, RZ, 0xc0, !PT ;  /* 0x00003ffb02027812 */ /* 0x000fe200078ec0ff */
[--C-:B----4-:R-:W-:Y:S01]  /*0ab0*/  IMAD.WIDE.U32 R6, R4, 0x4, R10.reuse ;  /* 0x0000000404067825 */ /* 0x110fe200078e000a */
[C---:B------:R-:W-:Y:S01]  /*0ac0*/  IADD3 R4, PT, PT, R5.reuse, 0x40, RZ ;  /* 0x0000004005047810 */ /* 0x040fe20007ffe0ff */
[----:B------:R2:W-:Y:S02]  /*0ad0*/  STG.E desc[UR36][R8.64+0x4], R21 ;  /* 0x0000041508007986 */ /* 0x0005e4000c101924 */
[----:B------:R-:W-:Y:S02]  /*0ae0*/  VIADD R27, R5, 0x3e ;  /* 0x0000003e051b7836 */ /* 0x000fe40000000000 */
[----:B------:R3:W-:Y:S02]  /*0af0*/  STG.E desc[UR36][R8.64], R23 ;  /* 0x0000001708007986 */ /* 0x0007e4000c101924 */
[----:B-1----:R-:W-:-:S02]  /*0b00*/  IMAD.WIDE.U32 R12, R27, 0x4, R10 ;  /* 0x000000041b0c7825 */ /* 0x002fc400078e000a */
[----:B------:R1:W-:Y:S01]  /*0b10*/  STG.E desc[UR36][R14.64], R25 ;  /* 0x000000190e007986 */ /* 0x0003e2000c101924 */
[----:B------:R-:W-:Y:S02]  /*0b20*/  LEA R27, R18, 0xb, 0x4 ;  /* 0x0000000b121b7811 */ /* 0x000fe400078e20ff */
[----:B--2---:R-:W-:Y:S01]  /*0b30*/  IADD3 R21, PT, PT, R5, 0x42, RZ ;  /* 0x0000004205157810 */ /* 0x004fe20007ffe0ff */
[----:B------:R2:W-:Y:S01]  /*0b40*/  STG.E desc[UR36][R14.64+0x4], R29 ;  /* 0x0000041d0e007986 */ /* 0x0005e2000c101924 */
[----:B---3--:R-:W-:-:S03]  /*0b50*/  IMAD.WIDE.U32 R8, R4, 0x4, R10 ;  /* 0x0000000404087825 */ /* 0x008fc600078e000a */
[----:B------:R-:W-:Y:S01]  /*0b60*/  STG.E desc[UR36][R6.64], R23 ;  /* 0x0000001706007986 */ /* 0x000fe2000c101924 */
[----:B------:R-:W-:-:S03]  /*0b70*/  VIADD R4, R0, 0x8 ;  /* 0x0000000800047836 */ /* 0x000fc60000000000 */
[----:B------:R3:W-:Y:S01]  /*0b80*/  STG.E desc[UR36][R6.64+0x4], R2 ;  /* 0x0000040206007986 */ /* 0x0007e2000c101924 */
[----:B-1----:R-:W-:Y:S01]  /*0b90*/  VIADD R25, R19, 0x9 ;  /* 0x0000000913197836 */ /* 0x002fe20000000000 */
[----:B--2---:R-:W-:Y:S02]  /*0ba0*/  IADD3 R29, PT, PT, R5, 0x44, RZ ;  /* 0x00000044051d7810 */ /* 0x004fe40007ffe0ff */
[----:B------:R1:W-:Y:S01]  /*0bb0*/  STG.E desc[UR36][R12.64+0x4], R23 ;  /* 0x000004170c007986 */ /* 0x0003e2000c101924 */
[----:B------:R-:W-:Y:S01]  /*0bc0*/  LOP3.LUT R4, R4, 0x3ffc, RZ, 0xc0, !PT ;  /* 0x00003ffc04047812 */ /* 0x000fe200078ec0ff */
[--C-:B------:R-:W-:Y:S02]  /*0bd0*/  IMAD.WIDE.U32 R14, R21, 0x4, R10.reuse ;  /* 0x00000004150e7825 */ /* 0x100fe400078e000a */
[----:B------:R2:W-:Y:S02]  /*0be0*/  STG.E desc[UR36][R12.64], R27 ;  /* 0x0000001b0c007986 */ /* 0x0005e4000c101924 */
[----:B------:R-:W-:Y:S01]  /*0bf0*/  IMAD.WIDE.U32 R20, R29, 0x4, R10 ;  /* 0x000000041d147825 */ /* 0x000fe200078e000a */
[C---:B------:R-:W-:Y:S01]  /*0c00*/  IADD3 R29, PT, PT, R5.reuse, 0x4a, RZ ;  /* 0x0000004a051d7810 */ /* 0x040fe20007ffe0ff */
[----:B------:R4:W-:Y:S02]  /*0c10*/  STG.E desc[UR36][R8.64], R25 ;  /* 0x0000001908007986 */ /* 0x0009e4000c101924 */
[----:B---3--:R-:W-:-:S02]  /*0c20*/  VIADD R7, R5, 0x46 ;  /* 0x0000004605077836 */ /* 0x008fc40000000000 */
[----:B-1----:R-:W-:Y:S01]  /*0c30*/  VIADD R23, R0, 0x9 ;  /* 0x0000000900177836 */ /* 0x002fe20000000000 */
[----:B------:R1:W-:Y:S01]  /*0c40*/  STG.E desc[UR36][R8.64+0x4], R2 ;  /* 0x0000040208007986 */ /* 0x0003e2000c101924 */
[----:B------:R-:W-:-:S03]  /*0c50*/  IMAD.WIDE.U32 R6, R7, 0x4, R10 ;  /* 0x0000000407067825 */ /* 0x000fc600078e000a */
[----:B------:R-:W-:Y:S01]  /*0c60*/  STG.E desc[UR36][R14.64], R27 ;  /* 0x0000001b0e007986 */ /* 0x000fe2000c101924 */
[----:B--2---:R-:W-:Y:S01]  /*0c70*/  VIADD R13, R4, 0xffffffff ;  /* 0xffffffff040d7836 */ /* 0x004fe20000000000 */
[----:B------:R-:W-:Y:S01]  /*0c80*/  LOP3.LUT R23, R23, 0x3ffd, RZ, 0xc0, !PT ;  /* 0x00003ffd17177812 */ /* 0x000fe200078ec0ff */
[--C-:B------:R-:W-:Y:S01]  /*0c90*/  IMAD.WIDE.U32 R28, R29, 0x4, R10.reuse ;  /* 0x000000041d1c7825 */ /* 0x100fe200078e000a */
[----:B----4-:R-:W-:Y:S01]  /*0ca0*/  IADD3 R25, PT, PT, R5, 0x48, RZ ;  /* 0x0000004805197810 */ /* 0x010fe20007ffe0ff */
[----:B------:R2:W-:Y:S02]  /*0cb0*/  STG.E desc[UR36][R14.64+0x4], R4 ;  /* 0x000004040e007986 */ /* 0x0005e4000c101924 */
[----:B-1----:R-:W-:Y:S02]  /*0cc0*/  VIADD R2, R0, 0xa ;  /* 0x0000000a00027836 */ /* 0x002fe40000000000 */
[----:B------:R1:W-:Y:S01]  /*0cd0*/  STG.E desc[UR36][R20.64+0x4], R27 ;  /* 0x0000041b14007986 */ /* 0x0003e2000c101924 */
[----:B------:R-:W-:Y:S01]  /*0ce0*/  IMAD.WIDE.U32 R8, R25, 0x4, R10 ;  /* 0x0000000419087825 */ /* 0x000fe200078e000a */
[----:B------:R-:W-:-:S02]  /*0cf0*/  IADD3 R25, PT, PT, R5, 0x4e, RZ ;  /* 0x0000004e05197810 */ /* 0x000fc40007ffe0ff */
[----:B------:R3:W-:Y:S01]  /*0d00*/  STG.E desc[UR36][R20.64], R16 ;  /* 0x0000001014007986 */ /* 0x0007e2000c101924 */
[----:B------:R-:W-:-:S03]  /*0d10*/  LOP3.LUT R2, R2, 0x3ffe, RZ, 0xc0, !PT ;  /* 0x00003ffe02027812 */ /* 0x000fc600078ec0ff */
[----:B------:R4:W-:Y:S01]  /*0d20*/  STG.E desc[UR36][R6.64], R13 ;  /* 0x0000000d06007986 */ /* 0x0009e2000c101924 */
[C---:B--2---:R-:W-:Y:S01]  /*0d30*/  IADD3 R14, PT, PT, R5.reuse, 0x56, RZ ;  /* 0x00000056050e7810 */ /* 0x044fe20007ffe0ff */
[C---:B------:R-:W-:Y:S02]  /*0d40*/  VIADD R15, R5.reuse, 0x58 ;  /* 0x00000058050f7836 */ /* 0x040fe40000000000 */
[----:B------:R2:W-:Y:S01]  /*0d50*/  STG.E desc[UR36][R6.64+0x4], R4 ;  /* 0x0000040406007986 */ /* 0x0005e2000c101924 */
[----:B-1----:R-:W-:Y:S01]  /*0d60*/  LEA R27, R18, 0xd, 0x4 ;  /* 0x0000000d121b7811 */ /* 0x002fe200078e20ff */
[C---:B---3--:R-:W-:Y:S02]  /*0d70*/  VIADD R21, R5.reuse, 0x4c ;  /* 0x0000004c05157836 */ /* 0x048fe40000000000 */
[----:B------:R-:W-:Y:S01]  /*0d80*/  STG.E desc[UR36][R8.64], R16 ;  /* 0x0000001008007986 */ /* 0x000fe2000c101924 */
[----:B------:R-:W-:Y:S02]  /*0d90*/  VIADD R20, R5, 0x50 ;  /* 0x0000005005147836 */ /* 0x000fe40000000000 */
[--C-:B----4-:R-:W-:Y:S01]  /*0da0*/  IMAD.WIDE.U32 R12, R21, 0x4, R10.reuse ;  /* 0x00000004150c7825 */ /* 0x110fe200078e000a */
[----:B------:R-:W-:Y:S03]  /*0db0*/  STG.E desc[UR36][R8.64+0x4], R23 ;  /* 0x0000041708007986 */ /* 0x000fe6000c101924 */
[----:B--2---:R-:W-:Y:S01]  /*0dc0*/  VIADD R7, R5, 0x54 ;  /* 0x0000005405077836 */ /* 0x004fe20000000000 */
[----:B------:R1:W-:Y:S01]  /*0dd0*/  STG.E desc[UR36][R28.64+0x4], R16 ;  /* 0x000004101c007986 */ /* 0x0003e2000c101924 */
[----:B------:R-:W-:-:S03]  /*0de0*/  IMAD.WIDE.U32 R4, R25, 0x4, R10 ;  /* 0x0000000419047825 */ /* 0x000fc600078e000a */
[----:B------:R2:W-:Y:S01]  /*0df0*/  STG.E desc[UR36][R28.64], R27 ;  /* 0x0000001b1c007986 */ /* 0x0005e2000c101924 */
[----:B------:R-:W-:-:S03]  /*0e00*/  IMAD.WIDE.U32 R20, R20, 0x4, R10 ;  /* 0x0000000414147825 */ /* 0x000fc600078e000a */
[----:B------:R3:W-:Y:S01]  /*0e10*/  STG.E desc[UR36][R12.64+0x4], R23 ;  /* 0x000004170c007986 */ /* 0x0007e2000c101924 */
[----:B------:R-:W-:Y:S01]  /*0e20*/  IMAD.WIDE.U32 R24, R24, 0x4, R10 ;  /* 0x0000000418187825 */ /* 0x000fe200078e000a */
[----:B-1----:R-:W-:-:S03]  /*0e30*/  MOV R16, RZ ;  /* 0x000000ff00107202 */ /* 0x002fc60000000f00 */
[----:B------:R-:W-:Y:S01]  /*0e40*/  IMAD.WIDE.U32 R6, R7, 0x4, R10 ;  /* 0x0000000407067825 */ /* 0x000fe200078e000a */
[----:B--2---:R-:W-:-:S03]  /*0e50*/  IADD3 R29, PT, PT, R19, 0xb, RZ ;  /* 0x0000000b131d7810 */ /* 0x004fc60007ffe0ff */
[----:B------:R-:W-:Y:S01]  /*0e60*/  IMAD.WIDE.U32 R8, R14, 0x4, R10 ;  /* 0x000000040e087825 */ /* 0x000fe200078e000a */
[----:B------:R-:W-:-:S03]  /*0e70*/  IADD3 R19, PT, PT, R19, 0xd, RZ ;  /* 0x0000000d13137810 */ /* 0x000fc60007ffe0ff */
[----:B------:R-:W-:Y:S01]  /*0e80*/  IMAD.WIDE.U32 R10, R15, 0x4, R10 ;  /* 0x000000040f0a7825 */ /* 0x000fe200078e000a */
[----:B------:R-:W-:Y:S01]  /*0e90*/  IADD3 R15, PT, PT, R0, 0xb, RZ ;  /* 0x0000000b000f7810 */ /* 0x000fe20007ffe0ff */
[----:B------:R1:W-:Y:S01]  /*0ea0*/  STG.E desc[UR36][R12.64], R29 ;  /* 0x0000001d0c007986 */ /* 0x0003e2000c101924 */
[----:B------:R-:W-:Y:S01]  /*0eb0*/  MOV R0, 0x10 ;  /* 0x0000001000007802 */ /* 0x000fe20000000f00 */
[----:B------:R-:W-:Y:S01]  /*0ec0*/  VIADD R14, R2, 0xffffffff ;  /* 0xffffffff020e7836 */ /* 0x000fe20000000000 */
[----:B------:R-:W-:Y:S01]  /*0ed0*/  LOP3.LUT R15, R15, 0x3fff, RZ, 0xc0, !PT ;  /* 0x00003fff0f0f7812 */ /* 0x000fe200078ec0ff */
[----:B------:R-:W-:Y:S01]  /*0ee0*/  STG.E desc[UR36][R4.64], R27 ;  /* 0x0000001b04007986 */ /* 0x000fe2000c101924 */
[----:B---3--:R2:W3:Y:S03]  /*0ef0*/  LDC.64 R22, c[0x4][R0] ;  /* 0x0100000000167b82 */ /* 0x0084e60000000a00 */
[----:B------:R4:W-:Y:S01]  /*0f00*/  STG.E desc[UR36][R4.64+0x4], R2 ;  /* 0x0000040204007986 */ /* 0x0009e2000c101924 */
[----:B-1----:R-:W-:-:S03]  /*0f10*/  LEA R13, R18, 0xf, 0x4 ;  /* 0x0000000f120d7811 */ /* 0x002fc600078e20ff */
[----:B------:R-:W-:Y:S04]  /*0f20*/  STG.E desc[UR36][R20.64+0x4], R27 ;  /* 0x0000041b14007986 */ /* 0x000fe8000c101924 */
[----:B------:R-:W-:Y:S01]  /*0f30*/  STG.E desc[UR36][R20.64], R3 ;  /* 0x0000000314007986 */ /* 0x000fe2000c101924 */
[----:B----4-:R-:W-:-:S03]  /*0f40*/  HFMA2 R5, -RZ, RZ, 0, 0 ;  /* 0x00000000ff057431 */ /* 0x010fc600000001ff */
[----:B------:R-:W-:Y:S01]  /*0f50*/  STG.E desc[UR36][R24.64], R14 ;  /* 0x0000000e18007986 */ /* 0x000fe2000c101924 */
[----:B------:R-:W-:-:S03]  /*0f60*/  IMAD.MOV.U32 R4, RZ, RZ, 0x708 ;  /* 0x00000708ff047424 */ /* 0x000fc600078e00ff */
[----:B------:R1:W-:Y:S04]  /*0f70*/  STG.E desc[UR36][R24.64+0x4], R2 ;  /* 0x0000040218007986 */ /* 0x0003e8000c101924 */
[----:B------:R2:W-:Y:S04]  /*0f80*/  STG.E desc[UR36][R6.64], R3 ;  /* 0x0000000306007986 */ /* 0x0005e8000c101924 */
[----:B------:R2:W-:Y:S04]  /*0f90*/  STG.E desc[UR36][R6.64+0x4], R15 ;  /* 0x0000040f06007986 */ /* 0x0005e8000c101924 */
[----:B------:R2:W-:Y:S01]  /*0fa0*/  STG.E desc[UR36][R8.64], R13 ;  /* 0x0000000d08007986 */ /* 0x0005e2000c101924 */
[----:B-1----:R-:W-:-:S03]  /*0fb0*/  IMAD.MOV.U32 R2, RZ, RZ, 0x1 ;  /* 0x00000001ff027424 */ /* 0x002fc600078e00ff */
[----:B------:R2:W-:Y:S04]  /*0fc0*/  STG.E desc[UR36][R8.64+0x4], R3 ;  /* 0x0000040308007986 */ /* 0x0005e8000c101924 */
[----:B------:R2:W-:Y:S04]  /*0fd0*/  STG.E desc[UR36][R10.64], R19 ;  /* 0x000000130a007986 */ /* 0x0005e8000c101924 */
[----:B------:R2:W-:Y:S01]  /*0fe0*/  STG.E desc[UR36][R10.64+0x4], R15 ;  /* 0x0000040f0a007986 */ /* 0x0005e2000c101924 */
[----:B0-----:R-:W-:Y:S06]  /*0ff0*/  BAR.SYNC.DEFER_BLOCKING 0x0 ;  /* 0x0000000000007b1d */ /* 0x001fec0000010000 */
[----:B------:R-:W-:-:S07]  /*1000*/  LEPC R20, `(.L_x_47) ;  /* 0x000000001014794e */ /* 0x000fce0000000000 */
[----:B--23--:R-:W-:Y:S05]  /*1010*/  CALL.ABS.NOINC R22 ;  /* 0x0000000016007343 */ /* 0x00cfea0003c00000 */
.L_x_47:
[----:B0-----:R-:W0:Y:S01]  /*1020*/  LDC.64 R6, c[0x0][0x380] ;  /* 0x0000e000ff067b82 */ /* 0x001e220000000a00 */
[----:B------:R-:W-:Y:S01]  /*1030*/  MOV R0, R2 ;  /* 0x0000000200007202 */ /* 0x000fe20000000f00 */
[----:B------:R-:W-:Y:S01]  /*1040*/  BSSY.RECONVERGENT B0, `(.L_x_48) ;  /* 0x000008c000007945 */ /* 0x000fe20003800200 */
[----:B------:R-:W-:Y:S01]  /*1050*/  IADD3 R2, PT, PT, R2, 0x1, RZ ;  /* 0x0000000102027810 */ /* 0x000fe20007ffe0ff */
[----:B------:R-:W-:Y:S01]  /*1060*/  IMAD.MOV.U32 R3, RZ, RZ, 0x2 ;  /* 0x00000002ff037424 */ /* 0x000fe200078e00ff */
[----:B------:R-:W-:Y:S02]  /*1070*/  MOV R19, R17 ;  /* 0x0000001100137202 */ /* 0x000fe40000000f00 */
[----:B------:R-:W-:Y:S01]  /*1080*/  ISETP.NE.AND P1, PT, R2, 0x6, PT ;  /* 0x000000060200780c */ /* 0x000fe20003f25270 */
[----:B------:R-:W1:-:S12]  /*1090*/  LDC.64 R8, c[0x0][0x388] ;  /* 0x0000e200ff087b82 */ /* 0x000e580000000a00 */
.L_x_53:
[----:B------:R-:W-:-:S05]  /*10a0*/  IADD3 R11, PT, PT, R19, -0x2, RZ ;  /* 0xfffffffe130b7810 */ /* 0x000fca0007ffe0ff */
[----:B-1----:R-:W-:-:S05]  /*10b0*/  IMAD.WIDE.U32 R10, R11, 0x4, R8 ;  /* 0x000000040b0a7825 */ /* 0x002fca00078e0008 */
[----:B------:R-:W2:Y:S02]  /*10c0*/  LDG.E R13, desc[UR36][R10.64] ;  /* 0x000000240a0d7981 */ /* 0x000ea4000c1e1900 */
[----:B--2---:R-:W-:-:S04]  /*10d0*/  IMAD R13, R0, 0x4000, R13 ;  /* 0x00004000000d7824 */ /* 0x004fc800078e020d */
[----:B0-----:R-:W-:-:S05]  /*10e0*/  IMAD R15, R13, 0x3, RZ ;  /* 0x000000030d0f7824 */ /* 0x001fca00078e02ff */
[C---:B------:R-:W-:Y:S02]  /*10f0*/  IADD3 R13, PT, PT, R15.reuse, 0x1, RZ ;  /* 0x000000010f0d7810 */ /* 0x040fe40007ffe0ff */
[----:B------:R-:W-:-:S03]  /*1100*/  IADD3 R21, PT, PT, R15, 0x2, RZ ;  /* 0x000000020f157810 */ /* 0x000fc60007ffe0ff */
[----:B0-----:R-:W-:-:S04]  /*1110*/  IMAD.WIDE.U32 R12, R13, 0x8, R6 ;  /* 0x000000080d0c7825 */ /* 0x001fc800078e0006 */
[--C-:B------:R-:W-:Y:S02]  /*1120*/  IMAD.WIDE.U32 R20, R21, 0x8, R6.reuse ;  /* 0x0000000815147825 */ /* 0x100fe400078e0006 */
[----:B------:R-:W2:Y:S02]  /*1130*/  LDG.E.64 R12, desc[UR36][R12.64] ;  /* 0x000000240c0c7981 */ /* 0x000ea4000c1e1b00 */
[----:B------:R-:W-:Y:S02]  /*1140*/  IMAD.WIDE.U32 R14, R15, 0x8, R6 ;  /* 0x000000080f0e7825 */ /* 0x000fe400078e0006 */
[----:B------:R-:W3:Y:S04]  /*1150*/  LDG.E.64 R20, desc[UR36][R20.64] ;  /* 0x0000002414147981 */ /* 0x000ee8000c1e1b00 */
[----:B------:R-:W4:Y:S01]  /*1160*/  LDG.E.64 R14, desc[UR36][R14.64] ;  /* 0x000000240e0e7981 */ /* 0x000f22000c1e1b00 */
[----:B------:R-:W-:Y:S01]  /*1170*/  BSSY.RECONVERGENT B1, `(.L_x_49) ;  /* 0x0000031000017945 */ /* 0x000fe20003800200 */
[----:B--2---:R-:W-:-:S02]  /*1180*/  DSETP.NEU.AND P0, PT, R12, RZ, PT ;  /* 0x000000ff0c00722a */ /* 0x004fc40003f0d000 */
[----:B---3--:R-:W-:-:S04]  /*1190*/  DSETP.EQ.AND P2, PT, R20, RZ, PT ;  /* 0x000000ff1400722a */ /* 0x008fc80003f42000 */
[----:B----4-:R-:W-:-:S14]  /*11a0*/  DSETP.EQ.AND P0, PT, R14, RZ, !P0 ;  /* 0x000000ff0e00722a */ /* 0x010fdc0004702000 */
[----:B------:R-:W-:Y:S05]  /*11b0*/  @P0 BRA P2, `(.L_x_50) ;  /* 0x0000000000b00947 */ /* 0x000fea0001000000 */
[----:B------:R-:W2:Y:S02]  /*11c0*/  LDG.E R13, desc[UR36][R10.64+0x4] ;  /* 0x000004240a0d7981 */ /* 0x000ea4000c1e1900 */
[----:B--2---:R-:W-:-:S04]  /*11d0*/  IMAD R13, R0, 0x4000, R13 ;  /* 0x00004000000d7824 */ /* 0x004fc800078e020d */
        /* <DEDUP_REMOVED lines=13> */
[----:B------:R-:W-:-:S06]  /*12b0*/  IMAD.WIDE.U32 R24, R19, 0x4, R8 ;  /* 0x0000000413187825 */ /* 0x000fcc00078e0008 */
[----:B------:R-:W2:Y:S02]  /*12c0*/  LDG.E R25, desc[UR36][R24.64] ;  /* 0x0000002418197981 */ /* 0x000ea4000c1e1900 */
[----:B--2---:R-:W-:-:S04]  /*12d0*/  IMAD R22, R0, 0x4000, R25 ;  /* 0x0000400000167824 */ /* 0x004fc800078e0219 */
[----:B------:R-:W-:-:S05]  /*12e0*/  IMAD R21, R22, 0x3, RZ ;  /* 0x0000000316157824 */ /* 0x000fca00078e02ff */
[----:B------:R-:W-:-:S05]  /*12f0*/  IADD3 R15, PT, PT, R21, 0x1, RZ ;  /* 0x00000001150f7810 */ /* 0x000fca0007ffe0ff */
[----:B------:R-:W-:-:S04]  /*1300*/  IMAD.WIDE.U32 R14, R15, 0x8, R6 ;  /* 0x000000080f0e7825 */ /* 0x000fc800078e0006 */
[C-C-:B------:R-:W-:Y:S01]  /*1310*/  IMAD.WIDE.U32 R12, R21.reuse, 0x8, R6.reuse ;  /* 0x00000008150c7825 */ /* 0x140fe200078e0006 */
[----:B------:R-:W-:Y:S01]  /*1320*/  IADD3 R21, PT, PT, R21, 0x2, RZ ;  /* 0x0000000215157810 */ /* 0x000fe20007ffe0ff */
[----:B------:R-:W2:Y:S04]  /*1330*/  LDG.E.64 R14, desc[UR36][R14.64] ;  /* 0x000000240e0e7981 */ /* 0x000ea8000c1e1b00 */
[----:B------:R-:W3:Y:S01]  /*1340*/  LDG.E.64 R12, desc[UR36][R12.64] ;  /* 0x000000240c0c7981 */ /* 0x000ee2000c1e1b00 */
[----:B------:R-:W-:-:S06]  /*1350*/  IMAD.WIDE.U32 R20, R21, 0x8, R6 ;  /* 0x0000000815147825 */ /* 0x000fcc00078e0006 */
[----:B------:R-:W4:Y:S01]  /*1360*/  LDG.E.64 R20, desc[UR36][R20.64] ;  /* 0x0000002414147981 */ /* 0x000f22000c1e1b00 */
[----:B--2---:R-:W-:-:S06]  /*1370*/  DSETP.NEU.AND P0, PT, R14, RZ, PT ;  /* 0x000000ff0e00722a */ /* 0x004fcc0003f0d000 */
[----:B---3--:R-:W-:-:S06]  /*1380*/  DSETP.EQ.AND P0, PT, R12, RZ, !P0 ;  /* 0x000000ff0c00722a */ /* 0x008fcc0004702000 */
[----:B----4-:R-:W-:-:S14]  /*1390*/  DSETP.EQ.AND P0, PT, R20, RZ, P0 ;  /* 0x000000ff1400722a */ /* 0x010fdc0000702000 */
[----:B------:R-:W-:-:S04]  /*13a0*/  @!P0 IMAD R23, R16, 0x3, RZ ;  /* 0x0000000310178824 */ /* 0x000fc800078e02ff */
[----:B------:R-:W-:-:S04]  /*13b0*/  @!P0 VIADD R25, R23, 0x2 ;  /* 0x0000000217198836 */ /* 0x000fc80000000000 */
[----:B------:R-:W-:-:S05]  /*13c0*/  @!P0 IMAD.WIDE.U32 R14, R25, 0x4, R4 ;  /* 0x00000004190e8825 */ /* 0x000fca00078e0004 */
[----:B------:R0:W-:Y:S04]  /*13d0*/  @!P0 ST.E desc[UR36][R14.64], R22 ;  /* 0x000000160e008985 */ /* 0x0001e8000c101924 */
[----:B------:R-:W2:Y:S01]  /*13e0*/  @!P0 LDG.E R25, desc[UR36][R10.64+0x4] ;  /* 0x000004240a198981 */ /* 0x000ea2000c1e1900 */
[----:B------:R-:W-:-:S05]  /*13f0*/  @!P0 IADD3 R13, PT, PT, R23, 0x1, RZ ;  /* 0x00000001170d8810 */ /* 0x000fca0007ffe0ff */
[----:B------:R-:W-:Y:S01]  /*1400*/  @!P0 IMAD.WIDE.U32 R12, R13, 0x4, R4 ;  /* 0x000000040d0c8825 */ /* 0x000fe200078e0004 */
[----:B--2---:R-:W-:-:S05]  /*1410*/  @!P0 LEA R25, R0, R25, 0xe ;  /* 0x0000001900198211 */ /* 0x004fca00078e70ff */
[----:B------:R0:W-:Y:S04]  /*1420*/  @!P0 ST.E desc[UR36][R12.64], R25 ;  /* 0x000000190c008985 */ /* 0x0001e8000c101924 */
[----:B------:R-:W2:Y:S01]  /*1430*/  @!P0 LDG.E R27, desc[UR36][R10.64] ;  /* 0x000000240a1b8981 */ /* 0x000ea2000c1e1900 */
[----:B------:R-:W-:Y:S01]  /*1440*/  @!P0 IMAD.WIDE.U32 R20, R23, 0x4, R4 ;  /* 0x0000000417148825 */ /* 0x000fe200078e0004 */
[----:B------:R-:W-:-:S03]  /*1450*/  @!P0 IADD3 R16, PT, PT, R16, 0x1, RZ ;  /* 0x0000000110108810 */ /* 0x000fc60007ffe0ff */
[----:B--2---:R-:W-:-:S05]  /*1460*/  @!P0 IMAD R27, R0, 0x4000, R27 ;  /* 0x00004000001b8824 */ /* 0x004fca00078e021b */
[----:B------:R0:W-:Y:S02]  /*1470*/  @!P0 ST.E desc[UR36][R20.64], R27 ;  /* 0x0000001b14008985 */ /* 0x0001e4000c101924 */
.L_x_50:
[----:B------:R-:W-:Y:S05]  /*1480*/  BSYNC.RECONVERGENT B1 ;  /* 0x0000000000017941 */ /* 0x000fea0003800200 */
.L_x_49:
[----:B------:R-:W-:-:S05]  /*1490*/  IADD3 R11, PT, PT, R19, 0x1, RZ ;  /* 0x00000001130b7810 */ /* 0x000fca0007ffe0ff */
[----:B------:R-:W-:-:S05]  /*14a0*/  IMAD.WIDE.U32 R10, R11, 0x4, R8 ;  /* 0x000000040b0a7825 */ /* 0x000fca00078e0008 */
[----:B0-----:R-:W2:Y:S02]  /*14b0*/  LDG.E R13, desc[UR36][R10.64] ;  /* 0x000000240a0d7981 */ /* 0x001ea4000c1e1900 */
        /* <DEDUP_REMOVED lines=10> */
[----:B------:R-:W-:Y:S01]  /*1560*/  VIADD R3, R3, 0x6 ;  /* 0x0000000603037836 */ /* 0x000fe20000000000 */
[----:B------:R-:W-:Y:S04]  /*1570*/  BSSY.RECONVERGENT B1, `(.L_x_51) ;  /* 0x0000036000017945 */ /* 0x000fe80003800200 */
[----:B------:R-:W-:Y:S01]  /*1580*/  ISETP.NE.AND P2, PT, R3, 0x5c, PT ;  /* 0x0000005c0300780c */ /* 0x000fe20003f45270 */
[----:B--2---:R-:W-:-:S02]  /*1590*/  DSETP.NEU.AND P0, PT, R12, RZ, PT ;  /* 0x000000ff0c00722a */ /* 0x004fc40003f0d000 */
[----:B---3--:R-:W-:-:S04]  /*15a0*/  DSETP.EQ.AND P3, PT, R20, RZ, PT ;  /* 0x000000ff1400722a */ /* 0x008fc80003f62000 */
[----:B----4-:R-:W-:-:S14]  /*15b0*/  DSETP.EQ.AND P0, PT, R14, RZ, !P0 ;  /* 0x000000ff0e00722a */ /* 0x010fdc0004702000 */
[----:B------:R-:W-:Y:S05]  /*15c0*/  @P0 BRA P3, `(.L_x_52) ;  /* 0x0000000000c00947 */ /* 0x000fea0001800000 */
[----:B------:R-:W-:-:S05]  /*15d0*/  IADD3 R13, PT, PT, R19, 0x2, RZ ;  /* 0x00000002130d7810 */ /* 0x000fca0007ffe0ff */
[----:B------:R-:W-:-:S05]  /*15e0*/  IMAD.WIDE.U32 R12, R13, 0x4, R8 ;  /* 0x000000040d0c7825 */ /* 0x000fca00078e0008 */
[----:B------:R-:W2:Y:S02]  /*15f0*/  LDG.E R15, desc[UR36][R12.64] ;  /* 0x000000240c0f7981 */ /* 0x000ea4000c1e1900 */
        /* <DEDUP_REMOVED lines=14> */
[----:B------:R-:W-:-:S05]  /*16e0*/  IADD3 R27, PT, PT, R19, 0x3, RZ ;  /* 0x00000003131b7810 */ /* 0x000fca0007ffe0ff */
[----:B------:R-:W-:-:S06]  /*16f0*/  IMAD.WIDE.U32 R26, R27, 0x4, R8 ;  /* 0x000000041b1a7825 */ /* 0x000fcc00078e0008 */
        /* <DEDUP_REMOVED lines=15> */
[----:B------:R-:W-:-:S04]  /*17f0*/  IMAD R23, R16, 0x3, RZ ;  /* 0x0000000310177824 */ /* 0x000fc800078e02ff */
[----:B------:R-:W-:-:S04]  /*1800*/  VIADD R15, R23, 0x2 ;  /* 0x00000002170f7836 */ /* 0x000fc80000000000 */
[----:B------:R-:W-:-:S05]  /*1810*/  IMAD.WIDE.U32 R14, R15, 0x4, R4 ;  /* 0x000000040f0e7825 */ /* 0x000fca00078e0004 */
[----:B------:R0:W-:Y:S04]  /*1820*/  ST.E desc[UR36][R14.64], R24 ;  /* 0x000000180e007985 */ /* 0x0001e8000c101924 */
[----:B------:R-:W2:Y:S01]  /*1830*/  LDG.E R13, desc[UR36][R12.64] ;  /* 0x000000240c0d7981 */ /* 0x000ea2000c1e1900 */
[----:B------:R-:W-:-:S05]  /*1840*/  IADD3 R21, PT, PT, R23, 0x1, RZ ;  /* 0x0000000117157810 */ /* 0x000fca0007ffe0ff */
[----:B------:R-:W-:Y:S01]  /*1850*/  IMAD.WIDE.U32 R20, R21, 0x4, R4 ;  /* 0x0000000415147825 */ /* 0x000fe200078e0004 */
[----:B--2---:R-:W-:-:S05]  /*1860*/  LEA R25, R0, R13, 0xe ;  /* 0x0000000d00197211 */ /* 0x004fca00078e70ff */
[----:B------:R0:W-:Y:S04]  /*1870*/  ST.E desc[UR36][R20.64], R25 ;  /* 0x0000001914007985 */ /* 0x0001e8000c101924 */
[----:B------:R-:W2:Y:S01]  /*1880*/  LDG.E R11, desc[UR36][R10.64] ;  /* 0x000000240a0b7981 */ /* 0x000ea2000c1e1900 */
[----:B------:R-:W-:Y:S01]  /*1890*/  IMAD.WIDE.U32 R22, R23, 0x4, R4 ;  /* 0x0000000417167825 */ /* 0x000fe200078e0004 */
[----:B------:R-:W-:-:S03]  /*18a0*/  IADD3 R16, PT, PT, R16, 0x1, RZ ;  /* 0x0000000110107810 */ /* 0x000fc60007ffe0ff */
[----:B--2---:R-:W-:-:S05]  /*18b0*/  IMAD R27, R0, 0x4000, R11 ;  /* 0x00004000001b7824 */ /* 0x004fca00078e020b */
[----:B------:R0:W-:Y:S02]  /*18c0*/  ST.E desc[UR36][R22.64], R27 ;  /* 0x0000001b16007985 */ /* 0x0001e4000c101924 */
.L_x_52:
[----:B------:R-:W-:Y:S05]  /*18d0*/  BSYNC.RECONVERGENT B1 ;  /* 0x0000000000017941 */ /* 0x000fea0003800200 */
.L_x_51:
[----:B------:R-:W-:Y:S01]  /*18e0*/  IADD3 R19, PT, PT, R19, 0x6, RZ ;  /* 0x0000000613137810 */ /* 0x000fe20007ffe0ff */
[----:B------:R-:W-:Y:S06]  /*18f0*/  @P2 BRA `(.L_x_53) ;  /* 0xfffffff400e82947 */ /* 0x000fec000383ffff */
[----:B------:R-:W-:Y:S05]  /*1900*/  BSYNC.RECONVERGENT B0 ;  /* 0x0000000000007941 */ /* 0x000fea0003800200 */
.L_x_48:
[----:B------:R-:W-:Y:S05]  /*1910*/  @P1 BRA `(.L_x_47) ;  /* 0xfffffff400c01947 */ /* 0x000fea000383ffff */
[----:B------:R-:W1:Y:S01]  /*1920*/  LDC.64 R2, c[0x0][0x390] ;  /* 0x0000e400ff027b82 */ /* 0x000e620000000a00 */
[C---:B------:R-:W-:Y:S01]  /*1930*/  ISETP.GE.AND P0, PT, R18.reuse, 0x1, PT ;  /* 0x000000011200780c */ /* 0x040fe20003f06270 */
[----:B------:R-:W-:Y:S05]  /*1940*/  WARPSYNC.ALL ;  /* 0x0000000000007948 */ /* 0x000fea0003800000 */
[----:B------:R-:W-:Y:S01]  /*1950*/  BSSY.RECONVERGENT B0, `(.L_x_54) ;  /* 0x00000a0000007945 */ /* 0x000fe20003800200 */
[----:B-1----:R-:W-:-:S05]  /*1960*/  IMAD.WIDE R6, R18, 0x4, R2 ;  /* 0x0000000412067825 */ /* 0x002fca00078e0202 */
[----:B------:R1:W-:Y:S01]  /*1970*/  STG.E desc[UR36][R6.64], R16 ;  /* 0x0000001006007986 */ /* 0x0003e2000c101924 */
[----:B------:R-:W-:Y:S06]  /*1980*/  BAR.SYNC.DEFER_BLOCKING 0x0 ;  /* 0x0000000000007b1d */ /* 0x000fec0000010000 */
[----:B------:R-:W-:Y:S05]  /*1990*/  @!P0 BRA `(.L_x_55) ;  /* 0x00000008006c8947 */ /* 0x000fea0003800000 */
[C---:B------:R-:W-:Y:S01]  /*19a0*/  ISETP.GE.U32.AND P0, PT, R18.reuse, 0x10, PT ;  /* 0x000000101200780c */ /* 0x040fe20003f06070 */
[----:B------:R-:W-:Y:S01]  /*19b0*/  BSSY.RECONVERGENT B1, `(.L_x_56) ;  /* 0x000002d000017945 */ /* 0x000fe20003800200 */
[----:B0-----:R-:W-:Y:S01]  /*19c0*/  LOP3.LUT R25, R18, 0xf, RZ, 0xc0, !PT ;  /* 0x0000000f12197812 */ /* 0x001fe200078ec0ff */
[----:B------:R-:W-:Y:S01]  /*19d0*/  IMAD.MOV.U32 R11, RZ, RZ, RZ ;  /* 0x000000ffff0b7224 */ /* 0x000fe200078e00ff */
[----:B------:R-:W-:Y:S02]  /*19e0*/  MOV R0, RZ ;  /* 0x000000ff00007202 */ /* 0x000fe40000000f00 */
[----:B------:R-:W-:-:S07]  /*19f0*/  ISETP.NE.AND P1, PT, R25, RZ, PT ;  /* 0x000000ff1900720c */ /* 0x000fce0003f25270 */
[----:B------:R-:W-:Y:S06]  /*1a00*/  @!P0 BRA `(.L_x_57) ;  /* 0x00000000009c8947 */ /* 0x000fec0003800000 */
[----:B------:R-:W0:Y:S01]  /*1a10*/  LDCU.64 UR4, c[0x0][0x390] ;  /* 0x00007200ff0477ac */ /* 0x000e220008000a00 */
[----:B------:R-:W-:Y:S01]  /*1a20*/  LOP3.LUT R11, R18, 0x7ffffff0, RZ, 0xc0, !PT ;  /* 0x7ffffff0120b7812 */ /* 0x000fe200078ec0ff */
[----:B------:R-:W-:-:S04]  /*1a30*/  HFMA2 R0, -RZ, RZ, 0, 0 ;  /* 0x00000000ff007431 */ /* 0x000fc800000001ff */
[----:B------:R-:W-:Y:S01]  /*1a40*/  IMAD.MOV R10, RZ, RZ, -R11 ;  /* 0x000000ffff0a7224 */ /* 0x000fe200078e0a0b */
[----:B0-----:R-:W-:-:S04]  /*1a50*/  UIADD3 UR4, UP0, UPT, UR4, 0x20, URZ ;  /* 0x0000002004047890 */ /* 0x001fc8000ff1e0ff */
[----:B------:R-:W-:Y:S02]  /*1a60*/  UIADD3.X UR5, UPT, UPT, URZ, UR5, URZ, UP0, !UPT ;  /* 0x00000005ff057290 */ /* 0x000fe400087fe4ff */
[----:B------:R-:W-:-:S04]  /*1a70*/  MOV R12, UR4 ;  /* 0x00000004000c7c02 */ /* 0x000fc80008000f00 */
[----:B------:R-:W-:-:S07]  /*1a80*/  MOV R13, UR5 ;  /* 0x00000005000d7c02 */ /* 0x000fce0008000f00 */
.L_x_58:
[----:B-1----:R-:W-:Y:S01]  /*1a90*/  IMAD.MOV.U32 R6, RZ, RZ, R12 ;  /* 0x000000ffff067224 */ /* 0x002fe200078e000c */
[----:B------:R-:W-:-:S05]  /*1aa0*/  MOV R7, R13 ;  /* 0x0000000d00077202 */ /* 0x000fca0000000f00 */
[----:B------:R-:W2:Y:S04]  /*1ab0*/  LDG.E R19, desc[UR36][R6.64+-0x20] ;  /* 0xffffe02406137981 */ /* 0x000ea8000c1e1900 */
[----:B------:R-:W2:Y:S04]  /*1ac0*/  LDG.E R21, desc[UR36][R6.64+-0x1c] ;  /* 0xffffe42406157981 */ /* 0x000ea8000c1e1900 */
[----:B------:R-:W3:Y:S04]  /*1ad0*/  LDG.E R22, desc[UR36][R6.64+-0x18] ;  /* 0xffffe82406167981 */ /* 0x000ee8000c1e1900 */
[----:B------:R-:W3:Y:S04]  /*1ae0*/  LDG.E R23, desc[UR36][R6.64+-0x14] ;  /* 0xffffec2406177981 */ /* 0x000ee8000c1e1900 */
[----:B------:R-:W4:Y:S04]  /*1af0*/  LDG.E R12, desc[UR36][R6.64+-0x10] ;  /* 0xfffff024060c7981 */ /* 0x000f28000c1e1900 */
[----:B------:R-:W4:Y:S04]  /*1b00*/  LDG.E R13, desc[UR36][R6.64+-0xc] ;  /* 0xfffff424060d7981 */ /* 0x000f28000c1e1900 */
[----:B------:R-:W5:Y:S04]  /*1b10*/  LDG.E R14, desc[UR36][R6.64+-0x8] ;  /* 0xfffff824060e7981 */ /* 0x000f68000c1e1900 */
[----:B------:R-:W5:Y:S04]  /*1b20*/  LDG.E R15, desc[UR36][R6.64+-0x4] ;  /* 0xfffffc24060f7981 */ /* 0x000f68000c1e1900 */
[----:B------:R-:W5:Y:S04]  /*1b30*/  LDG.E R17, desc[UR36][R6.64] ;  /* 0x0000002406117981 */ /* 0x000f68000c1e1900 */
[----:B------:R-:W5:Y:S04]  /*1b40*/  LDG.E R20, desc[UR36][R6.64+0x4] ;  /* 0x0000042406147981 */ /* 0x000f68000c1e1900 */
[----:B------:R-:W5:Y:S01]  /*1b50*/  LDG.E R24, desc[UR36][R6.64+0x10] ;  /* 0x0000102406187981 */ /* 0x000f62000c1e1900 */
[----:B--2---:R-:W-:-:S03]  /*1b60*/  IADD3 R21, PT, PT, R21, R19, R0 ;  /* 0x0000001315157210 */ /* 0x004fc60007ffe000 */
[----:B------:R-:W2:Y:S04]  /*1b70*/  LDG.E R19, desc[UR36][R6.64+0x8] ;  /* 0x0000082406137981 */ /* 0x000ea8000c1e1900 */
[----:B------:R-:W2:Y:S01]  /*1b80*/  LDG.E R0, desc[UR36][R6.64+0xc] ;  /* 0x00000c2406007981 */ /* 0x000ea2000c1e1900 */
[----:B---3--:R-:W-:-:S03]  /*1b90*/  IADD3 R26, PT, PT, R23, R22, R21 ;  /* 0x00000016171a7210 */ /* 0x008fc60007ffe015 */
[----:B------:R-:W3:Y:S04]  /*1ba0*/  LDG.E R23, desc[UR36][R6.64+0x14] ;  /* 0x0000142406177981 */ /* 0x000ee8000c1e1900 */
[----:B------:R-:W3:Y:S04]  /*1bb0*/  LDG.E R22, desc[UR36][R6.64+0x18] ;  /* 0x0000182406167981 */ /* 0x000ee8000c1e1900 */
[----:B------:R-:W3:Y:S01]  /*1bc0*/  LDG.E R21, desc[UR36][R6.64+0x1c] ;  /* 0x00001c2406157981 */ /* 0x000ee2000c1e1900 */
[----:B----4-:R-:W-:Y:S02]  /*1bd0*/  IADD3 R12, PT, PT, R13, R12, R26 ;  /* 0x0000000c0d0c7210 */ /* 0x010fe40007ffe01a */
[----:B------:R-:W-:-:S02]  /*1be0*/  IADD3 R10, PT, PT, R10, 0x10, RZ ;  /* 0x000000100a0a7810 */ /* 0x000fc40007ffe0ff */
[----:B-----5:R-:W-:Y:S02]  /*1bf0*/  IADD3 R12, PT, PT, R15, R14, R12 ;  /* 0x0000000e0f0c7210 */ /* 0x020fe40007ffe00c */
[----:B------:R-:W-:Y:S02]  /*1c00*/  ISETP.NE.AND P0, PT, R10, RZ, PT ;  /* 0x000000ff0a00720c */ /* 0x000fe40003f05270 */
[----:B------:R-:W-:-:S04]  /*1c10*/  IADD3 R12, PT, PT, R20, R17, R12 ;  /* 0x00000011140c7210 */ /* 0x000fc80007ffe00c */
[----:B--2---:R-:W-:Y:S02]  /*1c20*/  IADD3 R0, PT, PT, R0, R19, R12 ;  /* 0x0000001300007210 */ /* 0x004fe40007ffe00c */
[----:B------:R-:W-:Y:S02]  /*1c30*/  IADD3 R12, P2, PT, R6, 0x40, RZ ;  /* 0x00000040060c7810 */ /* 0x000fe40007f5e0ff */
[----:B---3--:R-:W-:-:S03]  /*1c40*/  IADD3 R0, PT, PT, R23, R24, R0 ;  /* 0x0000001817007210 */ /* 0x008fc60007ffe000 */
[----:B------:R-:W-:Y:S01]  /*1c50*/  IMAD.X R13, RZ, RZ, R7, P2 ;  /* 0x000000ffff0d7224 */ /* 0x000fe200010e0607 */
[----:B------:R-:W-:Y:S01]  /*1c60*/  IADD3 R0, PT, PT, R21, R22, R0 ;  /* 0x0000001615007210 */ /* 0x000fe20007ffe000 */
[----:B------:R-:W-:Y:S06]  /*1c70*/  @P0 BRA `(.L_x_58) ;  /* 0xfffffffc00840947 */ /* 0x000fec000383ffff */
.L_x_57:
[----:B------:R-:W-:Y:S05]  /*1c80*/  BSYNC.RECONVERGENT B1 ;  /* 0x0000000000017941 */ /* 0x000fea0003800200 */
.L_x_56:
[----:B------:R-:W-:Y:S04]  /*1c90*/  BSSY.RECONVERGENT B1, `(.L_x_59) ;  /* 0x0000031000017945 */ /* 0x000fe80003800200 */
[----:B------:R-:W-:Y:S05]  /*1ca0*/  @!P1 BRA `(.L_x_60) ;  /* 0x0000000000bc9947 */ /* 0x000fea0003800000 */
[----:B------:R-:W-:Y:S01]  /*1cb0*/  ISETP.GE.U32.AND P0, PT, R25, 0x8, PT ;  /* 0x000000081900780c */ /* 0x000fe20003f06070 */
[----:B------:R-:W-:Y:S01]  /*1cc0*/  BSSY.RECONVERGENT B2, `(.L_x_61) ;  /* 0x0000012000027945 */ /* 0x000fe20003800200 */
[----:B------:R-:W-:-:S04]  /*1cd0*/  LOP3.LUT R21, R18, 0x7, RZ, 0xc0, !PT ;  /* 0x0000000712157812 */ /* 0x000fc800078ec0ff */
[----:B------:R-:W-:-:S07]  /*1ce0*/  ISETP.NE.AND P1, PT, R21, RZ, PT ;  /* 0x000000ff1500720c */ /* 0x000fce0003f25270 */
[----:B------:R-:W-:Y:S06]  /*1cf0*/  @!P0 BRA `(.L_x_62) ;  /* 0x0000000000388947 */ /* 0x000fec0003800000 */
[----:B-1----:R-:W-:-:S05]  /*1d00*/  IMAD.WIDE.U32 R6, R11, 0x4, R2 ;  /* 0x000000040b067825 */ /* 0x002fca00078e0002 */
[----:B------:R-:W2:Y:S04]  /*1d10*/  LDG.E R13, desc[UR36][R6.64] ;  /* 0x00000024060d7981 */ /* 0x000ea8000c1e1900 */
[----:B------:R-:W2:Y:S04]  /*1d20*/  LDG.E R10, desc[UR36][R6.64+0x4] ;  /* 0x00000424060a7981 */ /* 0x000ea8000c1e1900 */
[----:B------:R-:W3:Y:S04]  /*1d30*/  LDG.E R15, desc[UR36][R6.64+0x8] ;  /* 0x00000824060f7981 */ /* 0x000ee8000c1e1900 */
[----:B------:R-:W3:Y:S04]  /*1d40*/  LDG.E R12, desc[UR36][R6.64+0xc] ;  /* 0x00000c24060c7981 */ /* 0x000ee8000c1e1900 */
[----:B------:R-:W4:Y:S04]  /*1d50*/  LDG.E R17, desc[UR36][R6.64+0x10] ;  /* 0x0000102406117981 */ /* 0x000f28000c1e1900 */
[----:B------:R-:W4:Y:S04]  /*1d60*/  LDG.E R14, desc[UR36][R6.64+0x14] ;  /* 0x00001424060e7981 */ /* 0x000f28000c1e1900 */
[----:B------:R-:W5:Y:S04]  /*1d70*/  LDG.E R19, desc[UR36][R6.64+0x18] ;  /* 0x0000182406137981 */ /* 0x000f68000c1e1900 */
[----:B------:R-:W5:Y:S01]  /*1d80*/  LDG.E R20, desc[UR36][R6.64+0x1c] ;  /* 0x00001c2406147981 */ /* 0x000f62000c1e1900 */
[----:B------:R-:W-:-:S02]  /*1d90*/  IADD3 R11, PT, PT, R11, 0x8, RZ ;  /* 0x000000080b0b7810 */ /* 0x000fc40007ffe0ff */
[----:B--2---:R-:W-:-:S04]  /*1da0*/  IADD3 R10, PT, PT, R10, R13, R0 ;  /* 0x0000000d0a0a7210 */ /* 0x004fc80007ffe000 */
[----:B---3--:R-:W-:-:S04]  /*1db0*/  IADD3 R10, PT, PT, R12, R15, R10 ;  /* 0x0000000f0c0a7210 */ /* 0x008fc80007ffe00a */
[----:B----4-:R-:W-:-:S04]  /*1dc0*/  IADD3 R10, PT, PT, R14, R17, R10 ;  /* 0x000000110e0a7210 */ /* 0x010fc80007ffe00a */
[----:B-----5:R-:W-:-:S07]  /*1dd0*/  IADD3 R0, PT, PT, R20, R19, R10 ;  /* 0x0000001314007210 */ /* 0x020fce0007ffe00a */
.L_x_62:
[----:B------:R-:W-:Y:S05]  /*1de0*/  BSYNC.RECONVERGENT B2 ;  /* 0x0000000000027941 */ /* 0x000fea0003800200 */
.L_x_61:
        /* <DEDUP_REMOVED lines=10> */
[----:B------:R-:W3:Y:S01]  /*1e90*/  LDG.E R12, desc[UR36][R6.64+0xc] ;  /* 0x00000c24060c7981 */ /* 0x000ee2000c1e1900 */
[----:B------:R-:W-:-:S02]  /*1ea0*/  IADD3 R11, PT, PT, R11, 0x4, RZ ;  /* 0x000000040b0b7810 */ /* 0x000fc40007ffe0ff */
[----:B--2---:R-:W-:-:S04]  /*1eb0*/  IADD3 R0, PT, PT, R10, R13, R0 ;  /* 0x0000000d0a007210 */ /* 0x004fc80007ffe000 */
[----:B---3--:R-:W-:-:S07]  /*1ec0*/  IADD3 R0, PT, PT, R12, R15, R0 ;  /* 0x0000000f0c007210 */ /* 0x008fce0007ffe000 */
.L_x_64:
[----:B------:R-:W-:Y:S05]  /*1ed0*/  BSYNC.RECONVERGENT B2 ;  /* 0x0000000000027941 */ /* 0x000fea0003800200 */
.L_x_63:
[----:B------:R-:W-:Y:S05]  /*1ee0*/  @!P1 BRA `(.L_x_60) ;  /* 0x00000000002c9947 */ /* 0x000fea0003800000 */
[----:B------:R-:W-:-:S04]  /*1ef0*/  IMAD.WIDE.U32 R2, R11, 0x4, R2 ;  /* 0x000000040b027825 */ /* 0x000fc800078e0002 */
[----:B------:R-:W-:Y:S01]  /*1f00*/  IMAD.MOV R18, RZ, RZ, -R18 ;  /* 0x000000ffff127224 */ /* 0x000fe200078e0a12 */
[----:B-1----:R-:W-:-:S07]  /*1f10*/  MOV R7, R3 ;  /* 0x0000000300077202 */ /* 0x002fce0000000f00 */
.L_x_65:
[----:B------:R-:W-:-:S06]  /*1f20*/  MOV R3, R7 ;  /* 0x0000000700037202 */ /* 0x000fcc0000000f00 */
[----:B------:R0:W2:Y:S01]  /*1f30*/  LDG.E R3, desc[UR36][R2.64] ;  /* 0x0000002402037981 */ /* 0x0000a2000c1e1900 */
[----:B------:R-:W-:-:S05]  /*1f40*/  VIADD R18, R18, 0x1 ;  /* 0x0000000112127836 */ /* 0x000fca0000000000 */
[----:B------:R-:W-:Y:S02]  /*1f50*/  ISETP.NE.AND P0, PT, R18, RZ, PT ;  /* 0x000000ff1200720c */ /* 0x000fe40003f05270 */
[----:B0-----:R-:W-:-:S04]  /*1f60*/  IADD3 R2, P1, PT, R2, 0x4, RZ ;  /* 0x0000000402027810 */ /* 0x001fc80007f3e0ff */
[----:B------:R-:W-:Y:S02]  /*1f70*/  IADD3.X R7, PT, PT, RZ, R7, RZ, P1, !PT ;  /* 0x00000007ff077210 */ /* 0x000fe40000ffe4ff */
[----:B--2---:R-:W-:-:S05]  /*1f80*/  IADD3 R0, PT, PT, R3, R0, RZ ;  /* 0x0000000003007210 */ /* 0x004fca0007ffe0ff */
[----:B------:R-:W-:Y:S05]  /*1f90*/  @P0 BRA `(.L_x_65) ;  /* 0xfffffffc00e00947 */ /* 0x000fea000383ffff */
.L_x_60:
[----:B------:R-:W-:Y:S05]  /*1fa0*/  BSYNC.RECONVERGENT B1 ;  /* 0x0000000000017941 */ /* 0x000fea0003800200 */
.L_x_59:
[----:B------:R-:W-:-:S13]  /*1fb0*/  ISETP.NE.AND P0, PT, R16, RZ, PT ;  /* 0x000000ff1000720c */ /* 0x000fda0003f05270 */
[----:B------:R-:W-:Y:S05]  /*1fc0*/  @!P0 BRA `(.L_x_55) ;  /* 0x0000000000e08947 */ /* 0x000fea0003800000 */
[----:B-1----:R-:W-:Y:S01]  /*1fd0*/  IMAD R16, R16, 0x3, RZ ;  /* 0x0000000310107824 */ /* 0x002fe200078e02ff */
[----:B------:R-:W-:Y:S01]  /*1fe0*/  BSSY.RECONVERGENT B1, `(.L_x_66) ;  /* 0x0000024000017945 */ /* 0x000fe20003800200 */
[----:B------:R-:W-:-:S03]  /*1ff0*/  IMAD.MOV.U32 R7, RZ, RZ, RZ ;  /* 0x000000ffff077224 */ /* 0x000fc600078e00ff */
[C---:B------:R-:W-:Y:S02]  /*2000*/  ISETP.GE.U32.AND P1, PT, R16.reuse, 0x4, PT ;  /* 0x000000041000780c */ /* 0x040fe40003f26070 */
[----:B------:R-:W-:-:S04]  /*2010*/  VIMNMX.U32 R2, PT, PT, R16, 0x1, !PT ;  /* 0x0000000110027848 */ /* 0x000fc80007fe0000 */
[----:B------:R-:W-:-:S04]  /*2020*/  LOP3.LUT R6, R2, 0x3, RZ, 0xc0, !PT ;  /* 0x0000000302067812 */ /* 0x000fc800078ec0ff */
[----:B------:R-:W-:-:S03]  /*2030*/  ISETP.NE.AND P0, PT, R6, RZ, PT ;  /* 0x000000ff0600720c */ /* 0x000fc60003f05270 */
[----:B------:R-:W-:Y:S10]  /*2040*/  @!P1 BRA `(.L_x_67) ;  /* 0x0000000000749947 */ /* 0x000ff40003800000 */
[----:B------:R-:W-:Y:S01]  /*2050*/  IMAD R17, R0, 0x3, RZ ;  /* 0x0000000300117824 */ /* 0x000fe200078e02ff */
[----:B------:R-:W-:Y:S02]  /*2060*/  LOP3.LUT R7, R2, 0xfffffffc, RZ, 0xc0, !PT ;  /* 0xfffffffc02077812 */ /* 0x000fe400078ec0ff */
[----:B------:R-:W-:Y:S02]  /*2070*/  IADD3 R12, P1, PT, R4, 0x8, RZ ;  /* 0x00000008040c7810 */ /* 0x000fe40007f3e0ff */
[----:B------:R-:W-:Y:S01]  /*2080*/  IADD3 R17, PT, PT, R17, 0x16800, RZ ;  /* 0x0001680011117810 */ /* 0x000fe20007ffe0ff */
[----:B------:R-:W-:Y:S01]  /*2090*/  IMAD.MOV R16, RZ, RZ, -R7 ;  /* 0x000000ffff107224 */ /* 0x000fe200078e0a07 */
[----:B------:R-:W-:-:S09]  /*20a0*/  IADD3.X R13, PT, PT, RZ, R5, RZ, P1, !PT ;  /* 0x00000005ff0d7210 */ /* 0x000fd20000ffe4ff */
.L_x_68:
[----:B------:R-:W-:Y:S02]  /*20b0*/  MOV R2, R12 ;  /* 0x0000000c00027202 */ /* 0x000fe40000000f00 */
[----:B------:R-:W-:-:S05]  /*20c0*/  MOV R3, R13 ;  /* 0x0000000d00037202 */ /* 0x000fca0000000f00 */
[----:B--2---:R-:W2:Y:S01]  /*20d0*/  LD.E R19, desc[UR36][R2.64+-0x8] ;  /* 0xfffff82402137980 */ /* 0x004ea2000c101900 */
[----:B------:R-:W-:-:S04]  /*20e0*/  IMAD.WIDE.U32 R10, R17, 0x4, R8 ;  /* 0x00000004110a7825 */ /* 0x000fc800078e0008 */
[----:B------:R-:W-:Y:S01]  /*20f0*/  VIADD R13, R17, 0x1 ;  /* 0x00000001110d7836 */ /* 0x000fe20000000000 */
[----:B--2---:R0:W-:Y:S04]  /*2100*/  STG.E desc[UR36][R10.64], R19 ;  /* 0x000000130a007986 */ /* 0x0041e8000c101924 */
[----:B------:R-:W2:Y:S01]  /*2110*/  LD.E R23, desc[UR36][R2.64+-0x4] ;  /* 0xfffffc2402177980 */ /* 0x000ea2000c101900 */
[----:B------:R-:W-:Y:S01]  /*2120*/  IMAD.WIDE.U32 R12, R13, 0x4, R8 ;  /* 0x000000040d0c7825 */ /* 0x000fe200078e0008 */
[----:B------:R-:W-:-:S04]  /*2130*/  IADD3 R15, PT, PT, R17, 0x2, RZ ;  /* 0x00000002110f7810 */ /* 0x000fc80007ffe0ff */
[----:B--2---:R1:W-:Y:S04]  /*2140*/  STG.E desc[UR36][R12.64], R23 ;  /* 0x000000170c007986 */ /* 0x0043e8000c101924 */
[----:B------:R-:W2:Y:S01]  /*2150*/  LD.E R25, desc[UR36][R2.64] ;  /* 0x0000002402197980 */ /* 0x000ea2000c101900 */
[----:B------:R-:W-:Y:S01]  /*2160*/  IMAD.WIDE.U32 R14, R15, 0x4, R8 ;  /* 0x000000040f0e7825 */ /* 0x000fe200078e0008 */
[----:B------:R-:W-:-:S04]  /*2170*/  IADD3 R21, PT, PT, R17, 0x3, RZ ;  /* 0x0000000311157810 */ /* 0x000fc80007ffe0ff */
[----:B--2---:R2:W-:Y:S04]  /*2180*/  STG.E desc[UR36][R14.64], R25 ;  /* 0x000000190e007986 */ /* 0x0045e8000c101924 */
[----:B------:R-:W3:Y:S01]  /*2190*/  LD.E R27, desc[UR36][R2.64+0x4] ;  /* 0x00000424021b7980 */ /* 0x000ee2000c101900 */
[----:B0-----:R-:W-:Y:S01]  /*21a0*/  IMAD.WIDE.U32 R10, R21, 0x4, R8 ;  /* 0x00000004150a7825 */ /* 0x001fe200078e0008 */
[----:B-1----:R-:W-:Y:S02]  /*21b0*/  IADD3 R12, P2, PT, R2, 0x10, RZ ;  /* 0x00000010020c7810 */ /* 0x002fe40007f5e0ff */
[----:B------:R-:W-:Y:S01]  /*21c0*/  IADD3 R17, PT, PT, R17, 0x4, RZ ;  /* 0x0000000411117810 */ /* 0x000fe20007ffe0ff */
[----:B------:R-:W-:Y:S01]  /*21d0*/  VIADD R16, R16, 0x4 ;  /* 0x0000000410107836 */ /* 0x000fe20000000000 */
[----:B------:R-:W-:-:S04]  /*21e0*/  IADD3.X R13, PT, PT, RZ, R3, RZ, P2, !PT ;  /* 0x00000003ff0d7210 */ /* 0x000fc800017fe4ff */
[----:B------:R-:W-:Y:S01]  /*21f0*/  ISETP.NE.AND P1, PT, R16, RZ, PT ;  /* 0x000000ff1000720c */ /* 0x000fe20003f25270 */
[----:B---3--:R2:W-:-:S12]  /*2200*/  STG.E desc[UR36][R10.64], R27 ;  /* 0x0000001b0a007986 */ /* 0x0085d8000c101924 */
[----:B------:R-:W-:Y:S05]  /*2210*/  @P1 BRA `(.L_x_68) ;  /* 0xfffffffc00a41947 */ /* 0x000fea000383ffff */
.L_x_67:
[----:B------:R-:W-:Y:S05]  /*2220*/  BSYNC.RECONVERGENT B1 ;  /* 0x0000000000017941 */ /* 0x000fea0003800200 */
.L_x_66:
[----:B------:R-:W-:Y:S05]  /*2230*/  @!P0 BRA `(.L_x_55) ;  /* 0x0000000000448947 */ /* 0x000fea0003800000 */
[----:B------:R-:W-:Y:S01]  /*2240*/  IMAD.WIDE.U32 R2, R7, 0x4, R4 ;  /* 0x0000000407027825 */ /* 0x000fe200078e0004 */
[----:B--2---:R-:W-:-:S03]  /*2250*/  IADD3 R10, PT, PT, -R6, RZ, RZ ;  /* 0x000000ff060a7210 */ /* 0x004fc60007ffe1ff */
[----:B------:R-:W-:Y:S01]  /*2260*/  IMAD R0, R0, 0x3, R7 ;  /* 0x0000000300007824 */ /* 0x000fe200078e0207 */
[----:B------:R-:W-:Y:S01]  /*2270*/  MOV R12, R3 ;  /* 0x00000003000c7202 */ /* 0x000fe20000000f00 */
[----:B------:R-:W-:-:S07]  /*2280*/  IMAD.MOV.U32 R11, RZ, RZ, R2 ;  /* 0x000000ffff0b7224 */ /* 0x000fce00078e0002 */
.L_x_69:
[----:B---3--:R-:W-:Y:S01]  /*2290*/  MOV R7, R12 ;  /* 0x0000000c00077202 */ /* 0x008fe20000000f00 */
[----:B------:R-:W-:-:S05]  /*22a0*/  IMAD.MOV.U32 R6, RZ, RZ, R11 ;  /* 0x000000ffff067224 */ /* 0x000fca00078e000b */
[----:B------:R-:W2:Y:S01]  /*22b0*/  LD.E R7, desc[UR36][R6.64] ;  /* 0x0000002406077980 */ /* 0x000ea2000c101900 */
[----:B------:R-:W-:Y:S01]  /*22c0*/  IADD3 R3, PT, PT, R0, 0x16800, RZ ;  /* 0x0001680000037810 */ /* 0x000fe20007ffe0ff */
[----:B------:R-:W-:Y:S01]  /*22d0*/  VIADD R10, R10, 0x1 ;  /* 0x000000010a0a7836 */ /* 0x000fe20000000000 */
[----:B------:R-:W-:Y:S02]  /*22e0*/  IADD3 R11, P1, PT, R11, 0x4, RZ ;  /* 0x000000040b0b7810 */ /* 0x000fe40007f3e0ff */
[----:B------:R-:W-:Y:S01]  /*22f0*/  IADD3 R0, PT, PT, R0, 0x1, RZ ;  /* 0x0000000100007810 */ /* 0x000fe20007ffe0ff */
[----:B------:R-:W-:Y:S01]  /*2300*/  IMAD.WIDE.U32 R2, R3, 0x4, R8 ;  /* 0x0000000403027825 */ /* 0x000fe200078e0008 */
[----:B------:R-:W-:Y:S02]  /*2310*/  ISETP.NE.AND P0, PT, R10, RZ, PT ;  /* 0x000000ff0a00720c */ /* 0x000fe40003f05270 */
[----:B------:R-:W-:Y:S02]  /*2320*/  IADD3.X R12, PT, PT, RZ, R12, RZ, P1, !PT ;  /* 0x0000000cff0c7210 */ /* 0x000fe40000ffe4ff */
[----:B--2---:R3:W-:Y:S09]  /*2330*/  STG.E desc[UR36][R2.64], R7 ;  /* 0x0000000702007986 */ /* 0x0047f2000c101924 */
[----:B------:R-:W-:Y:S05]  /*2340*/  @P0 BRA `(.L_x_69) ;  /* 0xfffffffc00d00947 */ /* 0x000fea000383ffff */
.L_x_55:
[----:B------:R-:W-:Y:S05]  /*2350*/  BSYNC.RECONVERGENT B0 ;  /* 0x0000000000007941 */ /* 0x000fea0003800200 */
.L_x_54:
[----:B------:R-:W-:-:S04]  /*2360*/  MOV R0, 0x18 ;  /* 0x0000001800007802 */ /* 0x000fc80000000f00 */
[----:B---3--:R3:W4:Y:S03]  /*2370*/  LDC.64 R2, c[0x4][R0] ;  /* 0x0100000000027b82 */ /* 0x0087260000000a00 */
[----:B0-----:R-:W-:-:S07]  /*2380*/  LEPC R20, `(.L_x_70) ;  /* 0x000000001014794e */ /* 0x001fce0000000000 */
[----:B-1234-:R-:W-:Y:S05]  /*2390*/  CALL.ABS.NOINC R2 ;  /* 0x0000000002007343 */ /* 0x01efea0003c00000 */
.L_x_70:
[----:B------:R-:W-:Y:S05]  /*23a0*/  WARPSYNC.ALL ;  /* 0x0000000000007948 */ /* 0x000fea0003800000 */
[----:B------:R-:W-:Y:S06]  /*23b0*/  BAR.SYNC.DEFER_BLOCKING 0x0 ;  /* 0x0000000000007b1d */ /* 0x000fec0000010000 */
[----:B------:R-:W-:Y:S05]  /*23c0*/  EXIT ;  /* 0x000000000000794d */ /* 0x000fea0003800000 */
.L_x_71:
        /* <DEDUP_REMOVED lines=11> */
.L_x_180:


//--------------------- .text._Z18SupressOverlapCUDAPd --------------------------
	.section	.text._Z18SupressOverlapCUDAPd,"ax",@progbits
	.align	128
        .global         _Z18SupressOverlapCUDAPd
        .type           _Z18SupressOverlapCUDAPd,@function
        .size           _Z18SupressOverlapCUDAPd,(.L_x_175 - _Z18SupressOverlapCUDAPd)
        .other          _Z18SupressOverlapCUDAPd,@"STO_CUDA_ENTRY STV_DEFAULT"
_Z18SupressOverlapCUDAPd:
.text._Z18SupressOverlapCUDAPd:
[----:B------:R-:W0:Y:S08]  /*0000*/  LDC R1, c[0x0][0x37c] ;  /* 0x0000df00ff017b82 */ /* 0x000e300000000800 */
[----:B------:R-:W1:Y:S01]  /*0010*/  LDC.64 R12, c[0x0][0x380] ;  /* 0x0000e000ff0c7b82 */ /* 0x000e620000000a00 */
[----:B------:R-:W1:Y:S01]  /*0020*/  LDCU.64 UR12, c[0x0][0x358] ;  /* 0x00006b00ff0c77ac */ /* 0x000e620008000a00 */
[----:B0-----:R-:W-:Y:S01]  /*0030*/  VIADD R1, R1, 0xffffff60 ;  /* 0xffffff6001017836 */ /* 0x001fe20000000000 */
[----:B-1----:R-:W2:Y:S04]  /*0040*/  LDG.E.64 R10, desc[UR12][R12.64+0x60180] ;  /* 0x0601800c0c0a7981 */ /* 0x002ea8000c1e1b00 */
[----:B------:R-:W2:Y:S04]  /*0050*/  LDG.E.64 R4, desc[UR12][R12.64+0x60000] ;  /* 0x0600000c0c047981 */ /* 0x000ea8000c1e1b00 */
[----:B------:R-:W3:Y:S04]  /*0060*/  LDG.E.64 R14, desc[UR12][R12.64+0x60188] ;  /* 0x0601880c0c0e7981 */ /* 0x000ee8000c1e1b00 */
[----:B------:R-:W3:Y:S04]  /*0070*/  LDG.E.64 R6, desc[UR12][R12.64+0x60008] ;  /* 0x0600080c0c067981 */ /* 0x000ee8000c1e1b00 */
[----:B------:R-:W4:Y:S04]  /*0080*/  LDG.E.64 R2, desc[UR12][R12.64] ;  /* 0x0000000c0c027981 */ /* 0x000f28000c1e1b00 */
[----:B------:R-:W5:Y:S01]  /*0090*/  LDG.E.64 R8, desc[UR12][R12.64+0x168] ;  /* 0x0001680c0c087981 */ /* 0x000f62000c1e1b00 */
[----:B------:R-:W-:Y:S01]  /*00a0*/  IMAD.MOV.U32 R16, RZ, RZ, 0x1 ;  /* 0x00000001ff107424 */ /* 0x000fe200078e00ff */
[----:B------:R-:W0:Y:S01]  /*00b0*/  S2UR UR4, SR_CTAID.X ;  /* 0x00000000000479c3 */ /* 0x000e220000002500 */
[----:B------:R-:W-:Y:S01]  /*00c0*/  R2UR UR11, R1 ;  /* 0x00000000010b72ca */ /* 0x000fe200000e0000 */
[----:B------:R-:W0:Y:S06]  /*00d0*/  S2R R0, SR_TID.X ;  /* 0x0000000000007919 */ /* 0x000e2c0000002100 */
[----:B------:R-:W0:Y:S02]  /*00e0*/  LDC R21, c[0x0][0x360] ;  /* 0x0000d800ff157b82 */ /* 0x000e240000000800 */
[----:B0-----:R-:W-:Y:S01]  /*00f0*/  IMAD R0, R21, UR4, R0 ;  /* 0x0000000415007c24 */ /* 0x001fe2000f8e0200 */
[----:B--2---:R-:W-:-:S06]  /*0100*/  DADD R10, -R4, R10 ;  /* 0x00000000040a7229 */ /* 0x004fcc000000010a */
[----:B------:R-:W0:Y:S01]  /*0110*/  MUFU.RCP64H R17, R11 ;  /* 0x0000000b00117308 */ /* 0x000e220000001800 */
[----:B---3--:R-:W-:Y:S01]  /*0120*/  DADD R14, -R6, R14 ;  /* 0x00000000060e7229 */ /* 0x008fe2000000010e */
[----:B----4-:R-:W-:Y:S02]  /*0130*/  R2UR UR6, R2 ;  /* 0x00000000020672ca */ /* 0x010fe400000e0000 */
[----:B------:R-:W-:Y:S02]  /*0140*/  R2UR UR7, R3 ;  /* 0x00000000030772ca */ /* 0x000fe400000e0000 */
[----:B-----5:R-:W-:-:S05]  /*0150*/  R2UR UR8, R8 ;  /* 0x00000000080872ca */ /* 0x020fca00000e0000 */
[----:B------:R-:W-:Y:S02]  /*0160*/  FSETP.GEU.AND P1, PT, |R15|, 6.5827683646048100446e-37, PT ;  /* 0x036000000f00780b */ /* 0x000fe40003f2e200 */
[----:B------:R-:W-:Y:S01]  /*0170*/  R2UR UR9, R9 ;  /* 0x00000000090972ca */ /* 0x000fe200000e0000 */
[----:B0-----:R-:W-:-:S08]  /*0180*/  DFMA R18, -R10, R16, 1 ;  /* 0x3ff000000a12742b */ /* 0x001fd00000000110 */
[----:B------:R-:W-:-:S08]  /*0190*/  DFMA R18, R18, R18, R18 ;  /* 0x000000121212722b */ /* 0x000fd00000000012 */
[----:B------:R-:W-:-:S08]  /*01a0*/  DFMA R18, R16, R18, R16 ;  /* 0x000000121012722b */ /* 0x000fd00000000010 */
[----:B------:R-:W-:-:S08]  /*01b0*/  DFMA R16, -R10, R18, 1 ;  /* 0x3ff000000a10742b */ /* 0x000fd00000000112 */
[----:B------:R-:W-:-:S08]  /*01c0*/  DFMA R16, R18, R16, R18 ;  /* 0x000000101210722b */ /* 0x000fd00000000012 */
[----:B------:R-:W-:-:S08]  /*01d0*/  DMUL R18, R14, R16 ;  /* 0x000000100e127228 */ /* 0x000fd00000000000 */
[----:B------:R-:W-:-:S08]  /*01e0*/  DFMA R12, -R10, R18, R14 ;  /* 0x000000120a0c722b */ /* 0x000fd0000000010e */
[----:B------:R-:W-:-:S10]  /*01f0*/  DFMA R16, R16, R12, R18 ;  /* 0x0000000c1010722b */ /* 0x000fd40000000012 */
[----:B------:R-:W-:-:S05]  /*0200*/  FFMA R12, RZ, R11, R17 ;  /* 0x0000000bff0c7223 */ /* 0x000fca0000000011 */
[----:B------:R-:W-:-:S13]  /*0210*/  FSETP.GT.AND P0, PT, |R12|, 1.469367938527859385e-39, PT ;  /* 0x001000000c00780b */ /* 0x000fda0003f04200 */
[----:B------:R-:W-:Y:S05]  /*0220*/  @P0 BRA P1, `(.L_x_72) ;  /* 0x00000000001c0947 */ /* 0x000fea0000800000 */
[----:B------:R-:W-:Y:S01]  /*0230*/  MOV R13, R14 ;  /* 0x0000000e000d7202 */ /* 0x000fe20000000f00 */
[----:B------:R-:W-:Y:S01]  /*0240*/  IMAD.MOV.U32 R12, RZ, RZ, R15 ;  /* 0x000000ffff0c7224 */ /* 0x000fe200078e000f */
[----:B------:R-:W-:Y:S01]  /*0250*/  MOV R2, 0x280 ;  /* 0x0000028000027802 */ /* 0x000fe20000000f00 */
[----:B------:R-:W-:-:S07]  /*0260*/  IMAD.MOV.U32 R3, RZ, RZ, R10 ;  /* 0x000000ffff037224 */ /* 0x000fce00078e000a */
[----:B------:R-:W-:Y:S05]  /*0270*/  CALL.REL.NOINC `($__internal_0_$__cuda_sm20_div_rn_f64_full) ;  /* 0x0000003400287944 */ /* 0x000fea0003c00000 */
[----:B------:R-:W-:Y:S01]  /*0280*/  MOV R16, R14 ;  /* 0x0000000e00107202 */ /* 0x000fe20000000f00 */
[----:B------:R-:W-:-:S07]  /*0290*/  IMAD.MOV.U32 R17, RZ, RZ, R15 ;  /* 0x000000ffff117224 */ /* 0x000fce00078e000f */
.L_x_72:
[----:B------:R-:W0:Y:S02]  /*02a0*/  LDC.64 R26, c[0x0][0x380] ;  /* 0x0000e000ff1a7b82 */ /* 0x000e240000000a00 */
[----:B0-----:R-:W2:Y:S04]  /*02b0*/  LDG.E.64 R10, desc[UR12][R26.64+0xc0180] ;  /* 0x0c01800c1a0a7981 */ /* 0x001ea8000c1e1b00 */
[----:B------:R-:W2:Y:S04]  /*02c0*/  LDG.E.64 R18, desc[UR12][R26.64+0xc0000] ;  /* 0x0c00000c1a127981 */ /* 0x000ea8000c1e1b00 */
[----:B------:R-:W3:Y:S04]  /*02d0*/  LDG.E.64 R2, desc[UR12][R26.64+0xc0188] ;  /* 0x0c01880c1a027981 */ /* 0x000ee8000c1e1b00 */
[----:B------:R-:W3:Y:S04]  /*02e0*/  LDG.E.64 R8, desc[UR12][R26.64+0xc0008] ;  /* 0x0c00080c1a087981 */ /* 0x000ee8000c1e1b00 */
[----:B------:R-:W4:Y:S04]  /*02f0*/  LDG.E.64 R20, desc[UR12][R26.64+0x60168] ;  /* 0x0601680c1a147981 */ /* 0x000f28000c1e1b00 */
[----:B------:R-:W4:Y:S01]  /*0300*/  LDG.E.64 R22, desc[UR12][R26.64+0x60170] ;  /* 0x0601700c1a167981 */ /* 0x000f22000c1e1b00 */
[----:B------:R-:W-:-:S03]  /*0310*/  IMAD.MOV.U32 R12, RZ, RZ, 0x1 ;  /* 0x00000001ff0c7424 */ /* 0x000fc600078e00ff */
[----:B------:R0:W-:Y:S01]  /*0320*/  STL.128 [R1], R4 ;  /* 0x0000000401007387 */ /* 0x0001e20000100c00 */
[----:B--2---:R-:W-:-:S06]  /*0330*/  DADD R10, -R18, R10 ;  /* 0x00000000120a7229 */ /* 0x004fcc000000010a */
[----:B------:R-:W1:Y:S01]  /*0340*/  MUFU.RCP64H R13, R11 ;  /* 0x0000000b000d7308 */ /* 0x000e620000001800 */
[----:B---3--:R-:W-:Y:S01]  /*0350*/  DADD R24, -R8, R2 ;  /* 0x0000000008187229 */ /* 0x008fe20000000102 */
[----:B----4-:R0:W-:Y:S09]  /*0360*/  STL.128 [R1+0x10], R20 ;  /* 0x0000101401007387 */ /* 0x0101f20000100c00 */
[----:B------:R-:W-:Y:S01]  /*0370*/  FSETP.GEU.AND P1, PT, |R25|, 6.5827683646048100446e-37, PT ;  /* 0x036000001900780b */ /* 0x000fe20003f2e200 */
[----:B-1----:R-:W-:-:S08]  /*0380*/  DFMA R14, -R10, R12, 1 ;  /* 0x3ff000000a0e742b */ /* 0x002fd0000000010c */
        /* <DEDUP_REMOVED lines=9> */
[----:B0-----:R-:W-:Y:S05]  /*0420*/  @P0 BRA P1, `(.L_x_73) ;  /* 0x0000000000140947 */ /* 0x001fea0000800000 */
[----:B------:R-:W-:Y:S01]  /*0430*/  MOV R13, R24 ;  /* 0x00000018000d7202 */ /* 0x000fe20000000f00 */
[----:B------:R-:W-:Y:S01]  /*0440*/  IMAD.MOV.U32 R12, RZ, RZ, R25 ;  /* 0x000000ffff0c7224 */ /* 0x000fe200078e0019 */
[----:B------:R-:W-:Y:S01]  /*0450*/  MOV R2, 0x480 ;  /* 0x0000048000027802 */ /* 0x000fe20000000f00 */
[----:B------:R-:W-:-:S07]  /*0460*/  IMAD.MOV.U32 R3, RZ, RZ, R10 ;  /* 0x000000ffff037224 */ /* 0x000fce00078e000a */
[----:B------:R-:W-:Y:S05]  /*0470*/  CALL.REL.NOINC `($__internal_0_$__cuda_sm20_div_rn_f64_full) ;  /* 0x0000003000a87944 */ /* 0x000fea0003c00000 */
.L_x_73:
[----:B------:R-:W0:Y:S02]  /*0480*/  LDC.64 R28, c[0x0][0x380] ;  /* 0x0000e000ff1c7b82 */ /* 0x000e240000000a00 */
[----:B0-----:R-:W2:Y:S04]  /*0490*/  LDG.E.64 R20, desc[UR12][R28.64+0x120180] ;  /* 0x1201800c1c147981 */ /* 0x001ea8000c1e1b00 */
[----:B------:R-:W2:Y:S04]  /*04a0*/  LDG.E.64 R4, desc[UR12][R28.64+0x120000] ;  /* 0x1200000c1c047981 */ /* 0x000ea8000c1e1b00 */
[----:B------:R-:W3:Y:S04]  /*04b0*/  LDG.E.64 R22, desc[UR12][R28.64+0x120188] ;  /* 0x1201880c1c167981 */ /* 0x000ee8000c1e1b00 */
[----:B------:R-:W3:Y:S04]  /*04c0*/  LDG.E.64 R6, desc[UR12][R28.64+0x120008] ;  /* 0x1200080c1c067981 */ /* 0x000ee8000c1e1b00 */
[----:B------:R-:W4:Y:S04]  /*04d0*/  LDG.E.64 R10, desc[UR12][R28.64+0xc0168] ;  /* 0x0c01680c1c0a7981 */ /* 0x000f28000c1e1b00 */
[----:B------:R-:W5:Y:S01]  /*04e0*/  LDG.E.64 R12, desc[UR12][R28.64+0xc0170] ;  /* 0x0c01700c1c0c7981 */ /* 0x000f62000c1e1b00 */
[----:B------:R-:W-:-:S03]  /*04f0*/  MOV R2, 0x1 ;  /* 0x0000000100027802 */ /* 0x000fc60000000f00 */
[----:B------:R0:W-:Y:S01]  /*0500*/  STL.128 [R1+0x20], R16 ;  /* 0x0000201001007387 */ /* 0x0001e20000100c00 */
[----:B--2---:R-:W-:-:S06]  /*0510*/  DADD R20, -R4, R20 ;  /* 0x0000000004147229 */ /* 0x004fcc0000000114 */
[----:B------:R-:W1:Y:S01]  /*0520*/  MUFU.RCP64H R3, R21 ;  /* 0x0000001500037308 */ /* 0x000e620000001800 */
[----:B---3--:R-:W-:Y:S01]  /*0530*/  DADD R22, -R6, R22 ;  /* 0x0000000006167229 */ /* 0x008fe20000000116 */
[----:B----4-:R2:W-:Y:S04]  /*0540*/  STL.128 [R1+0x30], R8 ;  /* 0x0000300801007387 */ /* 0x0105e80000100c00 */
[----:B-----5:R2:W-:Y:S05]  /*0550*/  STL.128 [R1+0x40], R12 ;  /* 0x0000400c01007387 */ /* 0x0205ea0000100c00 */
        /* <DEDUP_REMOVED lines=8> */
[----:B0-----:R-:W-:-:S10]  /*05e0*/  DFMA R16, R24, R2, R26 ;  /* 0x000000021810722b */ /* 0x001fd4000000001a */
[----:B------:R-:W-:-:S05]  /*05f0*/  FFMA R2, RZ, R21, R17 ;  /* 0x00000015ff027223 */ /* 0x000fca0000000011 */
[----:B------:R-:W-:-:S13]  /*0600*/  FSETP.GT.AND P0, PT, |R2|, 1.469367938527859385e-39, PT ;  /* 0x001000000200780b */ /* 0x000fda0003f04200 */
[----:B--2---:R-:W-:Y:S05]  /*0610*/  @P0 BRA P1, `(.L_x_74) ;  /* 0x0000000000200947 */ /* 0x004fea0000800000 */
[----:B------:R-:W-:Y:S01]  /*0620*/  IMAD.MOV.U32 R13, RZ, RZ, R22 ;  /* 0x000000ffff0d7224 */ /* 0x000fe200078e0016 */
[----:B------:R-:W-:Y:S01]  /*0630*/  MOV R3, R20 ;  /* 0x0000001400037202 */ /* 0x000fe20000000f00 */
[----:B------:R-:W-:Y:S01]  /*0640*/  IMAD.MOV.U32 R12, RZ, RZ, R23 ;  /* 0x000000ffff0c7224 */ /* 0x000fe200078e0017 */
[----:B------:R-:W-:Y:S01]  /*0650*/  MOV R2, 0x680 ;  /* 0x0000068000027802 */ /* 0x000fe20000000f00 */
[----:B------:R-:W-:-:S07]  /*0660*/  IMAD.MOV.U32 R11, RZ, RZ, R21 ;  /* 0x000000ffff0b7224 */ /* 0x000fce00078e0015 */
[----:B------:R-:W-:Y:S05]  /*0670*/  CALL.REL.NOINC `($__internal_0_$__cuda_sm20_div_rn_f64_full) ;  /* 0x0000003000287944 */ /* 0x000fea0003c00000 */
[----:B------:R-:W-:Y:S01]  /*0680*/  IMAD.MOV.U32 R16, RZ, RZ, R14 ;  /* 0x000000ffff107224 */ /* 0x000fe200078e000e */
[----:B------:R-:W-:-:S07]  /*0690*/  MOV R17, R15 ;  /* 0x0000000f00117202 */ /* 0x000fce0000000f00 */
.L_x_74:
        /* <DEDUP_REMOVED lines=8> */
[----:B------:R0:W-:Y:S01]  /*0720*/  STL.128 [R1+0x50], R4 ;  /* 0x0000500401007387 */ /* 0x0001e20000100c00 */
        /* <DEDUP_REMOVED lines=16> */
[----:B------:R-:W-:Y:S01]  /*0830*/  IMAD.MOV.U32 R13, RZ, RZ, R24 ;  /* 0x000000ffff0d7224 */ /* 0x000fe200078e0018 */
[----:B------:R-:W-:Y:S01]  /*0840*/  MOV R12, R25 ;  /* 0x00000019000c7202 */ /* 0x000fe20000000f00 */
[----:B------:R-:W-:Y:S01]  /*0850*/  IMAD.MOV.U32 R3, RZ, RZ, R10 ;  /* 0x000000ffff037224 */ /* 0x000fe200078e000a */
[----:B------:R-:W-:-:S07]  /*0860*/  MOV R2, 0x880 ;  /* 0x0000088000027802 */ /* 0x000fce0000000f00 */
[----:B------:R-:W-:Y:S05]  /*0870*/  CALL.REL.NOINC `($__internal_0_$__cuda_sm20_div_rn_f64_full) ;  /* 0x0000002c00a87944 */ /* 0x000fea0003c00000 */
.L_x_75:
[----:B------:R-:W0:Y:S01]  /*0880*/  LDC.64 R2, c[0x0][0x380] ;  /* 0x0000e000ff027b82 */ /* 0x000e220000000a00 */
[----:B------:R-:W-:-:S04]  /*0890*/  IMAD.MOV.U32 R23, RZ, RZ, 0x30 ;  /* 0x00000030ff177424 */ /* 0x000fc800078e00ff */
[----:B------:R-:W-:-:S04]  /*08a0*/  IMAD R23, R0, R23, 0xc000 ;  /* 0x0000c00000177424 */ /* 0x000fc800078e0217 */
[----:B0-----:R-:W-:-:S05]  /*08b0*/  IMAD.WIDE.U32 R22, R23, 0x8, R2 ;  /* 0x0000000817167825 */ /* 0x001fca00078e0002 */
[----:B------:R-:W2:Y:S04]  /*08c0*/  LDG.E.64 R20, desc[UR12][R22.64] ;  /* 0x0000000c16147981 */ /* 0x000ea8000c1e1b00 */
[----:B------:R-:W3:Y:S04]  /*08d0*/  LDG.E.64 R6, desc[UR12][R22.64+0x18] ;  /* 0x0000180c16067981 */ /* 0x000ee8000c1e1b00 */
[----:B------:R-:W4:Y:S04]  /*08e0*/  LDG.E.64 R10, desc[UR12][R22.64+0x30] ;  /* 0x0000300c160a7981 */ /* 0x000f28000c1e1b00 */
[----:B------:R-:W5:Y:S04]  /*08f0*/  LDG.E.64 R12, desc[UR12][R22.64+0x48] ;  /* 0x0000480c160c7981 */ /* 0x000f68000c1e1b00 */
[----:B------:R-:W5:Y:S04]  /*0900*/  LDG.E.64 R24, desc[UR12][R22.64+0x60] ;  /* 0x0000600c16187981 */ /* 0x000f68000c1e1b00 */
[----:B------:R-:W5:Y:S01]  /*0910*/  LDG.E.64 R4, desc[UR12][R22.64+0x78] ;  /* 0x0000780c16047981 */ /* 0x000f62000c1e1b00 */
[----:B--2---:R-:W-:-:S02]  /*0920*/  DSETP.GTU.AND P0, PT, R20, UR6, PT ;  /* 0x0000000614007e2a */ /* 0x004fc4000bf0c000 */
[----:B---3--:R-:W-:-:S04]  /*0930*/  DSETP.GTU.AND P1, PT, R6, UR6, PT ;  /* 0x0000000606007e2a */ /* 0x008fc8000bf2c000 */
[----:B------:R-:W-:Y:S01]  /*0940*/  DSETP.LTU.OR P0, PT, R20, UR8, P0 ;  /* 0x0000000814007e2a */ /* 0x000fe20008709400 */
[----:B------:R-:W0:Y:S01]  /*0950*/  LDC.64 R20, c[0x0][0x380] ;  /* 0x0000e000ff147b82 */ /* 0x000e220000000a00 */
[----:B----4-:R-:W-:Y:S02]  /*0960*/  DSETP.GTU.AND P2, PT, R10, UR6, PT ;  /* 0x000000060a007e2a */ /* 0x010fe4000bf4c000 */
[----:B------:R-:W-:Y:S02]  /*0970*/  DSETP.LTU.OR P1, PT, R6, UR8, P1 ;  /* 0x0000000806007e2a */ /* 0x000fe40008f29400 */
[----:B-----5:R-:W-:Y:S01]  /*0980*/  DSETP.GTU.AND P3, PT, R12, UR6, PT ;  /* 0x000000060c007e2a */ /* 0x020fe2000bf6c000 */
[----:B------:R-:W-:Y:S01]  /*0990*/  MOV R7, 0x30 ;  /* 0x0000003000077802 */ /* 0x000fe20000000f00 */
[----:B------:R-:W-:Y:S02]  /*09a0*/  DSETP.LTU.OR P2, PT, R10, UR8, P2 ;  /* 0x000000080a007e2a */ /* 0x000fe40009749400 */
[----:B------:R-:W-:-:S02]  /*09b0*/  DSETP.GTU.AND P4, PT, R24, UR6, PT ;  /* 0x0000000618007e2a */ /* 0x000fc4000bf8c000 */
[----:B------:R-:W-:Y:S02]  /*09c0*/  DSETP.LTU.OR P3, PT, R12, UR8, P3 ;  /* 0x000000080c007e2a */ /* 0x000fe40009f69400 */
[----:B------:R-:W-:Y:S02]  /*09d0*/  DSETP.GTU.AND P5, PT, R4, UR6, PT ;  /* 0x0000000604007e2a */ /* 0x000fe4000bfac000 */
[----:B------:R-:W-:Y:S01]  /*09e0*/  DSETP.LTU.OR P4, PT, R24, UR8, P4 ;  /* 0x0000000818007e2a */ /* 0x000fe2000a789400 */
[----:B------:R-:W-:-:S03]  /*09f0*/  IMAD R25, R0, R7, 0xc010 ;  /* 0x0000c01000197424 */ /* 0x000fc600078e0207 */
[----:B------:R-:W-:Y:S01]  /*0a00*/  DSETP.LTU.OR P5, PT, R4, UR8, P5 ;  /* 0x0000000804007e2a */ /* 0x000fe2000afa9400 */
[----:B------:R-:W-:Y:S01]  /*0a10*/  IMAD.WIDE.U32 R4, R25, 0x8, R2 ;  /* 0x0000000819047825 */ /* 0x000fe200078e0002 */
[----:B0-----:R-:W2:Y:S04]  /*0a20*/  LDG.E.64 R10, desc[UR12][R20.64+0x180168] ;  /* 0x1801680c140a7981 */ /* 0x001ea8000c1e1b00 */
[----:B------:R-:W3:Y:S04]  /*0a30*/  LDG.E.64 R12, desc[UR12][R20.64+0x180170] ;  /* 0x1801700c140c7981 */ /* 0x000ee8000c1e1b00 */
[----:B------:R-:W-:Y:S04]  /*0a40*/  @!P0 STG.E.64 desc[UR12][R22.64], RZ ;  /* 0x000000ff16008986 */ /* 0x000fe8000c101b0c */
        /* <DEDUP_REMOVED lines=14> */
[----:B------:R0:W-:Y:S04]  /*0b30*/  @!P5 STG.E.64 desc[UR12][R22.64+0x78], RZ ;  /* 0x000078ff1600d986 */ /* 0x0001e8000c101b0c */
[----:B------:R-:W4:Y:S04]  /*0b40*/  LDG.E.64 R20, desc[UR12][R4.64+0x10] ;  /* 0x0000100c04147981 */ /* 0x000f28000c1e1b00 */
[----:B------:R-:W5:Y:S04]  /*0b50*/  LDG.E.64 R24, desc[UR12][R4.64+0x28] ;  /* 0x0000280c04187981 */ /* 0x000f68000c1e1b00 */
[----:B------:R-:W2:Y:S04]  /*0b60*/  LDG.E.64 R26, desc[UR12][R4.64+0x40] ;  /* 0x0000400c041a7981 */ /* 0x000ea8000c1e1b00 */
[----:B------:R-:W3:Y:S01]  /*0b70*/  LDG.E.64 R28, desc[UR12][R4.64+0x58] ;  /* 0x0000580c041c7981 */ /* 0x000ee2000c1e1b00 */
[----:B----4-:R-:W-:-:S06]  /*0b80*/  DSETP.GTU.AND P3, PT, R20, UR6, PT ;  /* 0x0000000614007e2a */ /* 0x010fcc000bf6c000 */
[----:B------:R-:W-:Y:S01]  /*0b90*/  DSETP.LTU.OR P3, PT, R20, UR8, P3 ;  /* 0x0000000814007e2a */ /* 0x000fe20009f69400 */
[----:B------:R-:W4:Y:S01]  /*0ba0*/  LDG.E.64 R20, desc[UR12][R4.64+0x70] ;  /* 0x0000700c04147981 */ /* 0x000f22000c1e1b00 */
[----:B-----5:R-:W-:Y:S02]  /*0bb0*/  DSETP.GTU.AND P2, PT, R24, UR6, PT ;  /* 0x0000000618007e2a */ /* 0x020fe4000bf4c000 */
[----:B--2---:R-:W-:Y:S02]  /*0bc0*/  DSETP.GTU.AND P1, PT, R26, UR6, PT ;  /* 0x000000061a007e2a */ /* 0x004fe4000bf2c000 */
[----:B---3--:R-:W-:Y:S02]  /*0bd0*/  DSETP.GTU.AND P4, PT, R28, UR6, PT ;  /* 0x000000061c007e2a */ /* 0x008fe4000bf8c000 */
[----:B------:R-:W-:Y:S02]  /*0be0*/  DSETP.LTU.OR P2, PT, R24, UR8, P2 ;  /* 0x0000000818007e2a */ /* 0x000fe40009749400 */
[----:B------:R-:W-:-:S02]  /*0bf0*/  DSETP.LTU.OR P1, PT, R26, UR8, P1 ;  /* 0x000000081a007e2a */ /* 0x000fc40008f29400 */
[----:B------:R-:W-:Y:S01]  /*0c00*/  DSETP.LTU.OR P4, PT, R28, UR8, P4 ;  /* 0x000000081c007e2a */ /* 0x000fe2000a789400 */
[----:B------:R-:W-:-:S04]  /*0c10*/  IMAD R7, R0, R7, 0xc020 ;  /* 0x0000c02000077424 */ /* 0x000fc800078e0207 */
[----:B------:R-:W-:Y:S01]  /*0c20*/  IMAD.WIDE.U32 R2, R7, 0x8, R2 ;  /* 0x0000000807027825 */ /* 0x000fe200078e0002 */
[----:B------:R1:W-:Y:S04]  /*0c30*/  @!P5 STG.E.64 desc[UR12][R4.64], RZ ;  /* 0x000000ff0400d986 */ /* 0x0003e8000c101b0c */
        /* <DEDUP_REMOVED lines=12> */
[----:B------:R1:W-:Y:S01]  /*0d00*/  @!P4 STG.E.64 desc[UR12][R4.64+0x68], RZ ;  /* 0x000068ff0400c986 */ /* 0x0003e2000c101b0c */
[----:B----4-:R-:W-:-:S06]  /*0d10*/  DSETP.GTU.AND P0, PT, R20, UR6, PT ;  /* 0x0000000614007e2a */ /* 0x010fcc000bf0c000 */
[----:B------:R-:W-:-:S14]  /*0d20*/  DSETP.LTU.OR P0, PT, R20, UR8, P0 ;  /* 0x0000000814007e2a */ /* 0x000fdc0008709400 */
[----:B------:R1:W-:Y:S04]  /*0d30*/  @!P0 STG.E.64 desc[UR12][R4.64+0x70], RZ ;  /* 0x000070ff04008986 */ /* 0x0003e8000c101b0c */
[----:B------:R1:W-:Y:S04]  /*0d40*/  @!P0 STG.E.64 desc[UR12][R4.64+0x78], RZ ;  /* 0x000078ff04008986 */ /* 0x0003e8000c101b0c */
[----:B------:R-:W2:Y:S04]  /*0d50*/  LDG.E.64 R6, desc[UR12][R2.64+0x8] ;  /* 0x0000080c02067981 */ /* 0x000ea8000c1e1b00 */
[----:B------:R-:W3:Y:S04]  /*0d60*/  LDG.E.64 R20, desc[UR12][R2.64+0x20] ;  /* 0x0000200c02147981 */ /* 0x000ee8000c1e1b00 */
[----:B0-----:R-:W4:Y:S04]  /*0d70*/  LDG.E.64 R22, desc[UR12][R2.64+0x38] ;  /* 0x0000380c02167981 */ /* 0x001f28000c1e1b00 */
[----:B------:R-:W5:Y:S04]  /*0d80*/  LDG.E.64 R24, desc[UR12][R2.64+0x50] ;  /* 0x0000500c02187981 */ /* 0x000f68000c1e1b00 */
[----:B------:R-:W5:Y:S04]  /*0d90*/  LDG.E.64 R26, desc[UR12][R2.64+0x68] ;  /* 0x0000680c021a7981 */ /* 0x000f68000c1e1b00 */
[----:B------:R1:W-:Y:S04]  /*0da0*/  @!P0 STG.E.64 desc[UR12][R2.64], RZ ;  /* 0x000000ff02008986 */ /* 0x0003e8000c101b0c */
[----:B------:R1:W-:Y:S04]  /*0db0*/  STL.128 [R1+0x70], R16 ;  /* 0x0000701001007387 */ /* 0x0003e80000100c00 */
[----:B------:R1:W-:Y:S04]  /*0dc0*/  STL.128 [R1+0x80], R8 ;  /* 0x0000800801007387 */ /* 0x0003e80000100c00 */
[----:B------:R1:W-:Y:S01]  /*0dd0*/  STL.128 [R1+0x90], R12 ;  /* 0x0000900c01007387 */ /* 0x0003e20000100c00 */
[----:B------:R-:W-:Y:S01]  /*0de0*/  UMOV UR10, 0x2 ;  /* 0x00000002000a7882 */ /* 0x000fe20000000000 */
[----:B--2---:R-:W-:-:S02]  /*0df0*/  DSETP.GTU.AND P3, PT, R6, UR6, PT ;  /* 0x0000000606007e2a */ /* 0x004fc4000bf6c000 */
[----:B---3--:R-:W-:Y:S02]  /*0e00*/  DSETP.GTU.AND P2, PT, R20, UR6, PT ;  /* 0x0000000614007e2a */ /* 0x008fe4000bf4c000 */
[----:B----4-:R-:W-:Y:S02]  /*0e10*/  DSETP.GTU.AND P1, PT, R22, UR6, PT ;  /* 0x0000000616007e2a */ /* 0x010fe4000bf2c000 */
[----:B-----5:R-:W-:Y:S02]  /*0e20*/  DSETP.GTU.AND P5, PT, R24, UR6, PT ;  /* 0x0000000618007e2a */ /* 0x020fe4000bfac000 */
[----:B------:R-:W-:Y:S02]  /*0e30*/  DSETP.GTU.AND P4, PT, R26, UR6, PT ;  /* 0x000000061a007e2a */ /* 0x000fe4000bf8c000 */
[----:B------:R-:W-:Y:S02]  /*0e40*/  DSETP.LTU.OR P3, PT, R6, UR8, P3 ;  /* 0x0000000806007e2a */ /* 0x000fe40009f69400 */
[----:B------:R-:W-:Y:S01]  /*0e50*/  DSETP.LTU.OR P2, PT, R20, UR8, P2 ;  /* 0x0000000814007e2a */ /* 0x000fe20009749400 */
[----:B------:R-:W0:Y:S01]  /*0e60*/  LDC.64 R6, c[0x0][0x380] ;  /* 0x0000e000ff067b82 */ /* 0x000e220000000a00 */
[----:B------:R-:W-:-:S02]  /*0e70*/  DSETP.LTU.OR P1, PT, R22, UR8, P1 ;  /* 0x0000000816007e2a */ /* 0x000fc40008f29400 */
[----:B------:R-:W-:Y:S02]  /*0e80*/  DSETP.LTU.OR P5, PT, R24, UR8, P5 ;  /* 0x0000000818007e2a */ /* 0x000fe4000afa9400 */
[----:B------:R-:W-:-:S06]  /*0e90*/  DSETP.LTU.OR P4, PT, R26, UR8, P4 ;  /* 0x000000081a007e2a */ /* 0x000fcc000a789400 */
        /* <DEDUP_REMOVED lines=15> */
[----:B0-----:R-:W-:Y:S06]  /*0f90*/  BAR.SYNC.DEFER_BLOCKING 0x0 ;  /* 0x0000000000007b1d */ /* 0x001fec0000010000 */
.L_x_136:
[----:B-1----:R-:W-:-:S04]  /*0fa0*/  IMAD.U32 R3, RZ, RZ, UR10 ;  /* 0x0000000aff037e24 */ /* 0x002fc8000f8e00ff */
[----:B------:R-:W-:-:S05]  /*0fb0*/  IMAD R24, R3, 0x400, R0 ;  /* 0x0000040003187824 */ /* 0x000fca00078e0200 */
[----:B------:R-:W-:-:S05]  /*0fc0*/  SHF.L.U32 R24, R24, 0x4, RZ ;  /* 0x0000000418187819 */ /* 0x000fca00000006ff */
[----:B------:R-:W-:-:S04]  /*0fd0*/  IMAD R24, R24, 0x3, RZ ;  /* 0x0000000318187824 */ /* 0x000fc800078e02ff */
[----:B0-----:R-:W-:-:S05]  /*0fe0*/  IMAD.WIDE.U32 R8, R24, 0x8, R6 ;  /* 0x0000000818087825 */ /* 0x001fca00078e0006 */
[----:B------:R-:W2:Y:S04]  /*0ff0*/  LDG.E.64 R10, desc[UR12][R8.64] ;  /* 0x0000000c080a7981 */ /* 0x000ea8000c1e1b00 */
[----:B-----5:R0:W5:Y:S01]  /*1000*/  LDG.E.64 R2, desc[UR12][R8.64+0x8] ;  /* 0x0000080c08027981 */ /* 0x020162000c1e1b00 */
[----:B------:R-:W-:Y:S01]  /*1010*/  UIMAD UR4, UR10, 0x5, URZ ;  /* 0x000000050a0478a4 */ /* 0x000fe2000f8e02ff */
[----:B------:R-:W-:Y:S01]  /*1020*/  BSSY.RECONVERGENT B0, `(.L_x_76) ;  /* 0x0000020000007945 */ /* 0x000fe20003800200 */
[----:B------:R-:W-:Y:S01]  /*1030*/  UIADD3 UR10, UPT, UPT, UR10, 0x1, URZ ;  /* 0x000000010a0a7890 */ /* 0x000fe2000fffe0ff */
[----:B------:R-:W-:Y:S01]  /*1040*/  IMAD.MOV.U32 R4, RZ, RZ, 0x2 ;  /* 0x00000002ff047424 */ /* 0x000fe200078e00ff */
[----:B------:R-:W-:Y:S02]  /*1050*/  UIADD3 UR5, UPT, UPT, UR4, -0x6, URZ ;  /* 0xfffffffa04057890 */ /* 0x000fe4000fffe0ff */
[----:B------:R-:W-:-:S02]  /*1060*/  UIADD3 UR4, UPT, UPT, UR4, -0xa, URZ ;  /* 0xfffffff604047890 */ /* 0x000fc4000fffe0ff */
[----:B------:R-:W-:Y:S02]  /*1070*/  ULEA UR5, UR5, UR11, 0x3 ;  /* 0x0000000b05057291 */ /* 0x000fe4000f8e18ff */
[----:B------:R-:W-:Y:S01]  /*1080*/  UISETP.NE.AND UP0, UPT, UR10, 0x6, UPT ;  /* 0x000000060a00788c */ /* 0x000fe2000bf05270 */
[----:B--2---:R-:W-:-:S14]  /*1090*/  DSETP.LTU.AND P0, PT, R10, UR8, PT ;  /* 0x000000080a007e2a */ /* 0x004fdc000bf09000 */
[----:B0-----:R-:W-:Y:S05]  /*10a0*/  @P0 BRA `(.L_x_77) ;  /* 0x0000000000180947 */ /* 0x001fea0003800000 */
[----:B------:R-:W-:-:S14]  /*10b0*/  DSETP.GTU.AND P0, PT, R10, UR6, PT ;  /* 0x000000060a007e2a */ /* 0x000fdc000bf0c000 */
[----:B------:R0:W-:Y:S04]  /*10c0*/  @!P0 STG.E.64 desc[UR12][R8.64], RZ ;  /* 0x000000ff08008986 */ /* 0x0001e8000c101b0c */
[----:B------:R0:W-:Y:S04]  /*10d0*/  @!P0 STG.E.64 desc[UR12][R8.64+0x8], RZ ;  /* 0x000008ff08008986 */ /* 0x0001e8000c101b0c */
[----:B------:R0:W-:Y:S01]  /*10e0*/  @!P0 STG.E.64 desc[UR12][R8.64+0x10], RZ ;  /* 0x000010ff08008986 */ /* 0x0001e2000c101b0c */
[----:B------:R-:W-:Y:S05]  /*10f0*/  @!P0 BRA `(.L_x_78) ;  /* 0x0000000000488947 */ /* 0x000fea0003800000 */
[----:B------:R-:W-:-:S07]  /*1100*/  IMAD.MOV.U32 R4, RZ, RZ, RZ ;  /* 0x000000ffff047224 */ /* 0x000fce00078e00ff */
.L_x_77:
[----:B------:R-:W-:-:S04]  /*1110*/  IADD3 R12, PT, PT, R4, UR4, RZ ;  /* 0x00000004040c7c10 */ /* 0x000fc8000fffe0ff */
[C---:B------:R-:W-:Y:S01]  /*1120*/  LEA R20, R12.reuse, UR11, 0x3 ;  /* 0x0000000b0c147c11 */ /* 0x040fe2000f8e18ff */
[----:B------:R-:W-:-:S04]  /*1130*/  VIADD R12, R12, 0x1 ;  /* 0x000000010c0c7836 */ /* 0x000fc80000000000 */
[----:B------:R-:W2:Y:S01]  /*1140*/  LDL.64 R14, [R20] ;  /* 0x00000000140e7983 */ /* 0x000ea20000100a00 */
[----:B------:R-:W-:-:S03]  /*1150*/  LEA R16, R12, UR11, 0x3 ;  /* 0x0000000b0c107c11 */ /* 0x000fc6000f8e18ff */
[----:B------:R-:W3:Y:S04]  /*1160*/  LDL.64 R12, [UR5] ;  /* 0x00000005ff0c7983 */ /* 0x000ee80008100a00 */
[----:B------:R-:W3:Y:S01]  /*1170*/  LDL.64 R16, [R16] ;  /* 0x0000000010107983 */ /* 0x000ee20000100a00 */
[----:B------:R-:W1:Y:S02]  /*1180*/  I2F.F64.U32 R18, R4 ;  /* 0x0000000400127312 */ /* 0x000e640000201800 */
[----:B-1----:R-:W-:-:S08]  /*1190*/  DADD R18, -R18, 1 ;  /* 0x3ff0000012127429 */ /* 0x002fd00000000100 */
[----:B-----5:R-:W-:Y:S02]  /*11a0*/  DMUL R2, R2, R18 ;  /* 0x0000001202027228 */ /* 0x020fe40000000000 */
[----:B--2---:R-:W-:-:S08]  /*11b0*/  DADD R14, R10, -R14 ;  /* 0x000000000a0e7229 */ /* 0x004fd0000000080e */
[----:B---3--:R-:W-:-:S08]  /*11c0*/  DFMA R12, R12, R14, R16 ;  /* 0x0000000e0c0c722b */ /* 0x008fd00000000010 */
[----:B------:R-:W-:-:S08]  /*11d0*/  DMUL R12, R12, R18 ;  /* 0x000000120c0c7228 */ /* 0x000fd00000000000 */
[----:B------:R-:W-:-:S14]  /*11e0*/  DSETP.GE.AND P0, PT, R2, R12, PT ;  /* 0x0000000c0200722a */ /* 0x000fdc0003f06000 */
[----:B------:R1:W-:Y:S04]  /*11f0*/  @P0 STG.E.64 desc[UR12][R8.64], RZ ;  /* 0x000000ff08000986 */ /* 0x0003e8000c101b0c */
[----:B------:R1:W-:Y:S04]  /*1200*/  @P0 STG.E.64 desc[UR12][R8.64+0x8], RZ ;  /* 0x000008ff08000986 */ /* 0x0003e8000c101b0c */
[----:B------:R1:W-:Y:S02]  /*1210*/  @P0 STG.E.64 desc[UR12][R8.64+0x10], RZ ;  /* 0x000010ff08000986 */ /* 0x0003e4000c101b0c */
.L_x_78:
[----:B------:R-:W-:Y:S05]  /*1220*/  BSYNC.RECONVERGENT B0 ;  /* 0x0000000000007941 */ /* 0x000fea0003800200 */
.L_x_76:
[----:B------:R-:W2:Y:S04]  /*1230*/  LDG.E.64 R14, desc[UR12][R8.64+0x18] ;  /* 0x0000180c080e7981 */ /* 0x000ea8000c1e1b00 */
[----:B-----5:R3:W5:Y:S01]  /*1240*/  LDG.E.64 R2, desc[UR12][R8.64+0x20] ;  /* 0x0000200c08027981 */ /* 0x020762000c1e1b00 */
[----:B------:R-:W-:Y:S01]  /*1250*/  BSSY.RECONVERGENT B0, `(.L_x_79) ;  /* 0x000001b000007945 */ /* 0x000fe20003800200 */
[----:B------:R-:W-:Y:S01]  /*1260*/  IMAD.MOV.U32 R20, RZ, RZ, 0x2 ;  /* 0x00000002ff147424 */ /* 0x000fe200078e00ff */
[----:B--2---:R-:W-:-:S14]  /*1270*/  DSETP.LTU.AND P0, PT, R14, UR8, PT ;  /* 0x000000080e007e2a */ /* 0x004fdc000bf09000 */
[----:B---3--:R-:W-:Y:S05]  /*1280*/  @P0 BRA `(.L_x_80) ;  /* 0x0000000000180947 */ /* 0x008fea0003800000 */
[----:B------:R-:W-:-:S14]  /*1290*/  DSETP.GTU.AND P0, PT, R14, UR6, PT ;  /* 0x000000060e007e2a */ /* 0x000fdc000bf0c000 */
[----:B------:R2:W-:Y:S04]  /*12a0*/  @!P0 STG.E.64 desc[UR12][R8.64+0x18], RZ ;  /* 0x000018ff08008986 */ /* 0x0005e8000c101b0c */
[----:B------:R2:W-:Y:S04]  /*12b0*/  @!P0 STG.E.64 desc[UR12][R8.64+0x20], RZ ;  /* 0x000020ff08008986 */ /* 0x0005e8000c101b0c */
[----:B------:R2:W-:Y:S01]  /*12c0*/  @!P0 STG.E.64 desc[UR12][R8.64+0x28], RZ ;  /* 0x000028ff08008986 */ /* 0x0005e2000c101b0c */
[----:B------:R-:W-:Y:S05]  /*12d0*/  @!P0 BRA `(.L_x_81) ;  /* 0x0000000000488947 */ /* 0x000fea0003800000 */
[----:B------:R-:W-:-:S07]  /*12e0*/  MOV R20, RZ ;  /* 0x000000ff00147202 */ /* 0x000fce0000000f00 */
.L_x_80:
[----:B------:R-:W-:-:S05]  /*12f0*/  VIADD R10, R20, UR4 ;  /* 0x00000004140a7c36 */ /* 0x000fca0008000000 */
[C---:B------:R-:W-:Y:S01]  /*1300*/  LEA R21, R10.reuse, UR11, 0x3 ;  /* 0x0000000b0a157c11 */ /* 0x040fe2000f8e18ff */
[----:B------:R-:W-:-:S04]  /*1310*/  VIADD R10, R10, 0x1 ;  /* 0x000000010a0a7836 */ /* 0x000fc80000000000 */
[----:B------:R-:W3:Y:S01]  /*1320*/  LDL.64 R16, [R21] ;  /* 0x0000000015107983 */ /* 0x000ee20000100a00 */
[----:B------:R-:W-:-:S03]  /*1330*/  LEA R12, R10, UR11, 0x3 ;  /* 0x0000000b0a0c7c11 */ /* 0x000fc6000f8e18ff */
[----:B------:R-:W4:Y:S04]  /*1340*/  LDL.64 R10, [UR5] ;  /* 0x00000005ff0a7983 */ /* 0x000f280008100a00 */
[----:B------:R-:W4:Y:S01]  /*1350*/  LDL.64 R12, [R12] ;  /* 0x000000000c0c7983 */ /* 0x000f220000100a00 */
[----:B------:R-:W0:Y:S02]  /*1360*/  I2F.F64.U32 R18, R20 ;  /* 0x0000001400127312 */ /* 0x000e240000201800 */
[----:B0-----:R-:W-:-:S08]  /*1370*/  DADD R18, -R18, 1 ;  /* 0x3ff0000012127429 */ /* 0x001fd00000000100 */
[----:B-----5:R-:W-:Y:S02]  /*1380*/  DMUL R2, R2, R18 ;  /* 0x0000001202027228 */ /* 0x020fe40000000000 */
[----:B---3--:R-:W-:-:S08]  /*1390*/  DADD R16, R14, -R16 ;  /* 0x000000000e107229 */ /* 0x008fd00000000810 */
[----:B----4-:R-:W-:-:S08]  /*13a0*/  DFMA R10, R10, R16, R12 ;  /* 0x000000100a0a722b */ /* 0x010fd0000000000c */
[----:B------:R-:W-:-:S08]  /*13b0*/  DMUL R10, R10, R18 ;  /* 0x000000120a0a7228 */ /* 0x000fd00000000000 */
[----:B------:R-:W-:-:S14]  /*13c0*/  DSETP.GE.AND P0, PT, R2, R10, PT ;  /* 0x0000000a0200722a */ /* 0x000fdc0003f06000 */
[----:B------:R3:W-:Y:S04]  /*13d0*/  @P0 STG.E.64 desc[UR12][R8.64+0x18], RZ ;  /* 0x000018ff08000986 */ /* 0x0007e8000c101b0c */
[----:B------:R3:W-:Y:S04]  /*13e0*/  @P0 STG.E.64 desc[UR12][R8.64+0x20], RZ ;  /* 0x000020ff08000986 */ /* 0x0007e8000c101b0c */
[----:B------:R3:W-:Y:S02]  /*13f0*/  @P0 STG.E.64 desc[UR12][R8.64+0x28], RZ ;  /* 0x000028ff08000986 */ /* 0x0007e4000c101b0c */
.L_x_81:
[----:B------:R-:W-:Y:S05]  /*1400*/  BSYNC.RECONVERGENT B0 ;  /* 0x0000000000007941 */ /* 0x000fea0003800200 */
.L_x_79:
[----:B------:R-:W4:Y:S04]  /*1410*/  LDG.E.64 R16, desc[UR12][R8.64+0x30] ;  /* 0x0000300c08107981 */ /* 0x000f28000c1e1b00 */
[----:B------:R0:W5:Y:S01]  /*1420*/  LDG.E.64 R10, desc[UR12][R8.64+0x38] ;  /* 0x0000380c080a7981 */ /* 0x000162000c1e1b00 */
[----:B------:R-:W-:Y:S01]  /*1430*/  BSSY.RECONVERGENT B0, `(.L_x_82) ;  /* 0x000001b000007945 */ /* 0x000fe20003800200 */
[----:B-----5:R-:W-:Y:S01]  /*1440*/  MOV R2, 0x2 ;  /* 0x0000000200027802 */ /* 0x020fe20000000f00 */
[----:B----4-:R-:W-:-:S14]  /*1450*/  DSETP.LTU.AND P0, PT, R16, UR8, PT ;  /* 0x0000000810007e2a */ /* 0x010fdc000bf09000 */
[----:B0-----:R-:W-:Y:S05]  /*1460*/  @P0 BRA `(.L_x_83) ;  /* 0x0000000000180947 */ /* 0x001fea0003800000 */
[----:B------:R-:W-:-:S14]  /*1470*/  DSETP.GTU.AND P0, PT, R16, UR6, PT ;  /* 0x0000000610007e2a */ /* 0x000fdc000bf0c000 */
[----:B------:R0:W-:Y:S04]  /*1480*/  @!P0 STG.E.64 desc[UR12][R8.64+0x30], RZ ;  /* 0x000030ff08008986 */ /* 0x0001e8000c101b0c */
[----:B------:R0:W-:Y:S04]  /*1490*/  @!P0 STG.E.64 desc[UR12][R8.64+0x38], RZ ;  /* 0x000038ff08008986 */ /* 0x0001e8000c101b0c */
[----:B------:R0:W-:Y:S01]  /*14a0*/  @!P0 STG.E.64 desc[UR12][R8.64+0x40], RZ ;  /* 0x000040ff08008986 */ /* 0x0001e2000c101b0c */
[----:B------:R-:W-:Y:S05]  /*14b0*/  @!P0 BRA `(.L_x_84) ;  /* 0x0000000000488947 */ /* 0x000fea0003800000 */
[----:B------:R-:W-:-:S07]  /*14c0*/  IMAD.MOV.U32 R2, RZ, RZ, RZ ;  /* 0x000000ffff027224 */ /* 0x000fce00078e00ff */
.L_x_83:
[----:B------:R-:W-:-:S05]  /*14d0*/  VIADD R12, R2, UR4 ;  /* 0x00000004020c7c36 */ /* 0x000fca0008000000 */
[C---:B------:R-:W-:Y:S02]  /*14e0*/  LEA R22, R12.reuse, UR11, 0x3 ;  /* 0x0000000b0c167c11 */ /* 0x040fe4000f8e18ff */
[----:B------:R-:W-:-:S03]  /*14f0*/  IADD3 R12, PT, PT, R12, 0x1, RZ ;  /* 0x000000010c0c7810 */ /* 0x000fc60007ffe0ff */
[----:B------:R-:W4:Y:S01]  /*1500*/  LDL.64 R18, [R22] ;  /* 0x0000000016127983 */ /* 0x000f220000100a00 */
[----:B------:R-:W-:-:S03]  /*1510*/  LEA R14, R12, UR11, 0x3 ;  /* 0x0000000b0c0e7c11 */ /* 0x000fc6000f8e18ff */
[----:B------:R-:W5:Y:S04]  /*1520*/  LDL.64 R12, [UR5] ;  /* 0x00000005ff0c7983 */ /* 0x000f680008100a00 */
[----:B------:R-:W5:Y:S01]  /*1530*/  LDL.64 R14, [R14] ;  /* 0x000000000e0e7983 */ /* 0x000f620000100a00 */
[----:B------:R-:W0:Y:S02]  /*1540*/  I2F.F64.U32 R20, R2 ;  /* 0x0000000200147312 */ /* 0x000e240000201800 */
[----:B0-----:R-:W-:-:S08]  /*1550*/  DADD R20, -R20, 1 ;  /* 0x3ff0000014147429 */ /* 0x001fd00000000100 */
[----:B------:R-:W-:Y:S02]  /*1560*/  DMUL R10, R10, R20 ;  /* 0x000000140a0a7228 */ /* 0x000fe40000000000 */
[----:B----4-:R-:W-:-:S08]  /*1570*/  DADD R18, R16, -R18 ;  /* 0x0000000010127229 */ /* 0x010fd00000000812 */
[----:B-----5:R-:W-:-:S08]  /*1580*/  DFMA R12, R12, R18, R14 ;  /* 0x000000120c0c722b */ /* 0x020fd0000000000e */
[----:B------:R-:W-:-:S08]  /*1590*/  DMUL R12, R12, R20 ;  /* 0x000000140c0c7228 */ /* 0x000fd00000000000 */
[----:B------:R-:W-:-:S14]  /*15a0*/  DSETP.GE.AND P0, PT, R10, R12, PT ;  /* 0x0000000c0a00722a */ /* 0x000fdc0003f06000 */
[----:B------:R4:W-:Y:S04]  /*15b0*/  @P0 STG.E.64 desc[UR12][R8.64+0x30], RZ ;  /* 0x000030ff08000986 */ /* 0x0009e8000c101b0c */
[----:B------:R4:W-:Y:S04]  /*15c0*/  @P0 STG.E.64 desc[UR12][R8.64+0x38], RZ ;  /* 0x000038ff08000986 */ /* 0x0009e8000c101b0c */
[----:B------:R4:W-:Y:S02]  /*15d0*/  @P0 STG.E.64 desc[UR12][R8.64+0x40], RZ ;  /* 0x000040ff08000986 */ /* 0x0009e4000c101b0c */
.L_x_84:
[----:B------:R-:W-:Y:S05]  /*15e0*/  BSYNC.RECONVERGENT B0 ;  /* 0x0000000000007941 */ /* 0x000fea0003800200 */
.L_x_82:
[----:B------:R-:W2:Y:S04]  /*15f0*/  LDG.E.64 R18, desc[UR12][R8.64+0x48] ;  /* 0x0000480c08127981 */ /* 0x000ea8000c1e1b00 */
[----:B------:R0:W5:Y:S01]  /*1600*/  LDG.E.64 R10, desc[UR12][R8.64+0x50] ;  /* 0x0000500c080a7981 */ /* 0x000162000c1e1b00 */
[----:B------:R-:W-:Y:S01]  /*1610*/  BSSY.RECONVERGENT B0, `(.L_x_85) ;  /* 0x000001b000007945 */ /* 0x000fe20003800200 */
[----:B------:R-:W-:Y:S01]  /*1620*/  IMAD.MOV.U32 R22, RZ, RZ, 0x2 ;  /* 0x00000002ff167424 */ /* 0x000fe200078e00ff */
        /* <DEDUP_REMOVED lines=8> */
.L_x_86:
[----:B------:R-:W-:-:S04]  /*16b0*/  IADD3 R12, PT, PT, R22, UR4, RZ ;  /* 0x00000004160c7c10 */ /* 0x000fc8000fffe0ff */
[C---:B------:R-:W-:Y:S01]  /*16c0*/  LEA R23, R12.reuse, UR11, 0x3 ;  /* 0x0000000b0c177c11 */ /* 0x040fe2000f8e18ff */
[----:B------:R-:W-:-:S04]  /*16d0*/  VIADD R12, R12, 0x1 ;  /* 0x000000010c0c7836 */ /* 0x000fc80000000000 */
[----:B------:R-:W2:Y:S01]  /*16e0*/  LDL.64 R20, [R23] ;  /* 0x0000000017147983 */ /* 0x000ea20000100a00 */
[----:B------:R-:W-:-:S03]  /*16f0*/  LEA R14, R12, UR11, 0x3 ;  /* 0x0000000b0c0e7c11 */ /* 0x000fc6000f8e18ff */
[----:B------:R-:W3:Y:S04]  /*1700*/  LDL.64 R12, [UR5] ;  /* 0x00000005ff0c7983 */ /* 0x000ee80008100a00 */
[----:B------:R-:W3:Y:S01]  /*1710*/  LDL.64 R14, [R14] ;  /* 0x000000000e0e7983 */ /* 0x000ee20000100a00 */
[----:B------:R-:W0:Y:S02]  /*1720*/  I2F.F64.U32 R16, R22 ;  /* 0x0000001600107312 */ /* 0x000e240000201800 */
[----:B0-----:R-:W-:-:S08]  /*1730*/  DADD R16, -R16, 1 ;  /* 0x3ff0000010107429 */ /* 0x001fd00000000100 */
        /* <DEDUP_REMOVED lines=8> */
.L_x_87:
[----:B------:R-:W-:Y:S05]  /*17c0*/  BSYNC.RECONVERGENT B0 ;  /* 0x0000000000007941 */ /* 0x000fea0003800200 */
.L_x_85:
[----:B------:R-:W3:Y:S04]  /*17d0*/  LDG.E.64 R18, desc[UR12][R8.64+0x60] ;  /* 0x0000600c08127981 */ /* 0x000ee8000c1e1b00 */
[----:B-----5:R0:W5:Y:S01]  /*17e0*/  LDG.E.64 R10, desc[UR12][R8.64+0x68] ;  /* 0x0000680c080a7981 */ /* 0x020162000c1e1b00 */
[----:B------:R-:W-:Y:S04]  /*17f0*/  BSSY.RECONVERGENT B1, `(.L_x_88) ;  /* 0x000001e000017945 */ /* 0x000fe80003800200 */
[----:B------:R-:W-:Y:S01]  /*1800*/  BSSY.RELIABLE B0, `(.L_x_89) ;  /* 0x000000b000007945 */ /* 0x000fe20003800100 */
[----:B------:R-:W-:Y:S01]  /*1810*/  IMAD.MOV.U32 R22, RZ, RZ, 0x2 ;  /* 0x00000002ff167424 */ /* 0x000fe200078e00ff */
[----:B---3--:R-:W-:-:S14]  /*1820*/  DSETP.LTU.AND P0, PT, R18, UR8, PT ;  /* 0x0000000812007e2a */ /* 0x008fdc000bf09000 */
[----:B0-----:R-:W-:Y:S05]  /*1830*/  @P0 BRA `(.L_x_90) ;  /* 0x00000000001c0947 */ /* 0x001fea0003800000 */
[----:B------:R-:W-:-:S14]  /*1840*/  DSETP.GTU.AND P0, PT, R18, UR6, PT ;  /* 0x0000000612007e2a */ /* 0x000fdc000bf0c000 */
[----:B------:R0:W-:Y:S01]  /*1850*/  @!P0 STG.E.64 desc[UR12][R8.64+0x60], RZ ;  /* 0x000060ff08008986 */ /* 0x0001e2000c101b0c */
[----:B------:R-:W-:Y:S05]  /*1860*/  @!P0 BREAK.RELIABLE B0 ;  /* 0x0000000000008942 */ /* 0x000fea0003800100 */
[----:B------:R0:W-:Y:S04]  /*1870*/  @!P0 STG.E.64 desc[UR12][R8.64+0x68], RZ ;  /* 0x000068ff08008986 */ /* 0x0001e8000c101b0c */
[----:B------:R0:W-:Y:S01]  /*1880*/  @!P0 STG.E.64 desc[UR12][R8.64+0x70], RZ ;  /* 0x000070ff08008986 */ /* 0x0001e2000c101b0c */
[----:B------:R-:W-:Y:S05]  /*1890*/  @!P0 BRA `(.L_x_91) ;  /* 0x00000000004c8947 */ /* 0x000fea0003800000 */
[----:B------:R-:W-:-:S07]  /*18a0*/  MOV R22, RZ ;  /* 0x000000ff00167202 */ /* 0x000fce0000000f00 */
.L_x_90:
[----:B------:R-:W-:Y:S05]  /*18b0*/  BSYNC.RELIABLE B0 ;  /* 0x0000000000007941 */ /* 0x000fea0003800100 */
.L_x_89:
[----:B------:R-:W-:-:S05]  /*18c0*/  VIADD R12, R22, UR4 ;  /* 0x00000004160c7c36 */ /* 0x000fca0008000000 */
[C---:B------:R-:W-:Y:S01]  /*18d0*/  LEA R23, R12.reuse, UR11, 0x3 ;  /* 0x0000000b0c177c11 */ /* 0x040fe2000f8e18ff */
[----:B------:R-:W-:-:S04]  /*18e0*/  VIADD R12, R12, 0x1 ;  /* 0x000000010c0c7836 */ /* 0x000fc80000000000 */
[----:B------:R-:W3:Y:S01]  /*18f0*/  LDL.64 R20, [R23] ;  /* 0x0000000017147983 */ /* 0x000ee20000100a00 */
[----:B------:R-:W-:-:S03]  /*1900*/  LEA R14, R12, UR11, 0x3 ;  /* 0x0000000b0c0e7c11 */ /* 0x000fc6000f8e18ff */
[----:B------:R-:W2:Y:S04]  /*1910*/  LDL.64 R12, [UR5] ;  /* 0x00000005ff0c7983 */ /* 0x000ea80008100a00 */
[----:B------:R-:W2:Y:S01]  /*1920*/  LDL.64 R14, [R14] ;  /* 0x000000000e0e7983 */ /* 0x000ea20000100a00 */
[----:B------:R-:W0:Y:S02]  /*1930*/  I2F.F64.U32 R16, R22 ;  /* 0x0000001600107312 */ /* 0x000e240000201800 */
[----:B0-----:R-:W-:-:S08]  /*1940*/  DADD R16, -R16, 1 ;  /* 0x3ff0000010107429 */ /* 0x001fd00000000100 */
[----:B-----5:R-:W-:Y:S02]  /*1950*/  DMUL R10, R10, R16 ;  /* 0x000000100a0a7228 */ /* 0x020fe40000000000 */
[----:B---3--:R-:W-:-:S08]  /*1960*/  DADD R20, R18, -R20 ;  /* 0x0000000012147229 */ /* 0x008fd00000000814 */
[----:B--2---:R-:W-:-:S08]  /*1970*/  DFMA R12, R12, R20, R14 ;  /* 0x000000140c0c722b */ /* 0x004fd0000000000e */
[----:B------:R-:W-:-:S08]  /*1980*/  DMUL R12, R12, R16 ;  /* 0x000000100c0c7228 */ /* 0x000fd00000000000 */
[----:B------:R-:W-:-:S14]  /*1990*/  DSETP.GE.AND P0, PT, R10, R12, PT ;  /* 0x0000000c0a00722a */ /* 0x000fdc0003f06000 */
[----:B------:R3:W-:Y:S04]  /*19a0*/  @P0 STG.E.64 desc[UR12][R8.64+0x60], RZ ;  /* 0x000060ff08000986 */ /* 0x0007e8000c101b0c */
[----:B------:R3:W-:Y:S04]  /*19b0*/  @P0 STG.E.64 desc[UR12][R8.64+0x68], RZ ;  /* 0x000068ff08000986 */ /* 0x0007e8000c101b0c */
[----:B------:R3:W-:Y:S02]  /*19c0*/  @P0 STG.E.64 desc[UR12][R8.64+0x70], RZ ;  /* 0x000070ff08000986 */ /* 0x0007e4000c101b0c */
.L_x_91:
[----:B------:R-:W-:Y:S05]  /*19d0*/  BSYNC.RECONVERGENT B1 ;  /* 0x0000000000017941 */ /* 0x000fea0003800200 */
.L_x_88:
[----:B------:R-:W-:Y:S05]  /*19e0*/  WARPSYNC.ALL ;  /* 0x0000000000007948 */ /* 0x000fea0003800000 */
[----:B------:R-:W2:Y:S01]  /*19f0*/  LDG.E.64 R14, desc[UR12][R8.64+0x78] ;  /* 0x0000780c080e7981 */ /* 0x000ea2000c1e1b00 */
[----:B-----5:R-:W-:-:S05]  /*1a00*/  IADD3 R11, PT, PT, R24, 0x10, RZ ;  /* 0x00000010180b7810 */ /* 0x020fca0007ffe0ff */
[----:B------:R-:W-:-:S05]  /*1a10*/  IMAD.WIDE.U32 R10, R11, 0x8, R6 ;  /* 0x000000080b0a7825 */ /* 0x000fca00078e0006 */
[----:B------:R0:W5:Y:S01]  /*1a20*/  LDG.E.64 R12, desc[UR12][R10.64] ;  /* 0x0000000c0a0c7981 */ /* 0x000162000c1e1b00 */
[----:B------:R-:W-:Y:S04]  /*1a30*/  BSSY.RECONVERGENT B2, `(.L_x_92) ;  /* 0x0000022000027945 */ /* 0x000fe80003800200 */
[----:B------:R-:W-:Y:S01]  /*1a40*/  BSSY.RELIABLE B1, `(.L_x_93) ;  /* 0x000000d000017945 */ /* 0x000fe20003800100 */
[----:B------:R-:W-:Y:S01]  /*1a50*/  IMAD.MOV.U32 R25, RZ, RZ, 0x2 ;  /* 0x00000002ff197424 */ /* 0x000fe200078e00ff */
[----:B--2---:R-:W-:-:S14]  /*1a60*/  DSETP.LTU.AND P0, PT, R14, UR8, PT ;  /* 0x000000080e007e2a */ /* 0x004fdc000bf09000 */
[----:B0-----:R-:W-:Y:S05]  /*1a70*/  @P0 BRA `(.L_x_94) ;  /* 0x0000000000240947 */ /* 0x001fea0003800000 */
[----:B------:R-:W-:-:S14]  /*1a80*/  DSETP.GTU.AND P0, PT, R14, UR6, PT ;  /* 0x000000060e007e2a */ /* 0x000fdc000bf0c000 */
[----:B------:R-:W-:Y:S01]  /*1a90*/  @!P0 VIADD R17, R24, 0x11 ;  /* 0x0000001118118836 */ /* 0x000fe20000000000 */
[----:B------:R0:W-:Y:S01]  /*1aa0*/  @!P0 STG.E.64 desc[UR12][R8.64+0x78], RZ ;  /* 0x000078ff08008986 */ /* 0x0001e2000c101b0c */
[----:B------:R-:W-:Y:S05]  /*1ab0*/  @!P0 BREAK.RELIABLE B1 ;  /* 0x0000000000018942 */ /* 0x000fea0003800100 */
[----:B------:R-:W-:Y:S01]  /*1ac0*/  @!P0 IMAD.WIDE.U32 R16, R17, 0x8, R6 ;  /* 0x0000000811108825 */ /* 0x000fe200078e0006 */
[----:B------:R0:W-:Y:S04]  /*1ad0*/  @!P0 STG.E.64 desc[UR12][R10.64], RZ ;  /* 0x000000ff0a008986 */ /* 0x0001e8000c101b0c */
[----:B------:R0:W-:Y:S01]  /*1ae0*/  @!P0 STG.E.64 desc[UR12][R16.64], RZ ;  /* 0x000000ff10008986 */ /* 0x0001e2000c101b0c */
[----:B------:R-:W-:Y:S05]  /*1af0*/  @!P0 BRA `(.L_x_95) ;  /* 0x0000000000548947 */ /* 0x000fea0003800000 */
[----:B------:R-:W-:-:S07]  /*1b00*/  MOV R25, RZ ;  /* 0x000000ff00197202 */ /* 0x000fce0000000f00 */
.L_x_94:
[----:B------:R-:W-:Y:S05]  /*1b10*/  BSYNC.RELIABLE B1 ;  /* 0x0000000000017941 */ /* 0x000fea0003800100 */
.L_x_93:
[----:B0-----:R-:W-:-:S05]  /*1b20*/  VIADD R16, R25, UR4 ;  /* 0x0000000419107c36 */ /* 0x001fca0008000000 */
        /* <DEDUP_REMOVED lines=13> */
[----:B------:R-:W-:Y:S01]  /*1c00*/  @P0 IADD3 R13, PT, PT, R24, 0x11, RZ ;  /* 0x00000011180d0810 */ /* 0x000fe20007ffe0ff */
[----:B------:R2:W-:Y:S04]  /*1c10*/  @P0 STG.E.64 desc[UR12][R8.64+0x78], RZ ;  /* 0x000078ff08000986 */ /* 0x0005e8000c101b0c */
[----:B------:R-:W-:Y:S01]  /*1c20*/  @P0 IMAD.WIDE.U32 R12, R13, 0x8, R6 ;  /* 0x000000080d0c0825 */ /* 0x000fe200078e0006 */
[----:B------:R2:W-:Y:S04]  /*1c30*/  @P0 STG.E.64 desc[UR12][R10.64], RZ ;  /* 0x000000ff0a000986 */ /* 0x0005e8000c101b0c */
[----:B------:R2:W-:Y:S02]  /*1c40*/  @P0 STG.E.64 desc[UR12][R12.64], RZ ;  /* 0x000000ff0c000986 */ /* 0x0005e4000c101b0c */
.L_x_95:
[----:B------:R-:W-:Y:S05]  /*1c50*/  BSYNC.RECONVERGENT B2 ;  /* 0x0000000000027941 */ /* 0x000fea0003800200 */
.L_x_92:
[----:B------:R-:W-:Y:S05]  /*1c60*/  WARPSYNC.ALL ;  /* 0x0000000000007948 */ /* 0x000fea0003800000 */
[----:B01234-:R-:W-:-:S04]  /*1c70*/  VIADD R9, R24, 0x12 ;  /* 0x0000001218097836 */ /* 0x01ffc80000000000 */
[----:B------:R-:W-:-:S05]  /*1c80*/  IMAD.WIDE.U32 R8, R9, 0x8, R6 ;  /* 0x0000000809087825 */ /* 0x000fca00078e0006 */
[----:B------:R-:W2:Y:S01]  /*1c90*/  LDG.E.64 R14, desc[UR12][R8.64] ;  /* 0x0000000c080e7981 */ /* 0x000ea2000c1e1b00 */
[----:B------:R-:W-:-:S04]  /*1ca0*/  VIADD R11, R24, 0x13 ;  /* 0x00000013180b7836 */ /* 0x000fc80000000000 */
[----:B------:R-:W-:-:S05]  /*1cb0*/  IMAD.WIDE.U32 R10, R11, 0x8, R6 ;  /* 0x000000080b0a7825 */ /* 0x000fca00078e0006 */
[----:B-----5:R0:W5:Y:S01]  /*1cc0*/  LDG.E.64 R12, desc[UR12][R10.64] ;  /* 0x0000000c0a0c7981 */ /* 0x020162000c1e1b00 */
[----:B------:R-:W-:Y:S04]  /*1cd0*/  BSSY.RECONVERGENT B3, `(.L_x_96) ;  /* 0x0000022000037945 */ /* 0x000fe80003800200 */
[----:B------:R-:W-:Y:S01]  /*1ce0*/  BSSY.RELIABLE B2, `(.L_x_97) ;  /* 0x000000d000027945 */ /* 0x000fe20003800100 */
[----:B------:R-:W-:Y:S01]  /*1cf0*/  MOV R25, 0x2 ;  /* 0x0000000200197802 */ /* 0x000fe20000000f00 */
        /* <DEDUP_REMOVED lines=10> */
[----:B------:R-:W-:-:S07]  /*1da0*/  IMAD.MOV.U32 R25, RZ, RZ, RZ ;  /* 0x000000ffff197224 */ /* 0x000fce00078e00ff */
.L_x_98:
[----:B------:R-:W-:Y:S05]  /*1db0*/  BSYNC.RELIABLE B2 ;  /* 0x0000000000027941 */ /* 0x000fea0003800100 */
.L_x_97:
[----:B0-----:R-:W-:-:S04]  /*1dc0*/  IADD3 R16, PT, PT, R25, UR4, RZ ;  /* 0x0000000419107c10 */ /* 0x001fc8000fffe0ff */
        /* <DEDUP_REMOVED lines=13> */
[----:B------:R-:W-:Y:S01]  /*1ea0*/  @P0 VIADD R13, R24, 0x14 ;  /* 0x00000014180d0836 */ /* 0x000fe20000000000 */
[----:B------:R1:W-:Y:S03]  /*1eb0*/  @P0 STG.E.64 desc[UR12][R8.64], RZ ;  /* 0x000000ff08000986 */ /* 0x0003e6000c101b0c */
[----:B------:R-:W-:Y:S01]  /*1ec0*/  @P0 IMAD.WIDE.U32 R12, R13, 0x8, R6 ;  /* 0x000000080d0c0825 */ /* 0x000fe200078e0006 */
[----:B------:R1:W-:Y:S04]  /*1ed0*/  @P0 STG.E.64 desc[UR12][R10.64], RZ ;  /* 0x000000ff0a000986 */ /* 0x0003e8000c101b0c */
[----:B------:R1:W-:Y:S02]  /*1ee0*/  @P0 STG.E.64 desc[UR12][R12.64], RZ ;  /* 0x000000ff0c000986 */ /* 0x0003e4000c101b0c */
.L_x_99:
[----:B------:R-:W-:Y:S05]  /*1ef0*/  BSYNC.RECONVERGENT B3 ;  /* 0x0000000000037941 */ /* 0x000fea0003800200 */
.L_x_96:
[----:B------:R-:W-:Y:S05]  /*1f00*/  WARPSYNC.ALL ;  /* 0x0000000000007948 */ /* 0x000fea0003800000 */
[----:B01----:R-:W-:-:S05]  /*1f10*/  IADD3 R9, PT, PT, R24, 0x15, RZ ;  /* 0x0000001518097810 */ /* 0x003fca0007ffe0ff */
[----:B------:R-:W-:-:S05]  /*1f20*/  IMAD.WIDE.U32 R8, R9, 0x8, R6 ;  /* 0x0000000809087825 */ /* 0x000fca00078e0006 */
[----:B------:R-:W2:Y:S01]  /*1f30*/  LDG.E.64 R14, desc[UR12][R8.64] ;  /* 0x0000000c080e7981 */ /* 0x000ea2000c1e1b00 */
[----:B------:R-:W-:-:S04]  /*1f40*/  VIADD R11, R24, 0x16 ;  /* 0x00000016180b7836 */ /* 0x000fc80000000000 */
[----:B------:R-:W-:-:S05]  /*1f50*/  IMAD.WIDE.U32 R10, R11, 0x8, R6 ;  /* 0x000000080b0a7825 */ /* 0x000fca00078e0006 */
[----:B-----5:R0:W5:Y:S01]  /*1f60*/  LDG.E.64 R12, desc[UR12][R10.64] ;  /* 0x0000000c0a0c7981 */ /* 0x020162000c1e1b00 */
[----:B------:R-:W-:Y:S04]  /*1f70*/  BSSY.RECONVERGENT B4, `(.L_x_100) ;  /* 0x0000022000047945 */ /* 0x000fe80003800200 */
[----:B------:R-:W-:Y:S01]  /*1f80*/  BSSY.RELIABLE B3, `(.L_x_101) ;  /* 0x000000d000037945 */ /* 0x000fe20003800100 */
[----:B------:R-:W-:Y:S01]  /*1f90*/  IMAD.MOV.U32 R25, RZ, RZ, 0x2 ;  /* 0x00000002ff197424 */ /* 0x000fe200078e00ff */
[----:B--2---:R-:W-:-:S14]  /*1fa0*/  DSETP.LTU.AND P0, PT, R14, UR8, PT ;  /* 0x000000080e007e2a */ /* 0x004fdc000bf09000 */
[----:B0-----:R-:W-:Y:S05]  /*1fb0*/  @P0 BRA `(.L_x_102) ;  /* 0x0000000000240947 */ /* 0x001fea0003800000 */
[----:B------:R-:W-:-:S14]  /*1fc0*/  DSETP.GTU.AND P0, PT, R14, UR6, PT ;  /* 0x000000060e007e2a */ /* 0x000fdc000bf0c000 */
[----:B------:R-:W-:Y:S01]  /*1fd0*/  @!P0 IADD3 R17, PT, PT, R24, 0x17, RZ ;  /* 0x0000001718118810 */ /* 0x000fe20007ffe0ff */
[----:B------:R0:W-:Y:S01]  /*1fe0*/  @!P0 STG.E.64 desc[UR12][R8.64], RZ ;  /* 0x000000ff08008986 */ /* 0x0001e2000c101b0c */
[----:B------:R-:W-:Y:S05]  /*1ff0*/  @!P0 BREAK.RELIABLE B3 ;  /* 0x0000000000038942 */ /* 0x000fea0003800100 */
[----:B------:R-:W-:Y:S01]  /*2000*/  @!P0 IMAD.WIDE.U32 R16, R17, 0x8, R6 ;  /* 0x0000000811108825 */ /* 0x000fe200078e0006 */
[----:B------:R0:W-:Y:S04]  /*2010*/  @!P0 STG.E.64 desc[UR12][R10.64], RZ ;  /* 0x000000ff0a008986 */ /* 0x0001e8000c101b0c */
[----:B------:R0:W-:Y:S01]  /*2020*/  @!P0 STG.E.64 desc[UR12][R16.64], RZ ;  /* 0x000000ff10008986 */ /* 0x0001e2000c101b0c */
[----:B------:R-:W-:Y:S05]  /*2030*/  @!P0 BRA `(.L_x_103) ;  /* 0x0000000000548947 */ /* 0x000fea0003800000 */
[----:B------:R-:W-:-:S07]  /*2040*/  IMAD.MOV.U32 R25, RZ, RZ, RZ ;  /* 0x000000ffff197224 */ /* 0x000fce00078e00ff */
.L_x_102:
[----:B------:R-:W-:Y:S05]  /*2050*/  BSYNC.RELIABLE B3 ;  /* 0x0000000000037941 */ /* 0x000fea0003800100 */
.L_x_101:
[----:B0-----:R-:W-:-:S05]  /*2060*/  VIADD R16, R25, UR4 ;  /* 0x0000000419107c36 */ /* 0x001fca0008000000 */
[C---:B------:R-:W-:Y:S02]  /*2070*/  LEA R26, R16.reuse, UR11, 0x3 ;  /* 0x0000000b101a7c11 */ /* 0x040fe4000f8e18ff */
[----:B------:R-:W-:-:S03]  /*2080*/  IADD3 R16, PT, PT, R16, 0x1, RZ ;  /* 0x0000000110107810 */ /* 0x000fc60007ffe0ff */
        /* <DEDUP_REMOVED lines=16> */
.L_x_103:
[----:B------:R-:W-:Y:S05]  /*2190*/  BSYNC.RECONVERGENT B4 ;  /* 0x0000000000047941 */ /* 0x000fea0003800200 */
.L_x_100:
[----:B------:R-:W-:Y:S05]  /*21a0*/  WARPSYNC.ALL ;  /* 0x0000000000007948 */ /* 0x000fea0003800000 */
[----:B01----:R-:W-:-:S04]  /*21b0*/  VIADD R9, R24, 0x18 ;  /* 0x0000001818097836 */ /* 0x003fc80000000000 */
[----:B------:R-:W-:-:S05]  /*21c0*/  IMAD.WIDE.U32 R8, R9, 0x8, R6 ;  /* 0x0000000809087825 */ /* 0x000fca00078e0006 */
[----:B------:R-:W2:Y:S01]  /*21d0*/  LDG.E.64 R14, desc[UR12][R8.64] ;  /* 0x0000000c080e7981 */ /* 0x000ea2000c1e1b00 */
[----:B------:R-:W-:-:S05]  /*21e0*/  IADD3 R11, PT, PT, R24, 0x19, RZ ;  /* 0x00000019180b7810 */ /* 0x000fca0007ffe0ff */
        /* <DEDUP_REMOVED lines=16> */
.L_x_106:
[----:B------:R-:W-:Y:S05]  /*22f0*/  BSYNC.RELIABLE B4 ;  /* 0x0000000000047941 */ /* 0x000fea0003800100 */
.L_x_105:
        /* <DEDUP_REMOVED lines=19> */
.L_x_107:
[----:B------:R-:W-:Y:S05]  /*2430*/  BSYNC.RECONVERGENT B5 ;  /* 0x0000000000057941 */ /* 0x000fea0003800200 */
.L_x_104:
[----:B------:R-:W-:Y:S05]  /*2440*/  WARPSYNC.ALL ;  /* 0x0000000000007948 */ /* 0x000fea0003800000 */
[----:B01----:R-:W-:-:S04]  /*2450*/  VIADD R9, R24, 0x1b ;  /* 0x0000001b18097836 */ /* 0x003fc80000000000 */
        /* <DEDUP_REMOVED lines=19> */
.L_x_110:
[----:B------:R-:W-:Y:S05]  /*2590*/  BSYNC.RELIABLE B5 ;  /* 0x0000000000057941 */ /* 0x000fea0003800100 */
.L_x_109:
        /* <DEDUP_REMOVED lines=19> */
.L_x_111:
[----:B------:R-:W-:Y:S05]  /*26d0*/  BSYNC.RECONVERGENT B6 ;  /* 0x0000000000067941 */ /* 0x000fea0003800200 */
.L_x_108:
        /* <DEDUP_REMOVED lines=21> */
.L_x_114:
[----:B------:R-:W-:Y:S05]  /*2830*/  BSYNC.RELIABLE B6 ;  /* 0x0000000000067941 */ /* 0x000fea0003800100 */
.L_x_113:
        /* <DEDUP_REMOVED lines=19> */
.L_x_115:
[----:B------:R-:W-:Y:S05]  /*2970*/  BSYNC.RECONVERGENT B7 ;  /* 0x0000000000077941 */ /* 0x000fea0003800200 */
.L_x_112:
        /* <DEDUP_REMOVED lines=21> */
.L_x_118:
[----:B------:R-:W-:Y:S05]  /*2ad0*/  BSYNC.RELIABLE B7 ;  /* 0x0000000000077941 */ /* 0x000fea0003800100 */
.L_x_117:
        /* <DEDUP_REMOVED lines=19> */
.L_x_119:
[----:B------:R-:W-:Y:S05]  /*2c10*/  BSYNC.RECONVERGENT B8 ;  /* 0x0000000000087941 */ /* 0x000fea0003800200 */
.L_x_116:
        /* <DEDUP_REMOVED lines=21> */
.L_x_122:
[----:B------:R-:W-:Y:S05]  /*2d70*/  BSYNC.RELIABLE B8 ;  /* 0x0000000000087941 */ /* 0x000fea0003800100 */
.L_x_121:
        /* <DEDUP_REMOVED lines=19> */
.L_x_123:
[----:B------:R-:W-:Y:S05]  /*2eb0*/  BSYNC.RECONVERGENT B9 ;  /* 0x0000000000097941 */ /* 0x000fea0003800200 */
.L_x_120:
        /* <DEDUP_REMOVED lines=21> */
.L_x_126:
[----:B------:R-:W-:Y:S05]  /*3010*/  BSYNC.RELIABLE B9 ;  /* 0x0000000000097941 */ /* 0x000fea0003800100 */
.L_x_125:
        /* <DEDUP_REMOVED lines=19> */
.L_x_127:
[----:B------:R-:W-:Y:S05]  /*3150*/  BSYNC.RECONVERGENT B10 ;  /* 0x00000000000a7941 */ /* 0x000fea0003800200 */
.L_x_124:
        /* <DEDUP_REMOVED lines=21> */
.L_x_130:
[----:B------:R-:W-:Y:S05]  /*32b0*/  BSYNC.RELIABLE B10 ;  /* 0x00000000000a7941 */ /* 0x000fea0003800100 */
.L_x_129:
        /* <DEDUP_REMOVED lines=19> */
.L_x_131:
[----:B------:R-:W-:Y:S05]  /*33f0*/  BSYNC.RECONVERGENT B11 ;  /* 0x00000000000b7941 */ /* 0x000fea0003800200 */
.L_x_128:
[----:B------:R-:W-:Y:S05]  /*3400*/  WARPSYNC.ALL ;  /* 0x0000000000007948 */ /* 0x000fea0003800000 */
[----:B01----:R-:W-:-:S05]  /*3410*/  IADD3 R9, PT, PT, R24, 0x2d, RZ ;  /* 0x0000002d18097810 */ /* 0x003fca0007ffe0ff */
[----:B------:R-:W-:-:S05]  /*3420*/  IMAD.WIDE.U32 R8, R9, 0x8, R6 ;  /* 0x0000000809087825 */ /* 0x000fca00078e0006 */
[----:B------:R-:W2:Y:S01]  /*3430*/  LDG.E.64 R10, desc[UR12][R8.64] ;  /* 0x0000000c080a7981 */ /* 0x000ea2000c1e1b00 */
[----:B-----5:R-:W-:-:S04]  /*3440*/  VIADD R13, R24, 0x2e ;  /* 0x0000002e180d7836 */ /* 0x020fc80000000000 */
[----:B------:R-:W-:-:S05]  /*3450*/  IMAD.WIDE.U32 R12, R13, 0x8, R6 ;  /* 0x000000080d0c7825 */ /* 0x000fca00078e0006 */
[----:B------:R0:W5:Y:S01]  /*3460*/  LDG.E.64 R14, desc[UR12][R12.64] ;  /* 0x0000000c0c0e7981 */ /* 0x000162000c1e1b00 */
[----:B------:R-:W-:Y:S01]  /*3470*/  BSSY.RECONVERGENT B11, `(.L_x_132) ;  /* 0x00000250000b7945 */ /* 0x000fe20003800200 */
[----:B------:R-:W-:-:S03]  /*3480*/  MOV R26, 0x2 ;  /* 0x00000002001a7802 */ /* 0x000fc60000000f00 */
[----:B------:R-:W1:Y:S05]  /*3490*/  BMOV.32.CLEAR R25, B11 ;  /* 0x000000000b197355 */ /* 0x000e6a0000100000 */
[----:B------:R-:W-:Y:S01]  /*34a0*/  BSSY.RELIABLE B11, `(.L_x_133) ;  /* 0x000000c0000b7945 */ /* 0x000fe20003800100 */
[----:B--2---:R-:W-:-:S14]  /*34b0*/  DSETP.LTU.AND P0, PT, R10, UR8, PT ;  /* 0x000000080a007e2a */ /* 0x004fdc000bf09000 */
[----:B01----:R-:W-:Y:S05]  /*34c0*/  @P0 BRA `(.L_x_134) ;  /* 0x0000000000240947 */ /* 0x003fea0003800000 */
        /* <DEDUP_REMOVED lines=9> */
.L_x_134:
[----:B------:R-:W-:Y:S05]  /*3560*/  BSYNC.RELIABLE B11 ;  /* 0x00000000000b7941 */ /* 0x000fea0003800100 */
.L_x_133:
        /* <DEDUP_REMOVED lines=19> */
.L_x_135:
[----:B01----:R-:W0:Y:S05]  /*36a0*/  BMOV.32.CLEAR R8, B10 ;  /* 0x000000000a087355 */ /* 0x003e2a0000100000 */
[----:B------:R1:W-:Y:S05]  /*36b0*/  BMOV.32 B10, R25 ;  /* 0x000000190a007356 */ /* 0x0003ea0000000000 */
[----:B------:R-:W-:Y:S05]  /*36c0*/  BSYNC.RECONVERGENT B10 ;  /* 0x00000000000a7941 */ /* 0x000fea0003800200 */
.L_x_132:
[----:B------:R-:W-:Y:S05]  /*36d0*/  WARPSYNC.ALL ;  /* 0x0000000000007948 */ /* 0x000fea0003800000 */
[----:B0-----:R0:W-:Y:S05]  /*36e0*/  BMOV.32 B10, R8 ;  /* 0x000000080a007356 */ /* 0x0011ea0000000000 */
[----:B------:R-:W-:Y:S05]  /*36f0*/  BRA.U UP0, `(.L_x_136) ;  /* 0xffffffd900287547 */ /* 0x000fea000b83ffff */
[----:B------:R-:W-:Y:S06]  /*3700*/  BAR.SYNC.DEFER_BLOCKING 0x0 ;  /* 0x0000000000007b1d */ /* 0x000fec0000010000 */
[----:B------:R-:W-:Y:S05]  /*3710*/  EXIT ;  /* 0x000000000000794d */ /* 0x000fea0003800000 */
        .weak           $__internal_0_$__cuda_sm20_div_rn_f64_full
        .type           $__internal_0_$__cuda_sm20_div_rn_f64_full,@function
        .size           $__internal_0_$__cuda_sm20_div_rn_f64_full,(.L_x_175 - $__internal_0_$__cuda_sm20_div_rn_f64_full)
$__internal_0_$__cuda_sm20_div_rn_f64_full:
[C---:B------:R-:W-:Y:S01]  /*3720*/  FSETP.GEU.AND P0, PT, |R11|.reuse, 1.469367938527859385e-39, PT ;  /* 0x001000000b00780b */ /* 0x040fe20003f0e200 */
[----:B------:R-:W-:Y:S01]  /*3730*/  IMAD.MOV.U32 R24, RZ, RZ, R13 ;  /* 0x000000ffff187224 */ /* 0x000fe200078e000d */
[C---:B------:R-:W-:Y:S02]  /*3740*/  LOP3.LUT R20, R11.reuse, 0x800fffff, RZ, 0xc0, !PT ;  /* 0x800fffff0b147812 */ /* 0x040fe400078ec0ff */
[----:B------:R-:W-:Y:S01]  /*3750*/  MOV R10, R3 ;  /* 0x00000003000a7202 */ /* 0x000fe20000000f00 */
[----:B------:R-:W-:Y:S01]  /*3760*/  IMAD.MOV.U32 R22, RZ, RZ, R24 ;  /* 0x000000ffff167224 */ /* 0x000fe200078e0018 */
[----:B------:R-:W-:Y:S01]  /*3770*/  LOP3.LUT R21, R20, 0x3ff00000, RZ, 0xfc, !PT ;  /* 0x3ff0000014157812 */ /* 0x000fe200078efcff */
[----:B------:R-:W-:Y:S01]  /*3780*/  IMAD.MOV.U32 R20, RZ, RZ, R3 ;  /* 0x000000ffff147224 */ /* 0x000fe200078e0003 */
[----:B------:R-:W-:Y:S02]  /*3790*/  MOV R14, 0x1 ;  /* 0x00000001000e7802 */ /* 0x000fe40000000f00 */
[----:B------:R-:W-:Y:S01]  /*37a0*/  MOV R25, R12 ;  /* 0x0000000c00197202 */ /* 0x000fe20000000f00 */
[----:B------:R-:W-:Y:S01]  /*37b0*/  IMAD.MOV.U32 R12, RZ, RZ, 0x1ca00000 ;  /* 0x1ca00000ff0c7424 */ /* 0x000fe200078e00ff */
[----:B------:R-:W-:Y:S01]  /*37c0*/  LOP3.LUT R13, R11, 0x7ff00000, RZ, 0xc0, !PT ;  /* 0x7ff000000b0d7812 */ /* 0x000fe200078ec0ff */
[----:B------:R-:W-:Y:S01]  /*37d0*/  @!P0 DMUL R20, R10, 8.98846567431157953865e+307 ;  /* 0x7fe000000a148828 */ /* 0x000fe20000000000 */
[----:B------:R-:W-:-:S04]  /*37e0*/  LOP3.LUT R3, R25, 0x7ff00000, RZ, 0xc0, !PT ;  /* 0x7ff0000019037812 */ /* 0x000fc800078ec0ff */
[----:B------:R-:W-:Y:S01]  /*37f0*/  ISETP.GE.U32.AND P1, PT, R3, R13, PT ;  /* 0x0000000d0300720c */ /* 0x000fe20003f26070 */
[----:B------:R-:W0:Y:S03]  /*3800*/  MUFU.RCP64H R15, R21 ;  /* 0x00000015000f7308 */ /* 0x000e260000001800 */
[----:B------:R-:W-:Y:S02]  /*3810*/  SEL R12, R12, 0x63400000, !P1 ;  /* 0x634000000c0c7807 */ /* 0x000fe40004800000 */
[----:B------:R-:W-:Y:S02]  /*3820*/  FSETP.GEU.AND P1, PT, |R25|, 1.469367938527859385e-39, PT ;  /* 0x001000001900780b */ /* 0x000fe40003f2e200 */
[----:B------:R-:W-:Y:S02]  /*3830*/  LOP3.LUT R23, R12, 0x800fffff, R25, 0xf8, !PT ;  /* 0x800fffff0c177812 */ /* 0x000fe400078ef819 */
[----:B------:R-:W-:Y:S01]  /*3840*/  MOV R12, R3 ;  /* 0x00000003000c7202 */ /* 0x000fe20000000f00 */
[----:B0-----:R-:W-:-:S08]  /*3850*/  DFMA R26, R14, -R20, 1 ;  /* 0x3ff000000e1a742b */ /* 0x001fd00000000814 */
[----:B------:R-:W-:-:S08]  /*3860*/  DFMA R26, R26, R26, R26 ;  /* 0x0000001a1a1a722b */ /* 0x000fd0000000001a */
[----:B------:R-:W-:-:S08]  /*3870*/  DFMA R26, R14, R26, R14 ;  /* 0x0000001a0e1a722b */ /* 0x000fd0000000000e */
[----:B------:R-:W-:-:S08]  /*3880*/  DFMA R14, R26, -R20, 1 ;  /* 0x3ff000001a0e742b */ /* 0x000fd00000000814 */
[----:B------:R-:W-:Y:S01]  /*3890*/  DFMA R26, R26, R14, R26 ;  /* 0x0000000e1a1a722b */ /* 0x000fe2000000001a */
[----:B------:R-:W-:Y:S10]  /*38a0*/  @P1 BRA `(.L_x_137) ;  /* 0x0000000000241947 */ /* 0x000ff40003800000 */
[----:B------:R-:W-:Y:S01]  /*38b0*/  LOP3.LUT R12, R11, 0x7ff00000, RZ, 0xc0, !PT ;  /* 0x7ff000000b0c7812 */ /* 0x000fe200078ec0ff */
[----:B------:R-:W-:-:S03]  /*38c0*/  IMAD.MOV.U32 R14, RZ, RZ, RZ ;  /* 0x000000ffff0e7224 */ /* 0x000fc600078e00ff */
[----:B------:R-:W-:Y:S02]  /*38d0*/  ISETP.GE.U32.AND P1, PT, R3, R12, PT ;  /* 0x0000000c0300720c */ /* 0x000fe40003f26070 */
[----:B------:R-:W-:-:S04]  /*38e0*/  MOV R12, 0x1ca00000 ;  /* 0x1ca00000000c7802 */ /* 0x000fc80000000f00 */
[----:B------:R-:W-:-:S04]  /*38f0*/  SEL R12, R12, 0x63400000, !P1 ;  /* 0x634000000c0c7807 */ /* 0x000fc80004800000 */
[----:B------:R-:W-:-:S04]  /*3900*/  LOP3.LUT R12, R12, 0x80000000, R25, 0xf8, !PT ;  /* 0x800000000c0c7812 */ /* 0x000fc800078ef819 */
[----:B------:R-:W-:-:S06]  /*3910*/  LOP3.LUT R15, R12, 0x100000, RZ, 0xfc, !PT ;  /* 0x001000000c0f7812 */ /* 0x000fcc00078efcff */
[----:B------:R-:W-:-:S10]  /*3920*/  DFMA R22, R22, 2, -R14 ;  /* 0x400000001616782b */ /* 0x000fd4000000080e */
[----:B------:R-:W-:-:S07]  /*3930*/  LOP3.LUT R12, R23, 0x7ff00000, RZ, 0xc0, !PT ;  /* 0x7ff00000170c7812 */ /* 0x000fce00078ec0ff */
.L_x_137:
[----:B------:R-:W-:Y:S01]  /*3940*/  IADD3 R14, PT, PT, R12, -0x1, RZ ;  /* 0xffffffff0c0e7810 */ /* 0x000fe20007ffe0ff */
[----:B------:R-:W-:Y:S01]  /*3950*/  DMUL R28, R26, R22 ;  /* 0x000000161a1c7228 */ /* 0x000fe20000000000 */
[----:B------:R-:W-:Y:S02]  /*3960*/  @!P0 LOP3.LUT R13, R21, 0x7ff00000, RZ, 0xc0, !PT ;  /* 0x7ff00000150d8812 */ /* 0x000fe400078ec0ff */
[----:B------:R-:W-:-:S03]  /*3970*/  ISETP.GT.U32.AND P0, PT, R14, 0x7feffffe, PT ;  /* 0x7feffffe0e00780c */ /* 0x000fc60003f04070 */
[----:B------:R-:W-:Y:S02]  /*3980*/  VIADD R14, R13, 0xffffffff ;  /* 0xffffffff0d0e7836 */ /* 0x000fe40000000000 */
[----:B------:R-:W-:-:S03]  /*3990*/  DFMA R30, R28, -R20, R22 ;  /* 0x800000141c1e722b */ /* 0x000fc60000000016 */
[----:B------:R-:W-:-:S05]  /*39a0*/  ISETP.GT.U32.OR P0, PT, R14, 0x7feffffe, P0 ;  /* 0x7feffffe0e00780c */ /* 0x000fca0000704470 */
[----:B------:R-:W-:-:S08]  /*39b0*/  DFMA R26, R26, R30, R28 ;  /* 0x0000001e1a1a722b */ /* 0x000fd0000000001c */
[----:B------:R-:W-:Y:S05]  /*39c0*/  @P0 BRA `(.L_x_138) ;  /* 0x0000000000700947 */ /* 0x000fea0003800000 */
[----:B------:R-:W-:Y:S01]  /*39d0*/  LOP3.LUT R12, R11, 0x7ff00000, RZ, 0xc0, !PT ;  /* 0x7ff000000b0c7812 */ /* 0x000fe200078ec0ff */
[----:B------:R-:W-:Y:S01]  /*39e0*/  IMAD.MOV.U32 R24, RZ, RZ, RZ ;  /* 0x000000ffff187224 */ /* 0x000fe200078e00ff */
[----:B------:R-:W-:Y:S02]  /*39f0*/  MOV R13, 0x1ca00000 ;  /* 0x1ca00000000d7802 */ /* 0x000fe40000000f00 */
[CC--:B------:R-:W-:Y:S02]  /*3a00*/  VIADDMNMX R14, R3.reuse, -R12.reuse, 0xb9600000, !PT ;  /* 0xb9600000030e7446 */ /* 0x0c0fe4000780090c */
[----:B------:R-:W-:Y:S02]  /*3a10*/  ISETP.GE.U32.AND P0, PT, R3, R12, PT ;  /* 0x0000000c0300720c */ /* 0x000fe40003f06070 */
[----:B------:R-:W-:Y:S02]  /*3a20*/  VIMNMX R14, PT, PT, R14, 0x46a00000, PT ;  /* 0x46a000000e0e7848 */ /* 0x000fe40003fe0100 */
[----:B------:R-:W-:-:S05]  /*3a30*/  SEL R13, R13, 0x63400000, !P0 ;  /* 0x634000000d0d7807 */ /* 0x000fca0004000000 */
[----:B------:R-:W-:-:S05]  /*3a40*/  IMAD.IADD R13, R14, 0x1, -R13 ;  /* 0x000000010e0d7824 */ /* 0x000fca00078e0a0d */
[----:B------:R-:W-:-:S06]  /*3a50*/  IADD3 R25, PT, PT, R13, 0x7fe00000, RZ ;  /* 0x7fe000000d197810 */ /* 0x000fcc0007ffe0ff */
[----:B------:R-:W-:-:S10]  /*3a60*/  DMUL R14, R26, R24 ;  /* 0x000000181a0e7228 */ /* 0x000fd40000000000 */
[----:B------:R-:W-:-:S13]  /*3a70*/  FSETP.GTU.AND P0, PT, |R15|, 1.469367938527859385e-39, PT ;  /* 0x001000000f00780b */ /* 0x000fda0003f0c200 */
[----:B------:R-:W-:Y:S05]  /*3a80*/  @P0 BRA `(.L_x_139) ;  /* 0x0000000000940947 */ /* 0x000fea0003800000 */
[----:B------:R-:W-:Y:S01]  /*3a90*/  DFMA R20, R26, -R20, R22 ;  /* 0x800000141a14722b */ /* 0x000fe20000000016 */
[----:B------:R-:W-:-:S09]  /*3aa0*/  MOV R24, RZ ;  /* 0x000000ff00187202 */ /* 0x000fd20000000f00 */
[C---:B------:R-:W-:Y:S02]  /*3ab0*/  FSETP.NEU.AND P0, PT, R21.reuse, RZ, PT ;  /* 0x000000ff1500720b */ /* 0x040fe40003f0d000 */
[----:B------:R-:W-:-:S04]  /*3ac0*/  LOP3.LUT R10, R21, 0x80000000, R11, 0x48, !PT ;  /* 0x80000000150a7812 */ /* 0x000fc800078e480b */
[----:B------:R-:W-:-:S07]  /*3ad0*/  LOP3.LUT R25, R10, R25, RZ, 0xfc, !PT ;  /* 0x000000190a197212 */ /* 0x000fce00078efcff */
[----:B------:R-:W-:Y:S05]  /*3ae0*/  @!P0 BRA `(.L_x_139) ;  /* 0x00000000007c8947 */ /* 0x000fea0003800000 */
[----:B------:R-:W-:Y:S01]  /*3af0*/  IMAD.MOV R21, RZ, RZ, -R13 ;  /* 0x000000ffff157224 */ /* 0x000fe200078e0a0d */
[----:B------:R-:W-:Y:S02]  /*3b00*/  MOV R20, RZ ;  /* 0x000000ff00147202 */ /* 0x000fe40000000f00 */
[----:B------:R-:W-:-:S04]  /*3b10*/  IADD3 R13, PT, PT, -R13, -0x43300000, RZ ;  /* 0xbcd000000d0d7810 */ /* 0x000fc80007ffe1ff */
[----:B------:R-:W-:Y:S02]  /*3b20*/  DFMA R20, R14, -R20, R26 ;  /* 0x800000140e14722b */ /* 0x000fe4000000001a */
[----:B------:R-:W-:-:S08]  /*3b30*/  DMUL.RP R26, R26, R24 ;  /* 0x000000181a1a7228 */ /* 0x000fd00000008000 */
[----:B------:R-:W-:Y:S02]  /*3b40*/  FSETP.NEU.AND P0, PT, |R21|, R13, PT ;  /* 0x0000000d1500720b */ /* 0x000fe40003f0d200 */
[----:B------:R-:W-:Y:S02]  /*3b50*/  LOP3.LUT R3, R27, R10, RZ, 0x3c, !PT ;  /* 0x0000000a1b037212 */ /* 0x000fe400078e3cff */
[----:B------:R-:W-:Y:S02]  /*3b60*/  FSEL R14, R26, R14, !P0 ;  /* 0x0000000e1a0e7208 */ /* 0x000fe40004000000 */
[----:B------:R-:W-:Y:S01]  /*3b70*/  FSEL R15, R3, R15, !P0 ;  /* 0x0000000f030f7208 */ /* 0x000fe20004000000 */
[----:B------:R-:W-:Y:S06]  /*3b80*/  BRA `(.L_x_139) ;  /* 0x0000000000547947 */ /* 0x000fec0003800000 */
.L_x_138:
[----:B------:R-:W-:-:S14]  /*3b90*/  DSETP.NAN.AND P0, PT, R24, R24, PT ;  /* 0x000000181800722a */ /* 0x000fdc0003f08000 */
[----:B------:R-:W-:Y:S05]  /*3ba0*/  @P0 BRA `(.L_x_140) ;  /* 0x0000000000440947 */ /* 0x000fea0003800000 */
[----:B------:R-:W-:-:S14]  /*3bb0*/  DSETP.NAN.AND P0, PT, R10, R10, PT ;  /* 0x0000000a0a00722a */ /* 0x000fdc0003f08000 */
[----:B------:R-:W-:Y:S05]  /*3bc0*/  @P0 BRA `(.L_x_141) ;  /* 0x0000000000300947 */ /* 0x000fea0003800000 */
[----:B------:R-:W-:Y:S01]  /*3bd0*/  ISETP.NE.AND P0, PT, R12, R13, PT ;  /* 0x0000000d0c00720c */ /* 0x000fe20003f05270 */
[----:B------:R-:W-:Y:S01]  /*3be0*/  IMAD.MOV.U32 R14, RZ, RZ, 0x0 ;  /* 0x00000000ff0e7424 */ /* 0x000fe200078e00ff */
[----:B------:R-:W-:-:S11]  /*3bf0*/  MOV R15, 0xfff80000 ;  /* 0xfff80000000f7802 */ /* 0x000fd60000000f00 */
[----:B------:R-:W-:Y:S05]  /*3c00*/  @!P0 BRA `(.L_x_139) ;  /* 0x0000000000348947 */ /* 0x000fea0003800000 */
[----:B------:R-:W-:Y:S02]  /*3c10*/  ISETP.NE.AND P0, PT, R12, 0x7ff00000, PT ;  /* 0x7ff000000c00780c */ /* 0x000fe40003f05270 */
[----:B------:R-:W-:Y:S02]  /*3c20*/  LOP3.LUT R15, R25, 0x80000000, R11, 0x48, !PT ;  /* 0x80000000190f7812 */ /* 0x000fe400078e480b */
[----:B------:R-:W-:-:S13]  /*3c30*/  ISETP.EQ.OR P0, PT, R13, RZ, !P0 ;  /* 0x000000ff0d00720c */ /* 0x000fda0004702670 */
[----:B------:R-:W-:Y:S01]  /*3c40*/  @P0 LOP3.LUT R3, R15, 0x7ff00000, RZ, 0xfc, !PT ;  /* 0x7ff000000f030812 */ /* 0x000fe200078efcff */
[----:B------:R-:W-:Y:S01]  /*3c50*/  @!P0 IMAD.MOV.U32 R14, RZ, RZ, RZ ;  /* 0x000000ffff0e8224 */ /* 0x000fe200078e00ff */
[----:B------:R-:W-:-:S03]  /*3c60*/  @P0 MOV R14, RZ ;  /* 0x000000ff000e0202 */ /* 0x000fc60000000f00 */
[----:B------:R-:W-:Y:S01]  /*3c70*/  @P0 IMAD.MOV.U32 R15, RZ, RZ, R3 ;  /* 0x000000ffff0f0224 */ /* 0x000fe200078e0003 */
[----:B------:R-:W-:Y:S06]  /*3c80*/  BRA `(.L_x_139) ;  /* 0x0000000000147947 */ /* 0x000fec0003800000 */
.L_x_141:
[----:B------:R-:W-:Y:S02]  /*3c90*/  LOP3.LUT R15, R11, 0x80000, RZ, 0xfc, !PT ;  /* 0x000800000b0f7812 */ /* 0x000fe400078efcff */
[----:B------:R-:W-:Y:S01]  /*3ca0*/  MOV R14, R10 ;  /* 0x0000000a000e7202 */ /* 0x000fe20000000f00 */
[----:B------:R-:W-:Y:S06]  /*3cb0*/  BRA `(.L_x_139) ;  /* 0x0000000000087947 */ /* 0x000fec0003800000 */
.L_x_140:
[----:B------:R-:W-:Y:S01]  /*3cc0*/  LOP3.LUT R15, R25, 0x80000, RZ, 0xfc, !PT ;  /* 0x00080000190f7812 */ /* 0x000fe200078efcff */
[----:B------:R-:W-:-:S07]  /*3cd0*/  IMAD.MOV.U32 R14, RZ, RZ, R24 ;  /* 0x000000ffff0e7224 */ /* 0x000fce00078e0018 */
.L_x_139:
[----:B------:R-:W-:-:S04]  /*3ce0*/  MOV R3, 0x0 ;  /* 0x0000000000037802 */ /* 0x000fc80000000f00 */
[----:B------:R-:W-:Y:S05]  /*3cf0*/  RET.REL.NODEC R2 `(_Z18SupressOverlapCUDAPd) ;  /* 0xffffffc002c07950 */ /* 0x000fea0003c3ffff */
.L_x_142:
        /* <DEDUP_REMOVED lines=16> */
.L_x_175:


//--------------------- .text._Z18GenerateSphereCUDAPd --------------------------
	.section	.text._Z18GenerateSphereCUDAPd,"ax",@progbits
	.align	128
        .global         _Z18GenerateSphereCUDAPd
        .type           _Z18GenerateSphereCUDAPd,@function
        .size           _Z18GenerateSphereCUDAPd,(.L_x_176 - _Z18GenerateSphereCUDAPd)
        .other          _Z18GenerateSphereCUDAPd,@"STO_CUDA_ENTRY STV_DEFAULT"
_Z18GenerateSphereCUDAPd:
.text._Z18GenerateSphereCUDAPd:
[----:B------:R-:W0:Y:S01]  /*0000*/  LDC R1, c[0x0][0x37c] ;  /* 0x0000df00ff017b82 */ /* 0x000e220000000800 */
[----:B------:R-:W1:Y:S07]  /*0010*/  S2R R0, SR_TID.X ;  /* 0x0000000000007919 */ /* 0x000e6e0000002100 */
[----:B------:R-:W1:Y:S01]  /*0020*/  S2UR UR4, SR_CTAID.X ;  /* 0x00000000000479c3 */ /* 0x000e620000002500 */
[----:B0-----:R-:W-:Y:S02]  /*0030*/  VIADD R1, R1, 0xfffffed0 ;  /* 0xfffffed001017836 */ /* 0x001fe40000000000 */
[----:B------:R-:W-:-:S02]  /*0040*/  HFMA2 R6, -RZ, RZ, 41.96875, -5.6087970733642578125e-05 ;  /* 0x513f83adff067431 */ /* 0x000fc400000001ff */
[----:B------:R-:W-:Y:S01]  /*0050*/  IMAD.MOV.U32 R8, RZ, RZ, 0x7f2ed2a9 ;  /* 0x7f2ed2a9ff087424 */ /* 0x000fe200078e00ff */
[----:B------:R-:W-:Y:S01]  /*0060*/  MOV R10, 0xc3bb1d23 ;  /* 0xc3bb1d23000a7802 */ /* 0x000fe20000000f00 */
[----:B------:R-:W-:Y:S02]  /*0070*/  IMAD.MOV.U32 R9, RZ, RZ, 0x3fc8dc35 ;  /* 0x3fc8dc35ff097424 */ /* 0x000fe400078e00ff */
[----:B------:R-:W-:Y:S02]  /*0080*/  HFMA2 R14, -RZ, RZ, -0.000957965850830078125, -0.01361083984375 ;  /* 0x93d9a2f8ff0e7431 */ /* 0x000fe400000001ff */
[----:B------:R-:W-:Y:S01]  /*0090*/  IMAD.MOV.U32 R11, RZ, RZ, 0x3fc42c57 ;  /* 0x3fc42c57ff0b7424 */ /* 0x000fe200078e00ff */
[----:B------:R-:W1:Y:S01]  /*00a0*/  LDC R3, c[0x0][0x360] ;  /* 0x0000d800ff037b82 */ /* 0x000e620000000800 */
[----:B------:R-:W-:Y:S01]  /*00b0*/  IMAD.MOV.U32 R16, RZ, RZ, 0x4f0dfb0c ;  /* 0x4f0dfb0cff107424 */ /* 0x000fe200078e00ff */
[----:B------:R-:W-:Y:S01]  /*00c0*/  MOV R18, 0xa3b427cd ;  /* 0xa3b427cd00127802 */ /* 0x000fe20000000f00 */
[----:B------:R-:W-:-:S02]  /*00d0*/  IMAD.MOV.U32 R17, RZ, RZ, 0x3fa8e9ef ;  /* 0x3fa8e9efff117424 */ /* 0x000fc400078e00ff */
[----:B------:R-:W-:Y:S02]  /*00e0*/  HFMA2 R22, -RZ, RZ, -0.00965118408203125, 97.0625 ;  /* 0xa0f15611ff167431 */ /* 0x000fe400000001ff */
[----:B------:R-:W-:Y:S01]  /*00f0*/  IMAD.MOV.U32 R19, RZ, RZ, 0x3f893323 ;  /* 0x3f893323ff137424 */ /* 0x000fe200078e00ff */
[----:B------:R0:W-:Y:S01]  /*0100*/  STL.128 [R1+0x10], R8 ;  /* 0x0000100801007387 */ /* 0x0001e20000100c00 */
[----:B------:R-:W-:Y:S02]  /*0110*/  IMAD.MOV.U32 R4, RZ, RZ, -0x46c52d89 ;  /* 0xb93ad277ff047424 */ /* 0x000fe400078e00ff */
[----:B------:R-:W-:Y:S02]  /*0120*/  HFMA2 R30, -RZ, RZ, -1.078125, -23600 ;  /* 0xbc50f5c3ff1e7431 */ /* 0x000fe400000001ff */
[----:B------:R-:W-:Y:S01]  /*0130*/  IMAD.MOV.U32 R5, RZ, RZ, 0x3fd12db2 ;  /* 0x3fd12db2ff057424 */ /* 0x000fe200078e00ff */
[----:B------:R2:W-:Y:S01]  /*0140*/  STL.128 [R1+0x30], R16 ;  /* 0x0000301001007387 */ /* 0x0005e20000100c00 */
[----:B------:R-:W-:-:S02]  /*0150*/  IMAD.MOV.U32 R7, RZ, RZ, 0x3fcd91cb ;  /* 0x3fcd91cbff077424 */ /* 0x000fc400078e00ff */
[----:B------:R-:W-:Y:S02]  /*0160*/  HFMA2 R38, -RZ, RZ, 0.67431640625, -0.3115234375 ;  /* 0x3965b4fcff267431 */ /* 0x000fe400000001ff */
[----:B------:R-:W-:Y:S02]  /*0170*/  IMAD.MOV.U32 R12, RZ, RZ, 0x6c762d89 ;  /* 0x6c762d89ff0c7424 */ /* 0x000fe400078e00ff */
[----:B------:R-:W-:Y:S02]  /*0180*/  HFMA2 R46, -RZ, RZ, 300.75, 29200 ;  /* 0x5cb37721ff2e7431 */ /* 0x000fe400000001ff */
[----:B------:R-:W-:Y:S01]  /*0190*/  IMAD.MOV.U32 R13, RZ, RZ, 0x3fbf033f ;  /* 0x3fbf033fff0d7424 */ /* 0x000fe200078e00ff */
[----:B------:R3:W-:Y:S01]  /*01a0*/  STL.128 [R1], R4 ;  /* 0x0000000401007387 */ /* 0x0007e20000100c00 */
[----:B------:R-:W-:Y:S01]  /*01b0*/  IMAD.MOV.U32 R15, RZ, RZ, 0x3fb5cb8c ;  /* 0x3fb5cb8cff0f7424 */ /* 0x000fe200078e00ff */
[----:B------:R-:W-:Y:S01]  /*01c0*/  MOV R26, 0x8ab3ed86 ;  /* 0x8ab3ed86001a7802 */ /* 0x000fe20000000f00 */
[----:B------:R-:W-:Y:S01]  /*01d0*/  IMAD.MOV.U32 R20, RZ, RZ, -0x7382dd21 ;  /* 0x8c7d22dfff147424 */ /* 0x000fe200078e00ff */
[----:B------:R-:W-:Y:S01]  /*01e0*/  MOV R34, 0x57122bdd ;  /* 0x57122bdd00227802 */ /* 0x000fe20000000f00 */
[----:B------:R-:W-:-:S02]  /*01f0*/  IMAD.MOV.U32 R21, RZ, RZ, -0x4066038d ;  /* 0xbf99fc73ff157424 */ /* 0x000fc400078e00ff */
[----:B0-----:R-:W-:Y:S02]  /*0200*/  HFMA2 R10, -RZ, RZ, -0.00885009765625, -0.04339599609375 ;  /* 0xa088a98eff0a7431 */ /* 0x001fe400000001ff */
[----:B------:R-:W-:Y:S01]  /*0210*/  IMAD.MOV.U32 R23, RZ, RZ, -0x4051303a ;  /* 0xbfaecfc6ff177424 */ /* 0x000fe200078e00ff */
[----:B------:R0:W-:Y:S01]  /*0220*/  STL.128 [R1+0x20], R12 ;  /* 0x0000200c01007387 */ /* 0x0001e20000100c00 */
[----:B------:R-:W-:Y:S02]  /*0230*/  IMAD.MOV.U32 R24, RZ, RZ, -0x1da89d82 ;  /* 0xe257627eff187424 */ /* 0x000fe400078e00ff */
[----:B--2---:R-:W-:Y:S02]  /*0240*/  HFMA2 R18, -RZ, RZ, -2.50390625, 0.000108242034912109375 ;  /* 0xc1020718ff127431 */ /* 0x004fe400000001ff */
[----:B------:R-:W-:Y:S01]  /*0250*/  IMAD.MOV.U32 R25, RZ, RZ, -0x40475869 ;  /* 0xbfb8a797ff197424 */ /* 0x000fe200078e00ff */
[----:B------:R2:W-:Y:S01]  /*0260*/  STL.128 [R1+0x40], R20 ;  /* 0x0000401401007387 */ /* 0x0005e20000100c00 */
[----:B------:R-:W-:Y:S01]  /*0270*/  IMAD.MOV.U32 R27, RZ, RZ, -0x403f04eb ;  /* 0xbfc0fb15ff1b7424 */ /* 0x000fe200078e00ff */
[----:B------:R-:W-:Y:S01]  /*0280*/  MOV R42, 0x4b0c960f ;  /* 0x4b0c960f002a7802 */ /* 0x000fe20000000f00 */
[----:B------:R-:W-:Y:S01]  /*0290*/  IMAD.MOV.U32 R28, RZ, RZ, 0x74d50a57 ;  /* 0x74d50a57ff1c7424 */ /* 0x000fe200078e00ff */
[----:B---3--:R-:W-:Y:S01]  /*02a0*/  MOV R6, 0x8ee1c87b ;  /* 0x8ee1c87b00067802 */ /* 0x008fe20000000f00 */
[----:B------:R-:W-:Y:S01]  /*02b0*/  IMAD.MOV.U32 R29, RZ, RZ, -0x403a5632 ;  /* 0xbfc5a9ceff1d7424 */ /* 0x000fe200078e00ff */
[----:B------:R3:W-:Y:S01]  /*02c0*/  STL.128 [R1+0x50], R24 ;  /* 0x0000501801007387 */ /* 0x0007e20000100c00 */
[----:B------:R-:W-:Y:S01]  /*02d0*/  IMAD.MOV.U32 R31, RZ, RZ, -0x4035a9c3 ;  /* 0xbfca563dff1f7424 */ /* 0x000fe200078e00ff */
[----:B------:R-:W-:Y:S01]  /*02e0*/  BSSY.RECONVERGENT B2, `(.L_x_143) ;  /* 0x0000135000027945 */ /* 0x000fe20003800200 */
[----:B------:R-:W-:-:S02]  /*02f0*/  IMAD.MOV.U32 R32, RZ, RZ, -0x7e604747 ;  /* 0x819fb8b9ff207424 */ /* 0x000fc400078e00ff */
[----:B------:R-:W-:Y:S01]  /*0300*/  IMAD.MOV.U32 R33, RZ, RZ, -0x4030ea74 ;  /* 0xbfcf158cff217424 */ /* 0x000fe200078e00ff */
[----:B0-----:R-:W-:Y:S01]  /*0310*/  MOV R14, 0xd58b5f83 ;  /* 0xd58b5f83000e7802 */ /* 0x001fe20000000f00 */
[----:B------:R-:W-:Y:S01]  /*0320*/  IMAD.MOV.U32 R35, RZ, RZ, -0x402e0eff ;  /* 0xbfd1f101ff237424 */ /* 0x000fe200078e00ff */
[----:B------:R3:W-:Y:S01]  /*0330*/  STL.128 [R1+0x60], R28 ;  /* 0x0000601c01007387 */ /* 0x0007e20000100c00 */
[----:B------:R-:W-:Y:S01]  /*0340*/  IMAD.MOV.U32 R36, RZ, RZ, -0x5fb173b1 ;  /* 0xa04e8c4fff247424 */ /* 0x000fe200078e00ff */
[----:B--2---:R-:W-:Y:S01]  /*0350*/  MOV R22, 0xec097a19 ;  /* 0xec097a1900167802 */ /* 0x004fe20000000f00 */
[----:B------:R-:W-:Y:S01]  /*0360*/  IMAD.MOV.U32 R37, RZ, RZ, -0x4069d6a9 ;  /* 0xbf962957ff257424 */ /* 0x000fe200078e00ff */
[----:B------:R3:W-:Y:S01]  /*0370*/  STL.128 [R1+0x70], R32 ;  /* 0x0000702001007387 */ /* 0x0007e20000100c00 */
[----:B------:R-:W-:Y:S02]  /*0380*/  IMAD.MOV.U32 R39, RZ, RZ, -0x406a4b54 ;  /* 0xbf95b4acff277424 */ /* 0x000fe400078e00ff */
[----:B------:R-:W-:-:S02]  /*0390*/  IMAD.MOV.U32 R40, RZ, RZ, -0x4e0a929e ;  /* 0xb1f56d62ff287424 */ /* 0x000fc400078e00ff */
[----:B------:R-:W-:Y:S01]  /*03a0*/  IMAD.MOV.U32 R41, RZ, RZ, -0x406ac075 ;  /* 0xbf953f8bff297424 */ /* 0x000fe200078e00ff */
[----:B------:R3:W-:Y:S01]  /*03b0*/  STL.128 [R1+0x80], R36 ;  /* 0x0000802401007387 */ /* 0x0007e20000100c00 */
[----:B------:R-:W-:Y:S02]  /*03c0*/  IMAD.MOV.U32 R43, RZ, RZ, -0x406b3520 ;  /* 0xbf94cae0ff2b7424 */ /* 0x000fe400078e00ff */
[----:B------:R-:W-:Y:S02]  /*03d0*/  IMAD.MOV.U32 R44, RZ, RZ, -0x1bdc4145 ;  /* 0xe423bebbff2c7424 */ /* 0x000fe400078e00ff */
[----:B------:R-:W-:Y:S01]  /*03e0*/  IMAD.MOV.U32 R45, RZ, RZ, -0x406ba9cc ;  /* 0xbf945634ff2d7424 */ /* 0x000fe200078e00ff */
[----:B------:R3:W-:Y:S01]  /*03f0*/  STL.128 [R1+0x90], R40 ;  /* 0x0000902801007387 */ /* 0x0007e20000100c00 */
[----:B------:R-:W-:Y:S02]  /*0400*/  IMAD.MOV.U32 R47, RZ, RZ, -0x406c1eec ;  /* 0xbf93e114ff2f7424 */ /* 0x000fe400078e00ff */
[----:B------:R-:W-:-:S02]  /*0410*/  IMAD.MOV.U32 R4, RZ, RZ, -0xa356032 ;  /* 0xf5ca9fceff047424 */ /* 0x000fc400078e00ff */
[----:B------:R-:W-:Y:S01]  /*0420*/  IMAD.MOV.U32 R5, RZ, RZ, -0x406c9398 ;  /* 0xbf936c68ff057424 */ /* 0x000fe200078e00ff */
[----:B------:R3:W-:Y:S01]  /*0430*/  STL.128 [R1+0xa0], R44 ;  /* 0x0000a02c01007387 */ /* 0x0007e20000100c00 */
[----:B------:R-:W-:Y:S02]  /*0440*/  IMAD.MOV.U32 R7, RZ, RZ, -0x406d0843 ;  /* 0xbf92f7bdff077424 */ /* 0x000fe400078e00ff */
[----:B------:R-:W-:Y:S02]  /*0450*/  IMAD.MOV.U32 R8, RZ, RZ, 0x77180e1 ;  /* 0x077180e1ff087424 */ /* 0x000fe400078e00ff */
[----:B------:R-:W-:Y:S01]  /*0460*/  IMAD.MOV.U32 R9, RZ, RZ, -0x406d7d63 ;  /* 0xbf92829dff097424 */ /* 0x000fe200078e00ff */
[----:B------:R3:W-:Y:S01]  /*0470*/  STL.128 [R1+0xb0], R4 ;  /* 0x0000b00401007387 */ /* 0x0007e20000100c00 */
[----:B------:R-:W-:Y:S02]  /*0480*/  IMAD.MOV.U32 R11, RZ, RZ, -0x406df20f ;  /* 0xbf920df1ff0b7424 */ /* 0x000fe400078e00ff */
[----:B------:R-:W-:-:S02]  /*0490*/  IMAD.MOV.U32 R12, RZ, RZ, 0x1643fd59 ;  /* 0x1643fd59ff0c7424 */ /* 0x000fc400078e00ff */
        /* <DEDUP_REMOVED lines=11> */
[----:B-1----:R-:W-:Y:S01]  /*0550*/  IMAD R0, R3, UR4, R0 ;  /* 0x0000000403007c24 */ /* 0x002fe2000f8e0200 */
[----:B------:R-:W0:Y:S02]  /*0560*/  LDCU.64 UR4, c[0x0][0x358] ;  /* 0x00006b00ff0477ac */ /* 0x000e240008000a00 */
[----:B------:R3:W-:Y:S02]  /*0570*/  STL.128 [R1+0xf0], R20 ;  /* 0x0000f01401007387 */ /* 0x0007e40000100c00 */
[----:B------:R-:W-:-:S13]  /*0580*/  ISETP.GT.AND P0, PT, R0, 0xf, PT ;  /* 0x0000000f0000780c */ /* 0x000fda0003f04270 */
[----:B------:R-:W-:Y:S05]  /*0590*/  @P0 BRA `(.L_x_144) ;  /* 0x0000001000240947 */ /* 0x000fea0003800000 */
[----:B---3--:R-:W-:-:S05]  /*05a0*/  IMAD R4, R0, 0x8, R1 ;  /* 0x0000000800047824 */ /* 0x008fca00078e0201 */
[----:B------:R-:W2:Y:S01]  /*05b0*/  LDL.64 R18, [R4] ;  /* 0x0000000004127983 */ /* 0x000ea20000100a00 */
[----:B------:R-:W-:Y:S01]  /*05c0*/  IMAD.MOV.U32 R6, RZ, RZ, 0x54442d18 ;  /* 0x54442d18ff067424 */ /* 0x000fe200078e00ff */
[----:B------:R-:W-:Y:S01]  /*05d0*/  MOV R7, 0x3ff921fb ;  /* 0x3ff921fb00077802 */ /* 0x000fe20000000f00 */
[----:B------:R-:W-:Y:S05]  /*05e0*/  BSSY.RECONVERGENT B3, `(.L_x_145) ;  /* 0x000001d000037945 */ /* 0x000fea0003800200 */
[----:B--2---:R-:W-:-:S08]  /*05f0*/  DADD R18, R18, -R6 ;  /* 0x0000000012127229 */ /* 0x004fd00000000806 */
[----:B------:R-:W-:-:S14]  /*0600*/  DSETP.NEU.AND P0, PT, |R18|, +INF , PT ;  /* 0x7ff000001200742a */ /* 0x000fdc0003f0d200 */
[----:B------:R-:W-:Y:S01]  /*0610*/  @!P0 DMUL R2, RZ, R18 ;  /* 0x00000012ff028228 */ /* 0x000fe20000000000 */
[----:B------:R-:W-:Y:S01]  /*0620*/  @!P0 IMAD.MOV.U32 R20, RZ, RZ, 0x1 ;  /* 0x00000001ff148424 */ /* 0x000fe200078e00ff */
[----:B------:R-:W-:Y:S09]  /*0630*/  @!P0 BRA `(.L_x_146) ;  /* 0x00000000005c8947 */ /* 0x000ff20003800000 */
[----:B------:R-:W-:Y:S01]  /*0640*/  UMOV UR6, 0x6dc9c883 ;  /* 0x6dc9c88300067882 */ /* 0x000fe20000000000 */
[----:B------:R-:W-:Y:S01]  /*0650*/  UMOV UR7, 0x3fe45f30 ;  /* 0x3fe45f3000077882 */ /* 0x000fe20000000000 */
[C---:B------:R-:W-:Y:S01]  /*0660*/  DSETP.GE.AND P0, PT, |R18|.reuse, 2.14748364800000000000e+09, PT ;  /* 0x41e000001200742a */ /* 0x040fe20003f06200 */
[----:B------:R-:W-:Y:S01]  /*0670*/  BSSY.RECONVERGENT B4, `(.L_x_147) ;  /* 0x0000012000047945 */ /* 0x000fe20003800200 */
[----:B------:R-:W-:Y:S01]  /*0680*/  DMUL R4, R18, UR6 ;  /* 0x0000000612047c28 */ /* 0x000fe20008000000 */
[----:B------:R-:W-:Y:S01]  /*0690*/  UMOV UR6, 0x33145c00 ;  /* 0x33145c0000067882 */ /* 0x000fe20000000000 */
[----:B------:R-:W-:-:S08]  /*06a0*/  UMOV UR7, 0x3c91a626 ;  /* 0x3c91a62600077882 */ /* 0x000fd00000000000 */
[----:B------:R-:W1:Y:S08]  /*06b0*/  F2I.F64 R4, R4 ;  /* 0x0000000400047311 */ /* 0x000e700000301100 */
[----:B-1----:R-:W1:Y:S02]  /*06c0*/  I2F.F64 R2, R4 ;  /* 0x0000000400027312 */ /* 0x002e640000201c00 */
[----:B-1----:R-:W-:-:S08]  /*06d0*/  DFMA R6, R2, -R6, R18 ;  /* 0x800000060206722b */ /* 0x002fd00000000012 */
[----:B------:R-:W-:Y:S01]  /*06e0*/  DFMA R6, R2, -UR6, R6 ;  /* 0x8000000602067c2b */ /* 0x000fe20008000006 */
[----:B------:R-:W-:Y:S01]  /*06f0*/  UMOV UR6, 0x252049c0 ;  /* 0x252049c000067882 */ /* 0x000fe20000000000 */
[----:B------:R-:W-:-:S06]  /*0700*/  UMOV UR7, 0x397b839a ;  /* 0x397b839a00077882 */ /* 0x000fcc0000000000 */
[----:B------:R-:W-:Y:S01]  /*0710*/  DFMA R2, R2, -UR6, R6 ;  /* 0x8000000602027c2b */ /* 0x000fe20008000006 */
[----:B------:R-:W-:Y:S10]  /*0720*/  @!P0 BRA `(.L_x_148) ;  /* 0x0000000000188947 */ /* 0x000ff40003800000 */
[----:B------:R-:W-:Y:S01]  /*0730*/  IMAD.MOV.U32 R10, RZ, RZ, R18 ;  /* 0x000000ffff0a7224 */ /* 0x000fe200078e0012 */
[----:B------:R-:W-:Y:S01]  /*0740*/  MOV R24, 0x770 ;  /* 0x0000077000187802 */ /* 0x000fe20000000f00 */
[----:B------:R-:W-:-:S07]  /*0750*/  IMAD.MOV.U32 R13, RZ, RZ, R19 ;  /* 0x000000ffff0d7224 */ /* 0x000fce00078e0013 */
[----:B0-----:R-:W-:Y:S05]  /*0760*/  CALL.REL.NOINC `($_Z18GenerateSphereCUDAPd$__internal_trig_reduction_slowpathd) ;  /* 0x0000003400687944 */ /* 0x001fea0003c00000 */
[----:B------:R-:W-:Y:S01]  /*0770*/  MOV R2, R10 ;  /* 0x0000000a00027202 */ /* 0x000fe20000000f00 */
[----:B------:R-:W-:-:S07]  /*0780*/  IMAD.MOV.U32 R3, RZ, RZ, R11 ;  /* 0x000000ffff037224 */ /* 0x000fce00078e000b */
.L_x_148:
[----:B0-----:R-:W-:Y:S05]  /*0790*/  BSYNC.RECONVERGENT B4 ;  /* 0x0000000000047941 */ /* 0x001fea0003800200 */
.L_x_147:
[----:B------:R-:W-:-:S07]  /*07a0*/  VIADD R20, R4, 0x1 ;  /* 0x0000000104147836 */ /* 0x000fce0000000000 */
.L_x_146:
[----:B0-----:R-:W-:Y:S05]  /*07b0*/  BSYNC.RECONVERGENT B3 ;  /* 0x0000000000037941 */ /* 0x001fea0003800200 */
.L_x_145:
[----:B------:R-:W0:Y:S01]  /*07c0*/  LDCU.64 UR6, c[0x4][0x8] ;  /* 0x01000100ff0677ac */ /* 0x000e220008000a00 */
[----:B------:R-:W-:-:S05]  /*07d0*/  IMAD.SHL.U32 R4, R20, 0x40, RZ ;  /* 0x0000004014047824 */ /* 0x000fca00078e00ff */
[----:B------:R-:W-:-:S04]  /*07e0*/  LOP3.LUT R4, R4, 0x40, RZ, 0xc0, !PT ;  /* 0x0000004004047812 */ /* 0x000fc800078ec0ff */
[----:B0-----:R-:W-:-:S04]  /*07f0*/  IADD3 R22, P0, PT, R4, UR6, RZ ;  /* 0x0000000604167c10 */ /* 0x001fc8000ff1e0ff */
[----:B------:R-:W-:-:S05]  /*0800*/  IADD3.X R23, PT, PT, RZ, UR7, RZ, P0, !PT ;  /* 0x00000007ff177c10 */ /* 0x000fca00087fe4ff */
[----:B------:R-:W2:Y:S04]  /*0810*/  LDG.E.128.CONSTANT R4, desc[UR4][R22.64] ;  /* 0x0000000416047981 */ /* 0x000ea8000c1e9d00 */
[----:B------:R-:W3:Y:S04]  /*0820*/  LDG.E.128.CONSTANT R8, desc[UR4][R22.64+0x10] ;  /* 0x0000100416087981 */ /* 0x000ee8000c1e9d00 */
[----:B------:R-:W4:Y:S01]  /*0830*/  LDG.E.128.CONSTANT R12, desc[UR4][R22.64+0x20] ;  /* 0x00002004160c7981 */ /* 0x000f22000c1e9d00 */
[----:B------:R-:W-:Y:S01]  /*0840*/  LOP3.LUT R16, R20, 0x1, RZ, 0xc0, !PT ;  /* 0x0000000114107812 */ /* 0x000fe200078ec0ff */
[----:B------:R-:W-:Y:S01]  /*0850*/  IMAD.MOV.U32 R24, RZ, RZ, 0x20fd8164 ;  /* 0x20fd8164ff187424 */ /* 0x000fe200078e00ff */
[----:B------:R-:W-:Y:S01]  /*0860*/  DSETP.NEU.AND P1, PT, |R18|, +INF , PT ;  /* 0x7ff000001200742a */ /* 0x000fe20003f2d200 */
[----:B------:R-:W-:Y:S01]  /*0870*/  IMAD.MOV.U32 R21, RZ, RZ, 0x3da8ff83 ;  /* 0x3da8ff83ff157424 */ /* 0x000fe200078e00ff */
[----:B------:R-:W-:Y:S01]  /*0880*/  ISETP.NE.U32.AND P0, PT, R16, 0x1, PT ;  /* 0x000000011000780c */ /* 0x000fe20003f05070 */
[----:B------:R-:W-:Y:S01]  /*0890*/  DMUL R16, R2, R2 ;  /* 0x0000000202107228 */ /* 0x000fe20000000000 */
[----:B------:R-:W-:Y:S02]  /*08a0*/  BSSY.RECONVERGENT B3, `(.L_x_149) ;  /* 0x000002b000037945 */ /* 0x000fe40003800200 */
[----:B------:R-:W-:-:S02]  /*08b0*/  FSEL R24, R24, -8.06006814911005101289e+34, !P0 ;  /* 0xf9785eba18187808 */ /* 0x000fc40004000000 */
[----:B------:R-:W-:-:S06]  /*08c0*/  FSEL R25, -R21, 0.11223486810922622681, !P0 ;  /* 0x3de5db6515197808 */ /* 0x000fcc0004000100 */
[----:B--2---:R-:W-:-:S08]  /*08d0*/  DFMA R4, R16, R24, R4 ;  /* 0x000000181004722b */ /* 0x004fd00000000004 */
[----:B------:R-:W-:-:S08]  /*08e0*/  DFMA R4, R16, R4, R6 ;  /* 0x000000041004722b */ /* 0x000fd00000000006 */
[----:B---3--:R-:W-:-:S08]  /*08f0*/  DFMA R4, R16, R4, R8 ;  /* 0x000000041004722b */ /* 0x008fd00000000008 */
[----:B------:R-:W-:-:S08]  /*0900*/  DFMA R4, R16, R4, R10 ;  /* 0x000000041004722b */ /* 0x000fd0000000000a */
[----:B----4-:R-:W-:-:S08]  /*0910*/  DFMA R4, R16, R4, R12 ;  /* 0x000000041004722b */ /* 0x010fd0000000000c */
[----:B------:R-:W-:-:S08]  /*0920*/  DFMA R4, R16, R4, R14 ;  /* 0x000000041004722b */ /* 0x000fd0000000000e */
[----:B------:R-:W-:Y:S02]  /*0930*/  DFMA R2, R4, R2, R2 ;  /* 0x000000020402722b */ /* 0x000fe40000000002 */
[----:B------:R-:W-:-:S10]  /*0940*/  DFMA R4, R16, R4, 1 ;  /* 0x3ff000001004742b */ /* 0x000fd40000000004 */
[----:B------:R-:W-:Y:S02]  /*0950*/  FSEL R6, R4, R2, !P0 ;  /* 0x0000000204067208 */ /* 0x000fe40004000000 */
[----:B------:R-:W-:Y:S01]  /*0960*/  FSEL R7, R5, R3, !P0 ;  /* 0x0000000305077208 */ /* 0x000fe20004000000 */
[----:B------:R-:W-:Y:S01]  /*0970*/  @!P1 DMUL R2, RZ, R18 ;  /* 0x00000012ff029228 */ /* 0x000fe20000000000 */
[----:B------:R-:W-:Y:S01]  /*0980*/  LOP3.LUT P0, RZ, R20, 0x2, RZ, 0xc0, !PT ;  /* 0x0000000214ff7812 */ /* 0x000fe2000780c0ff */
[----:B------:R-:W-:-:S03]  /*0990*/  @!P1 IMAD.MOV.U32 R20, RZ, RZ, RZ ;  /* 0x000000ffff149224 */ /* 0x000fc600078e00ff */
[----:B------:R-:W-:-:S10]  /*09a0*/  DADD R4, RZ, -R6 ;  /* 0x00000000ff047229 */ /* 0x000fd40000000806 */
[----:B------:R-:W-:Y:S02]  /*09b0*/  FSEL R16, R6, R4, !P0 ;  /* 0x0000000406107208 */ /* 0x000fe40004000000 */
[----:B------:R-:W-:Y:S01]  /*09c0*/  FSEL R17, R7, R5, !P0 ;  /* 0x0000000507117208 */ /* 0x000fe20004000000 */
[----:B------:R-:W-:Y:S06]  /*09d0*/  @!P1 BRA `(.L_x_150) ;  /* 0x00000000005c9947 */ /* 0x000fec0003800000 */
[----:B------:R-:W-:Y:S01]  /*09e0*/  UMOV UR6, 0x6dc9c883 ;  /* 0x6dc9c88300067882 */ /* 0x000fe20000000000 */
[----:B------:R-:W-:Y:S01]  /*09f0*/  UMOV UR7, 0x3fe45f30 ;  /* 0x3fe45f3000077882 */ /* 0x000fe20000000000 */
[C---:B------:R-:W-:Y:S02]  /*0a00*/  DSETP.GE.AND P0, PT, |R18|.reuse, 2.14748364800000000000e+09, PT ;  /* 0x41e000001200742a */ /* 0x040fe40003f06200 */
[----:B------:R-:W-:Y:S01]  /*0a10*/  DMUL R20, R18, UR6 ;  /* 0x0000000612147c28 */ /* 0x000fe20008000000 */
[----:B------:R-:W-:Y:S01]  /*0a20*/  UMOV UR6, 0x54442d18 ;  /* 0x54442d1800067882 */ /* 0x000fe20000000000 */
[----:B------:R-:W-:-:S08]  /*0a30*/  UMOV UR7, 0x3ff921fb ;  /* 0x3ff921fb00077882 */ /* 0x000fd00000000000 */
[----:B------:R-:W0:Y:S08]  /*0a40*/  F2I.F64 R20, R20 ;  /* 0x0000001400147311 */ /* 0x000e300000301100 */
[----:B0-----:R-:W0:Y:S02]  /*0a50*/  I2F.F64 R2, R20 ;  /* 0x0000001400027312 */ /* 0x001e240000201c00 */
[----:B0-----:R-:W-:Y:S01]  /*0a60*/  DFMA R4, R2, -UR6, R18 ;  /* 0x8000000602047c2b */ /* 0x001fe20008000012 */
[----:B------:R-:W-:Y:S01]  /*0a70*/  UMOV UR6, 0x33145c00 ;  /* 0x33145c0000067882 */ /* 0x000fe20000000000 */
[----:B------:R-:W-:-:S06]  /*0a80*/  UMOV UR7, 0x3c91a626 ;  /* 0x3c91a62600077882 */ /* 0x000fcc0000000000 */
[----:B------:R-:W-:Y:S01]  /*0a90*/  DFMA R4, R2, -UR6, R4 ;  /* 0x8000000602047c2b */ /* 0x000fe20008000004 */
[----:B------:R-:W-:Y:S01]  /*0aa0*/  UMOV UR6, 0x252049c0 ;  /* 0x252049c000067882 */ /* 0x000fe20000000000 */
[----:B------:R-:W-:-:S06]  /*0ab0*/  UMOV UR7, 0x397b839a ;  /* 0x397b839a00077882 */ /* 0x000fcc0000000000 */
[----:B------:R-:W-:Y:S01]  /*0ac0*/  DFMA R2, R2, -UR6, R4 ;  /* 0x8000000602027c2b */ /* 0x000fe20008000004 */
[----:B------:R-:W-:Y:S10]  /*0ad0*/  @!P0 BRA `(.L_x_150) ;  /* 0x00000000001c8947 */ /* 0x000ff40003800000 */
[----:B------:R-:W-:Y:S01]  /*0ae0*/  MOV R10, R18 ;  /* 0x00000012000a7202 */ /* 0x000fe20000000f00 */
[----:B------:R-:W-:Y:S01]  /*0af0*/  IMAD.MOV.U32 R13, RZ, RZ, R19 ;  /* 0x000000ffff0d7224 */ /* 0x000fe200078e0013 */
[----:B------:R-:W-:-:S07]  /*0b00*/  MOV R24, 0xb20 ;  /* 0x00000b2000187802 */ /* 0x000fce0000000f00 */
[----:B------:R-:W-:Y:S05]  /*0b10*/  CALL.REL.NOINC `($_Z18GenerateSphereCUDAPd$__internal_trig_reduction_slowpathd) ;  /* 0x00000030007c7944 */ /* 0x000fea0003c00000 */
[----:B------:R-:W-:Y:S01]  /*0b20*/  IMAD.MOV.U32 R20, RZ, RZ, R4 ;  /* 0x000000ffff147224 */ /* 0x000fe200078e0004 */
[----:B------:R-:W-:Y:S01]  /*0b30*/  MOV R3, R11 ;  /* 0x0000000b00037202 */ /* 0x000fe20000000f00 */
[----:B------:R-:W-:-:S07]  /*0b40*/  IMAD.MOV.U32 R2, RZ, RZ, R10 ;  /* 0x000000ffff027224 */ /* 0x000fce00078e000a */
.L_x_150:
[----:B------:R-:W-:Y:S05]  /*0b50*/  BSYNC.RECONVERGENT B3 ;  /* 0x0000000000037941 */ /* 0x000fea0003800200 */
.L_x_149:
[----:B------:R-:W0:Y:S01]  /*0b60*/  LDCU.64 UR6, c[0x4][0x8] ;  /* 0x01000100ff0677ac */ /* 0x000e220008000a00 */
[----:B------:R-:W-:-:S05]  /*0b70*/  IMAD.SHL.U32 R4, R20, 0x40, RZ ;  /* 0x0000004014047824 */ /* 0x000fca00078e00ff */
[----:B------:R-:W-:-:S04]  /*0b80*/  LOP3.LUT R4, R4, 0x40, RZ, 0xc0, !PT ;  /* 0x0000004004047812 */ /* 0x000fc800078ec0ff */
[----:B0-----:R-:W-:-:S05]  /*0b90*/  IADD3 R24, P0, PT, R4, UR6, RZ ;  /* 0x0000000604187c10 */ /* 0x001fca000ff1e0ff */
[----:B------:R-:W-:-:S05]  /*0ba0*/  IMAD.X R25, RZ, RZ, UR7, P0 ;  /* 0x00000007ff197e24 */ /* 0x000fca00080e06ff */
[----:B------:R-:W2:Y:S04]  /*0bb0*/  LDG.E.128.CONSTANT R4, desc[UR4][R24.64] ;  /* 0x0000000418047981 */ /* 0x000ea8000c1e9d00 */
[----:B------:R-:W3:Y:S04]  /*0bc0*/  LDG.E.128.CONSTANT R8, desc[UR4][R24.64+0x10] ;  /* 0x0000100418087981 */ /* 0x000ee8000c1e9d00 */
[----:B------:R-:W4:Y:S01]  /*0bd0*/  LDG.E.128.CONSTANT R12, desc[UR4][R24.64+0x20] ;  /* 0x00002004180c7981 */ /* 0x000f22000c1e9d00 */
[----:B------:R-:W-:-:S06]  /*0be0*/  IMAD R18, R0, 0x8, R1 ;  /* 0x0000000800127824 */ /* 0x000fcc00078e0201 */
[----:B------:R-:W5:Y:S01]  /*0bf0*/  LDL.64 R18, [R18+0x80] ;  /* 0x0000800012127983 */ /* 0x000f620000100a00 */
[----:B------:R-:W-:Y:S01]  /*0c00*/  LOP3.LUT R21, R20, 0x1, RZ, 0xc0, !PT ;  /* 0x0000000114157812 */ /* 0x000fe200078ec0ff */
[----:B------:R-:W-:Y:S01]  /*0c10*/  HFMA2 R26, -RZ, RZ, 0.00974273681640625, -2.12192535400390625e-05 ;  /* 0x20fd8164ff1a7431 */ /* 0x000fe200000001ff */
[----:B------:R-:W-:Y:S01]  /*0c20*/  DMUL R22, R2, R2 ;  /* 0x0000000202167228 */ /* 0x000fe20000000000 */
[----:B------:R-:W-:Y:S01]  /*0c30*/  BSSY.RECONVERGENT B3, `(.L_x_151) ;  /* 0x0000030000037945 */ /* 0x000fe20003800200 */
[----:B------:R-:W-:Y:S01]  /*0c40*/  ISETP.NE.U32.AND P0, PT, R21, 0x1, PT ;  /* 0x000000011500780c */ /* 0x000fe20003f05070 */
[----:B------:R-:W-:-:S05]  /*0c50*/  IMAD.MOV.U32 R21, RZ, RZ, 0x3da8ff83 ;  /* 0x3da8ff83ff157424 */ /* 0x000fca00078e00ff */
[----:B------:R-:W-:Y:S02]  /*0c60*/  FSEL R27, -R21, 0.11223486810922622681, !P0 ;  /* 0x3de5db65151b7808 */ /* 0x000fe40004000100 */
[----:B------:R-:W-:-:S06]  /*0c70*/  FSEL R26, R26, -8.06006814911005101289e+34, !P0 ;  /* 0xf9785eba1a1a7808 */ /* 0x000fcc0004000000 */
[----:B--2---:R-:W-:-:S08]  /*0c80*/  DFMA R4, R22, R26, R4 ;  /* 0x0000001a1604722b */ /* 0x004fd00000000004 */
[----:B------:R-:W-:Y:S02]  /*0c90*/  DFMA R4, R22, R4, R6 ;  /* 0x000000041604722b */ /* 0x000fe40000000006 */
[----:B-----5:R-:W-:-:S06]  /*0ca0*/  DSETP.NEU.AND P1, PT, |R18|, +INF , PT ;  /* 0x7ff000001200742a */ /* 0x020fcc0003f2d200 */
[----:B---3--:R-:W-:-:S08]  /*0cb0*/  DFMA R4, R22, R4, R8 ;  /* 0x000000041604722b */ /* 0x008fd00000000008 */
[----:B------:R-:W-:-:S08]  /*0cc0*/  DFMA R4, R22, R4, R10 ;  /* 0x000000041604722b */ /* 0x000fd0000000000a */
[----:B----4-:R-:W-:-:S08]  /*0cd0*/  DFMA R4, R22, R4, R12 ;  /* 0x000000041604722b */ /* 0x010fd0000000000c */
[----:B------:R-:W-:-:S08]  /*0ce0*/  DFMA R4, R22, R4, R14 ;  /* 0x000000041604722b */ /* 0x000fd0000000000e */
[----:B------:R-:W-:Y:S02]  /*0cf0*/  DFMA R2, R4, R2, R2 ;  /* 0x000000020402722b */ /* 0x000fe40000000002 */
[----:B------:R-:W-:Y:S01]  /*0d00*/  DFMA R4, R22, R4, 1 ;  /* 0x3ff000001604742b */ /* 0x000fe20000000004 */
[----:B------:R-:W-:-:S09]  /*0d10*/  @!P1 IMAD.MOV.U32 R22, RZ, RZ, 0x1 ;  /* 0x00000001ff169424 */ /* 0x000fd200078e00ff */
[----:B------:R-:W-:Y:S02]  /*0d20*/  FSEL R6, R4, R2, !P0 ;  /* 0x0000000204067208 */ /* 0x000fe40004000000 */
[----:B------:R-:W-:Y:S01]  /*0d30*/  FSEL R7, R5, R3, !P0 ;  /* 0x0000000305077208 */ /* 0x000fe20004000000 */
[----:B------:R-:W-:Y:S01]  /*0d40*/  @!P1 DMUL R2, RZ, R18 ;  /* 0x00000012ff029228 */ /* 0x000fe20000000000 */
[----:B------:R-:W-:-:S04]  /*0d50*/  LOP3.LUT P0, RZ, R20, 0x2, RZ, 0xc0, !PT ;  /* 0x0000000214ff7812 */ /* 0x000fc8000780c0ff */
[----:B------:R-:W-:-:S10]  /*0d60*/  DADD R4, RZ, -R6 ;  /* 0x00000000ff047229 */ /* 0x000fd40000000806 */
[----:B------:R-:W-:Y:S02]  /*0d70*/  FSEL R20, R6, R4, !P0 ;  /* 0x0000000406147208 */ /* 0x000fe40004000000 */
[----:B------:R-:W-:Y:S01]  /*0d80*/  FSEL R21, R7, R5, !P0 ;  /* 0x0000000507157208 */ /* 0x000fe20004000000 */
[----:B------:R-:W-:Y:S06]  /*0d90*/  @!P1 BRA `(.L_x_152) ;  /* 0x0000000000649947 */ /* 0x000fec0003800000 */
[----:B------:R-:W-:Y:S01]  /*0da0*/  UMOV UR6, 0x6dc9c883 ;  /* 0x6dc9c88300067882 */ /* 0x000fe20000000000 */
[----:B------:R-:W-:Y:S01]  /*0db0*/  UMOV UR7, 0x3fe45f30 ;  /* 0x3fe45f3000077882 */ /* 0x000fe20000000000 */
[C---:B------:R-:W-:Y:S01]  /*0dc0*/  DSETP.GE.AND P0, PT, |R18|.reuse, 2.14748364800000000000e+09, PT ;  /* 0x41e000001200742a */ /* 0x040fe20003f06200 */
[----:B------:R-:W-:Y:S01]  /*0dd0*/  BSSY.RECONVERGENT B4, `(.L_x_153) ;  /* 0x0000014000047945 */ /* 0x000fe20003800200 */
        /* <DEDUP_REMOVED lines=13> */
[----:B------:R-:W-:Y:S01]  /*0eb0*/  IMAD.MOV.U32 R10, RZ, RZ, R18 ;  /* 0x000000ffff0a7224 */ /* 0x000fe200078e0012 */
[----:B------:R-:W-:Y:S02]  /*0ec0*/  MOV R13, R19 ;  /* 0x00000013000d7202 */ /* 0x000fe40000000f00 */
[----:B------:R-:W-:-:S07]  /*0ed0*/  MOV R24, 0xef0 ;  /* 0x00000ef000187802 */ /* 0x000fce0000000f00 */
[----:B------:R-:W-:Y:S05]  /*0ee0*/  CALL.REL.NOINC `($_Z18GenerateSphereCUDAPd$__internal_trig_reduction_slowpathd) ;  /* 0x0000002c00887944 */ /* 0x000fea0003c00000 */
[----:B------:R-:W-:Y:S02]  /*0ef0*/  IMAD.MOV.U32 R2, RZ, RZ, R10 ;  /* 0x000000ffff027224 */ /* 0x000fe400078e000a */
[----:B------:R-:W-:-:S07]  /*0f00*/  IMAD.MOV.U32 R3, RZ, RZ, R11 ;  /* 0x000000ffff037224 */ /* 0x000fce00078e000b */
.L_x_154:
[----:B------:R-:W-:Y:S05]  /*0f10*/  BSYNC.RECONVERGENT B4 ;  /* 0x0000000000047941 */ /* 0x000fea0003800200 */
.L_x_153:
[----:B------:R-:W-:-:S07]  /*0f20*/  VIADD R22, R4, 0x1 ;  /* 0x0000000104167836 */ /* 0x000fce0000000000 */
.L_x_152:
[----:B------:R-:W-:Y:S05]  /*0f30*/  BSYNC.RECONVERGENT B3 ;  /* 0x0000000000037941 */ /* 0x000fea0003800200 */
.L_x_151:
[----:B------:R-:W0:Y:S01]  /*0f40*/  LDCU.64 UR6, c[0x4][0x8] ;  /* 0x01000100ff0677ac */ /* 0x000e220008000a00 */
[----:B------:R-:W-:-:S04]  /*0f50*/  SHF.L.U32 R4, R22, 0x6, RZ ;  /* 0x0000000616047819 */ /* 0x000fc800000006ff */
[----:B------:R-:W-:-:S04]  /*0f60*/  LOP3.LUT R4, R4, 0x40, RZ, 0xc0, !PT ;  /* 0x0000004004047812 */ /* 0x000fc800078ec0ff */
[----:B0-----:R-:W-:-:S05]  /*0f70*/  IADD3 R28, P0, PT, R4, UR6, RZ ;  /* 0x00000006041c7c10 */ /* 0x001fca000ff1e0ff */
[----:B------:R-:W-:-:S05]  /*0f80*/  IMAD.X R29, RZ, RZ, UR7, P0 ;  /* 0x00000007ff1d7e24 */ /* 0x000fca00080e06ff */
[----:B------:R-:W2:Y:S04]  /*0f90*/  LDG.E.128.CONSTANT R4, desc[UR4][R28.64] ;  /* 0x000000041c047981 */ /* 0x000ea8000c1e9d00 */
[----:B------:R-:W3:Y:S04]  /*0fa0*/  LDG.E.128.CONSTANT R8, desc[UR4][R28.64+0x10] ;  /* 0x000010041c087981 */ /* 0x000ee8000c1e9d00 */
[----:B------:R-:W4:Y:S01]  /*0fb0*/  LDG.E.128.CONSTANT R12, desc[UR4][R28.64+0x20] ;  /* 0x000020041c0c7981 */ /* 0x000f22000c1e9d00 */
[----:B------:R-:W-:Y:S01]  /*0fc0*/  LOP3.LUT R23, R22, 0x1, RZ, 0xc0, !PT ;  /* 0x0000000116177812 */ /* 0x000fe200078ec0ff */
[----:B------:R-:W-:Y:S01]  /*0fd0*/  IMAD.MOV.U32 R26, RZ, RZ, 0x20fd8164 ;  /* 0x20fd8164ff1a7424 */ /* 0x000fe200078e00ff */
[----:B------:R-:W-:Y:S01]  /*0fe0*/  DMUL R24, R2, R2 ;  /* 0x0000000202187228 */ /* 0x000fe20000000000 */
[----:B------:R-:W-:Y:S01]  /*0ff0*/  BSSY.RECONVERGENT B3, `(.L_x_155) ;  /* 0x000002e000037945 */ /* 0x000fe20003800200 */
[----:B------:R-:W-:Y:S01]  /*1000*/  ISETP.NE.U32.AND P0, PT, R23, 0x1, PT ;  /* 0x000000011700780c */ /* 0x000fe20003f05070 */
[----:B------:R-:W-:Y:S01]  /*1010*/  IMAD.MOV.U32 R23, RZ, RZ, 0x3da8ff83 ;  /* 0x3da8ff83ff177424 */ /* 0x000fe200078e00ff */
[----:B------:R-:W-:-:S02]  /*1020*/  DSETP.NEU.AND P1, PT, |R18|, +INF , PT ;  /* 0x7ff000001200742a */ /* 0x000fc40003f2d200 */
[----:B------:R-:W-:Y:S02]  /*1030*/  FSEL R26, R26, -8.06006814911005101289e+34, !P0 ;  /* 0xf9785eba1a1a7808 */ /* 0x000fe40004000000 */
        /* <DEDUP_REMOVED lines=8> */
[----:B------:R-:W-:Y:S02]  /*10c0*/  DFMA R4, R24, R4, 1 ;  /* 0x3ff000001804742b */ /* 0x000fe40000000004 */
[----:B------:R-:W-:-:S08]  /*10d0*/  @!P1 DMUL R24, RZ, R18 ;  /* 0x00000012ff189228 */ /* 0x000fd00000000000 */
[----:B------:R-:W-:Y:S02]  /*10e0*/  FSEL R4, R4, R2, !P0 ;  /* 0x0000000204047208 */ /* 0x000fe40004000000 */
[----:B------:R-:W-:Y:S02]  /*10f0*/  FSEL R5, R5, R3, !P0 ;  /* 0x0000000305057208 */ /* 0x000fe40004000000 */
[----:B------:R-:W-:-:S04]  /*1100*/  LOP3.LUT P0, RZ, R22, 0x2, RZ, 0xc0, !PT ;  /* 0x0000000216ff7812 */ /* 0x000fc8000780c0ff */
[----:B------:R-:W-:-:S10]  /*1110*/  DADD R2, RZ, -R4 ;  /* 0x00000000ff027229 */ /* 0x000fd40000000804 */
[----:B------:R-:W-:Y:S02]  /*1120*/  FSEL R22, R4, R2, !P0 ;  /* 0x0000000204167208 */ /* 0x000fe40004000000 */
[----:B------:R-:W-:Y:S02]  /*1130*/  FSEL R23, R5, R3, !P0 ;  /* 0x0000000305177208 */ /* 0x000fe40004000000 */
[----:B------:R-:W-:Y:S01]  /*1140*/  @!P1 MOV R2, RZ ;  /* 0x000000ff00029202 */ /* 0x000fe20000000f00 */
        /* <DEDUP_REMOVED lines=20> */
[----:B------:R-:W-:Y:S05]  /*1290*/  CALL.REL.NOINC `($_Z18GenerateSphereCUDAPd$__internal_trig_reduction_slowpathd) ;  /* 0x00000028009c7944 */ /* 0x000fea0003c00000 */
[----:B------:R-:W-:Y:S01]  /*12a0*/  IMAD.MOV.U32 R2, RZ, RZ, R4 ;  /* 0x000000ffff027224 */ /* 0x000fe200078e0004 */
[----:B------:R-:W-:Y:S01]  /*12b0*/  MOV R24, R10 ;  /* 0x0000000a00187202 */ /* 0x000fe20000000f00 */
[----:B------:R-:W-:-:S07]  /*12c0*/  IMAD.MOV.U32 R25, RZ, RZ, R11 ;  /* 0x000000ffff197224 */ /* 0x000fce00078e000b */
.L_x_156:
[----:B------:R-:W-:Y:S05]  /*12d0*/  BSYNC.RECONVERGENT B3 ;  /* 0x0000000000037941 */ /* 0x000fea0003800200 */
.L_x_155:
        /* <DEDUP_REMOVED lines=8> */
[----:B------:R-:W-:Y:S01]  /*1360*/  LOP3.LUT R3, R2, 0x1, RZ, 0xc0, !PT ;  /* 0x0000000102037812 */ /* 0x000fe200078ec0ff */
[----:B------:R-:W-:Y:S01]  /*1370*/  HFMA2 R26, -RZ, RZ, 0.00974273681640625, -2.12192535400390625e-05 ;  /* 0x20fd8164ff1a7431 */ /* 0x000fe200000001ff */
[----:B------:R-:W-:-:S02]  /*1380*/  DMUL R18, R24, R24 ;  /* 0x0000001818127228 */ /* 0x000fc40000000000 */
[----:B------:R-:W-:Y:S01]  /*1390*/  ISETP.NE.U32.AND P0, PT, R3, 0x1, PT ;  /* 0x000000010300780c */ /* 0x000fe20003f05070 */
[----:B------:R-:W-:-:S05]  /*13a0*/  IMAD.MOV.U32 R3, RZ, RZ, 0x3da8ff83 ;  /* 0x3da8ff83ff037424 */ /* 0x000fca00078e00ff */
[----:B------:R-:W-:Y:S02]  /*13b0*/  FSEL R27, -R3, 0.11223486810922622681, !P0 ;  /* 0x3de5db65031b7808 */ /* 0x000fe40004000100 */
[----:B------:R-:W-:-:S06]  /*13c0*/  FSEL R26, R26, -8.06006814911005101289e+34, !P0 ;  /* 0xf9785eba1a1a7808 */ /* 0x000fcc0004000000 */
[----:B--2---:R-:W-:-:S08]  /*13d0*/  DFMA R4, R18, R26, R4 ;  /* 0x0000001a1204722b */ /* 0x004fd00000000004 */
[----:B------:R-:W-:-:S08]  /*13e0*/  DFMA R4, R18, R4, R6 ;  /* 0x000000041204722b */ /* 0x000fd00000000006 */
[----:B---3--:R-:W-:Y:S02]  /*13f0*/  DFMA R4, R18, R4, R8 ;  /* 0x000000041204722b */ /* 0x008fe40000000008 */
[----:B------:R-:W-:Y:S02]  /*1400*/  DFMA R8, RZ, R16, RZ ;  /* 0x00000010ff08722b */ /* 0x000fe400000000ff */
[----:B------:R-:W-:-:S04]  /*1410*/  DADD R16, RZ, R16 ;  /* 0x00000000ff107229 */ /* 0x000fc80000000010 */
[----:B------:R-:W-:-:S04]  /*1420*/  DFMA R4, R18, R4, R10 ;  /* 0x000000041204722b */ /* 0x000fc8000000000a */
[----:B------:R-:W-:-:S04]  /*1430*/  DFMA R16, RZ, R20, R16 ;  /* 0x00000014ff10722b */ /* 0x000fc80000000010 */
[----:B----4-:R-:W-:-:S08]  /*1440*/  DFMA R4, R18, R4, R12 ;  /* 0x000000041204722b */ /* 0x010fd0000000000c */
[----:B------:R-:W-:-:S08]  /*1450*/  DFMA R4, R18, R4, R14 ;  /* 0x000000041204722b */ /* 0x000fd0000000000e */
[----:B------:R-:W-:Y:S02]  /*1460*/  DFMA R24, R4, R24, R24 ;  /* 0x000000180418722b */ /* 0x000fe40000000018 */
[----:B------:R-:W-:-:S10]  /*1470*/  DFMA R4, R18, R4, 1 ;  /* 0x3ff000001204742b */ /* 0x000fd40000000004 */
[----:B------:R-:W-:Y:S02]  /*1480*/  FSEL R10, R4, R24, !P0 ;  /* 0x00000018040a7208 */ /* 0x000fe40004000000 */
[----:B------:R-:W-:Y:S02]  /*1490*/  FSEL R11, R5, R25, !P0 ;  /* 0x00000019050b7208 */ /* 0x000fe40004000000 */
[----:B------:R-:W-:Y:S01]  /*14a0*/  LOP3.LUT P0, RZ, R2, 0x2, RZ, 0xc0, !PT ;  /* 0x0000000202ff7812 */ /* 0x000fe2000780c0ff */
[----:B------:R-:W0:Y:S03]  /*14b0*/  LDC.64 R4, c[0x0][0x380] ;  /* 0x0000e000ff047b82 */ /* 0x000e260000000a00 */
[----:B------:R-:W-:-:S10]  /*14c0*/  DADD R6, RZ, -R10 ;  /* 0x00000000ff067229 */ /* 0x000fd4000000080a */
[----:B------:R-:W-:Y:S02]  /*14d0*/  FSEL R2, R10, R6, !P0 ;  /* 0x000000060a027208 */ /* 0x000fe40004000000 */
[----:B------:R-:W-:Y:S01]  /*14e0*/  FSEL R3, R11, R7, !P0 ;  /* 0x000000070b037208 */ /* 0x000fe20004000000 */
[----:B------:R-:W-:Y:S01]  /*14f0*/  DFMA R6, RZ, R22, R8 ;  /* 0x00000016ff06722b */ /* 0x000fe20000000008 */
[----:B------:R-:W-:-:S04]  /*1500*/  IMAD R11, R0, 0x3, RZ ;  /* 0x00000003000b7824 */ /* 0x000fc800078e02ff */
[----:B------:R-:W-:-:S03]  /*1510*/  DFMA R8, RZ, R2, R8 ;  /* 0x00000002ff08722b */ /* 0x000fc60000000008 */
[----:B------:R-:W-:Y:S01]  /*1520*/  DFMA R6, R20, -R2, R6 ;  /* 0x800000021406722b */ /* 0x000fe20000000006 */
[----:B0-----:R-:W-:-:S04]  /*1530*/  IMAD.WIDE R4, R11, 0x8, R4 ;  /* 0x000000080b047825 */ /* 0x001fc800078e0204 */
[----:B------:R-:W-:Y:S01]  /*1540*/  DFMA R8, R20, R22, R8 ;  /* 0x000000161408722b */ /* 0x000fe20000000008 */
[----:B------:R1:W-:Y:S02]  /*1550*/  STG.E.64 desc[UR4][R4.64], R16 ;  /* 0x0000001004007986 */ /* 0x0003e4000c101b04 */
[----:B------:R-:W-:Y:S02]  /*1560*/  DADD R2, -RZ, -R6 ;  /* 0x00000000ff027229 */ /* 0x000fe40000000906 */
[----:B------:R1:W-:Y:S03]  /*1570*/  STG.E.64 desc[UR4][R4.64+0x18000], R16 ;  /* 0x0180001004007986 */ /* 0x0003e6000c101b04 */
[----:B------:R-:W-:Y:S01]  /*1580*/  DADD R10, -RZ, -R8 ;  /* 0x00000000ff0a7229 */ /* 0x000fe20000000908 */
[----:B------:R1:W-:Y:S04]  /*1590*/  STG.E.64 desc[UR4][R4.64+0x30000], R16 ;  /* 0x0300001004007986 */ /* 0x0003e8000c101b04 */
        /* <DEDUP_REMOVED lines=8> */
[----:B------:R1:W-:Y:S02]  /*1620*/  STG.E.64 desc[UR4][R4.64+0x48008], R10 ;  /* 0x0480080a04007986 */ /* 0x0003e4000c101b04 */
.L_x_144:
[----:B0-----:R-:W-:Y:S05]  /*1630*/  BSYNC.RECONVERGENT B2 ;  /* 0x0000000000027941 */ /* 0x001fea0003800200 */
.L_x_143:
[----:B------:R-:W-:Y:S01]  /*1640*/  BAR.SYNC.DEFER_BLOCKING 0x0 ;  /* 0x0000000000007b1d */ /* 0x000fe20000010000 */
[----:B------:R-:W-:-:S05]  /*1650*/  ISETP.GE.AND P0, PT, R0, 0x1, PT ;  /* 0x000000010000780c */ /* 0x000fca0003f06270 */
[----:B------:R-:W-:Y:S08]  /*1660*/  BSSY.RECONVERGENT B2, `(.L_x_157) ;  /* 0x0000180000027945 */ /* 0x000ff00003800200 */
[----:B------:R-:W-:Y:S05]  /*1670*/  @!P0 BRA `(.L_x_158) ;  /* 0x0000001400f88947 */ /* 0x000fea0003800000 */
[----:B---3--:R-:W0:Y:S01]  /*1680*/  I2F.F64.U32 R18, R0 ;  /* 0x0000000000127312 */ /* 0x008e220000201800 */
[----:B------:R-:W-:Y:S01]  /*1690*/  UMOV UR6, 0x54442d18 ;  /* 0x54442d1800067882 */ /* 0x000fe20000000000 */
[----:B------:R-:W-:Y:S01]  /*16a0*/  UMOV UR7, 0x3f7921fb ;  /* 0x3f7921fb00077882 */ /* 0x000fe20000000000 */
[----:B------:R-:W-:Y:S01]  /*16b0*/  BSSY.RECONVERGENT B3, `(.L_x_159) ;  /* 0x000001f000037945 */ /* 0x000fe20003800200 */
[----:B0-----:R-:W-:-:S08]  /*16c0*/  DMUL R18, R18, -UR6 ;  /* 0x8000000612127c28 */ /* 0x001fd00008000000 */
[----:B------:R-:W-:-:S14]  /*16d0*/  DSETP.NEU.AND P0, PT, |R18|, +INF , PT ;  /* 0x7ff000001200742a */ /* 0x000fdc0003f0d200 */
[----:B-1----:R-:W-:Y:S01]  /*16e0*/  @!P0 DMUL R2, RZ, R18 ;  /* 0x00000012ff028228 */ /* 0x002fe20000000000 */
        /* <DEDUP_REMOVED lines=25> */
.L_x_162:
[----:B------:R-:W-:Y:S05]  /*1880*/  BSYNC.RECONVERGENT B4 ;  /* 0x0000000000047941 */ /* 0x000fea0003800200 */
.L_x_161:
[----:B------:R-:W-:-:S07]  /*1890*/  VIADD R16, R4, 0x1 ;  /* 0x0000000104107836 */ /* 0x000fce0000000000 */
.L_x_160:
[----:B------:R-:W-:Y:S05]  /*18a0*/  BSYNC.RECONVERGENT B3 ;  /* 0x0000000000037941 */ /* 0x000fea0003800200 */
.L_x_159:
        /* <DEDUP_REMOVED lines=24> */
[----:B------:R-:W-:Y:S01]  /*1a30*/  DFMA R4, R20, R4, 1 ;  /* 0x3ff000001404742b */ /* 0x000fe20000000004 */
[----:B------:R-:W-:-:S09]  /*1a40*/  @!P1 MOV R20, RZ ;  /* 0x000000ff00149202 */ /* 0x000fd20000000f00 */
        /* <DEDUP_REMOVED lines=31> */
.L_x_164:
[----:B------:R-:W-:Y:S05]  /*1c40*/  BSYNC.RECONVERGENT B3 ;  /* 0x0000000000037941 */ /* 0x000fea0003800200 */
.L_x_163:
        /* <DEDUP_REMOVED lines=8> */
[----:B------:R-:W0:Y:S01]  /*1cd0*/  LDC.64 R18, c[0x0][0x380] ;  /* 0x0000e000ff127b82 */ /* 0x000e220000000a00 */
[----:B------:R-:W-:Y:S01]  /*1ce0*/  LOP3.LUT R21, R20, 0x1, RZ, 0xc0, !PT ;  /* 0x0000000114157812 */ /* 0x000fe200078ec0ff */
[----:B------:R-:W-:Y:S01]  /*1cf0*/  HFMA2 R26, -RZ, RZ, 0.00974273681640625, -2.12192535400390625e-05 ;  /* 0x20fd8164ff1a7431 */ /* 0x000fe200000001ff */
[----:B------:R-:W-:-:S02]  /*1d00*/  DMUL R24, R2, R2 ;  /* 0x0000000202187228 */ /* 0x000fc40000000000 */
[----:B------:R-:W-:Y:S01]  /*1d10*/  ISETP.NE.U32.AND P0, PT, R21, 0x1, PT ;  /* 0x000000011500780c */ /* 0x000fe20003f05070 */
[----:B------:R-:W-:Y:S02]  /*1d20*/  IMAD.MOV.U32 R21, RZ, RZ, 0x3da8ff83 ;  /* 0x3da8ff83ff157424 */ /* 0x000fe400078e00ff */
[----:B------:R-:W1:Y:S03]  /*1d30*/  LDC.64 R22, c[0x0][0x380] ;  /* 0x0000e000ff167b82 */ /* 0x000e660000000a00 */
[----:B------:R-:W-:Y:S02]  /*1d40*/  FSEL R27, -R21, 0.11223486810922622681, !P0 ;  /* 0x3de5db65151b7808 */ /* 0x000fe40004000100 */
[----:B------:R-:W-:-:S06]  /*1d50*/  FSEL R26, R26, -8.06006814911005101289e+34, !P0 ;  /* 0xf9785eba1a1a7808 */ /* 0x000fcc0004000000 */
[C---:B--2---:R-:W-:Y:S01]  /*1d60*/  DFMA R26, R24.reuse, R26, R8 ;  /* 0x0000001a181a722b */ /* 0x044fe20000000008 */
[----:B0-----:R-:W2:Y:S07]  /*1d70*/  LDG.E.64 R8, desc[UR4][R18.64] ;  /* 0x0000000412087981 */ /* 0x001eae000c1e1b00 */
[C---:B------:R-:W-:Y:S01]  /*1d80*/  DFMA R26, R24.reuse, R26, R10 ;  /* 0x0000001a181a722b */ /* 0x040fe2000000000a */
[----:B-1----:R-:W5:Y:S07]  /*1d90*/  LDG.E.64 R10, desc[UR4][R22.64+0x8] ;  /* 0x00000804160a7981 */ /* 0x002f6e000c1e1b00 */
[C---:B---3--:R-:W-:Y:S01]  /*1da0*/  DFMA R26, R24.reuse, R26, R4 ;  /* 0x0000001a181a722b */ /* 0x048fe20000000004 */
[----:B------:R-:W3:Y:S07]  /*1db0*/  LDG.E.64 R4, desc[UR4][R22.64+0x10] ;  /* 0x0000100416047981 */ /* 0x000eee000c1e1b00 */
[----:B------:R-:W-:-:S08]  /*1dc0*/  DFMA R6, R24, R26, R6 ;  /* 0x0000001a1806722b */ /* 0x000fd00000000006 */
[----:B----4-:R-:W-:-:S08]  /*1dd0*/  DFMA R6, R24, R6, R12 ;  /* 0x000000061806722b */ /* 0x010fd0000000000c */
[----:B------:R-:W-:-:S08]  /*1de0*/  DFMA R6, R24, R6, R14 ;  /* 0x000000061806722b */ /* 0x000fd0000000000e */
[----:B------:R-:W-:Y:S02]  /*1df0*/  DFMA R2, R6, R2, R2 ;  /* 0x000000020602722b */ /* 0x000fe40000000002 */
[----:B------:R-:W-:-:S10]  /*1e00*/  DFMA R6, R24, R6, 1 ;  /* 0x3ff000001806742b */ /* 0x000fd40000000006 */
[----:B------:R-:W-:Y:S02]  /*1e10*/  FSEL R14, R6, R2, !P0 ;  /* 0x00000002060e7208 */ /* 0x000fe40004000000 */
[----:B------:R-:W-:Y:S02]  /*1e20*/  FSEL R15, R7, R3, !P0 ;  /* 0x00000003070f7208 */ /* 0x000fe40004000000 */
[----:B------:R-:W0:Y:S01]  /*1e30*/  LDC.64 R2, c[0x0][0x380] ;  /* 0x0000e000ff027b82 */ /* 0x000e220000000a00 */
[----:B------:R-:W-:-:S03]  /*1e40*/  LOP3.LUT P0, RZ, R20, 0x2, RZ, 0xc0, !PT ;  /* 0x0000000214ff7812 */ /* 0x000fc6000780c0ff */
[----:B------:R-:W-:-:S10]  /*1e50*/  DADD R6, RZ, -R14 ;  /* 0x00000000ff067229 */ /* 0x000fd4000000080e */
[----:B------:R-:W-:Y:S02]  /*1e60*/  FSEL R6, R14, R6, !P0 ;  /* 0x000000060e067208 */ /* 0x000fe40004000000 */
[----:B------:R-:W-:Y:S01]  /*1e70*/  FSEL R7, R15, R7, !P0 ;  /* 0x000000070f077208 */ /* 0x000fe20004000000 */
[----:B--2---:R-:W-:Y:S02]  /*1e80*/  DADD R12, RZ, R8 ;  /* 0x00000000ff0c7229 */ /* 0x004fe40000000008 */
[----:B------:R-:W-:-:S06]  /*1e90*/  DFMA R8, RZ, R8, RZ ;  /* 0x00000008ff08722b */ /* 0x000fcc00000000ff */
[-C--:B-----5:R-:W-:Y:S02]  /*1ea0*/  DFMA R14, RZ, R10.reuse, R12 ;  /* 0x0000000aff0e722b */ /* 0x0a0fe4000000000c */
[-CC-:B------:R-:W-:Y:S02]  /*1eb0*/  DFMA R12, R16, R10.reuse, R8.reuse ;  /* 0x0000000a100c722b */ /* 0x180fe40000000008 */
[----:B------:R-:W-:Y:S01]  /*1ec0*/  DFMA R10, R6, R10, R8 ;  /* 0x0000000a060a722b */ /* 0x000fe20000000008 */
[----:B------:R-:W-:-:S03]  /*1ed0*/  IMAD.SHL.U32 R9, R0, 0x10, RZ ;  /* 0x0000001000097824 */ /* 0x000fc600078e00ff */
[-C--:B---3--:R-:W-:Y:S01]  /*1ee0*/  DFMA R14, RZ, R4.reuse, R14 ;  /* 0x00000004ff0e722b */ /* 0x088fe2000000000e */
[----:B------:R-:W-:Y:S01]  /*1ef0*/  IMAD R9, R9, 0x3, RZ ;  /* 0x0000000309097824 */ /* 0x000fe200078e02ff */
[-C--:B------:R-:W-:Y:S02]  /*1f00*/  DFMA R12, -R6, R4.reuse, R12 ;  /* 0x00000004060c722b */ /* 0x080fe4000000010c */
[----:B------:R-:W-:Y:S01]  /*1f10*/  DFMA R20, R16, R4, R10 ;  /* 0x000000041014722b */ /* 0x000fe2000000000a */
[----:B0-----:R-:W-:-:S05]  /*1f20*/  IMAD.WIDE.U32 R24, R9, 0x8, R2 ;  /* 0x0000000809187825 */ /* 0x001fca00078e0002 */
[----:B------:R-:W-:Y:S04]  /*1f30*/  STG.E.64 desc[UR4][R24.64], R14 ;  /* 0x0000000e18007986 */ /* 0x000fe8000c101b04 */
[----:B------:R0:W-:Y:S04]  /*1f40*/  STG.E.64 desc[UR4][R24.64+0x8], R12 ;  /* 0x0000080c18007986 */ /* 0x0001e8000c101b04 */
[----:B------:R1:W-:Y:S04]  /*1f50*/  STG.E.64 desc[UR4][R24.64+0x10], R20 ;  /* 0x0000101418007986 */ /* 0x0003e8000c101b04 */
[----:B------:R-:W2:Y:S04]  /*1f60*/  LDG.E.64 R10, desc[UR4][R22.64+0x18] ;  /* 0x00001804160a7981 */ /* 0x000ea8000c1e1b00 */
[----:B------:R-:W3:Y:S04]  /*1f70*/  LDG.E.64 R26, desc[UR4][R22.64+0x20] ;  /* 0x00002004161a7981 */ /* 0x000ee8000c1e1b00 */
[----:B------:R-:W0:Y:S01]  /*1f80*/  LDG.E.64 R4, desc[UR4][R22.64+0x28] ;  /* 0x0000280416047981 */ /* 0x000e22000c1e1b00 */
[----:B--2---:R-:W-:-:S02]  /*1f90*/  DADD R28, RZ, R10 ;  /* 0x00000000ff1c7229 */ /* 0x004fc4000000000a */
[----:B------:R-:W-:-:S06]  /*1fa0*/  DFMA R30, RZ, R10, RZ ;  /* 0x0000000aff1e722b */ /* 0x000fcc00000000ff */
[-C--:B---3--:R-:W-:Y:S02]  /*1fb0*/  DFMA R28, RZ, R26.reuse, R28 ;  /* 0x0000001aff1c722b */ /* 0x088fe4000000001c */
[-CC-:B------:R-:W-:Y:S02]  /*1fc0*/  DFMA R10, R16, R26.reuse, R30.reuse ;  /* 0x0000001a100a722b */ /* 0x180fe4000000001e */
[----:B------:R-:W-:Y:S01]  /*1fd0*/  DFMA R26, R6, R26, R30 ;  /* 0x0000001a061a722b */ /* 0x000fe2000000001e */
[----:B------:R-:W-:-:S03]  /*1fe0*/  VIADD R31, R9, 0x3 ;  /* 0x00000003091f7836 */ /* 0x000fc60000000000 */
[-C--:B0-----:R-:W-:Y:S02]  /*1ff0*/  DFMA R12, RZ, R4.reuse, R28 ;  /* 0x00000004ff0c722b */ /* 0x081fe4000000001c */
[-C--:B------:R-:W-:Y:S01]  /*2000*/  DFMA R14, -R6, R4.reuse, R10 ;  /* 0x00000004060e722b */ /* 0x080fe2000000010a */
[----:B-1----:R-:W-:Y:S01]  /*2010*/  IMAD.WIDE.U32 R20, R31, 0x8, R2 ;  /* 0x000000081f147825 */ /* 0x002fe200078e0002 */
[----:B------:R-:W-:-:S04]  /*2020*/  DFMA R26, R16, R4, R26 ;  /* 0x00000004101a722b */ /* 0x000fc8000000001a */
[----:B------:R0:W-:Y:S04]  /*2030*/  STG.E.64 desc[UR4][R20.64], R12 ;  /* 0x0000000c14007986 */ /* 0x0001e8000c101b04 */
[----:B------:R1:W-:Y:S04]  /*2040*/  STG.E.64 desc[UR4][R20.64+0x8], R14 ;  /* 0x0000080e14007986 */ /* 0x0003e8000c101b04 */
[----:B------:R2:W-:Y:S04]  /*2050*/  STG.E.64 desc[UR4][R20.64+0x10], R26 ;  /* 0x0000101a14007986 */ /* 0x0005e8000c101b04 */
[----:B------:R-:W3:Y:S04]  /*2060*/  LDG.E.64 R10, desc[UR4][R22.64+0x30] ;  /* 0x00003004160a7981 */ /* 0x000ee8000c1e1b00 */
[----:B------:R-:W4:Y:S04]  /*2070*/  LDG.E.64 R24, desc[UR4][R22.64+0x38] ;  /* 0x0000380416187981 */ /* 0x000f28000c1e1b00 */
[----:B------:R-:W0:Y:S01]  /*2080*/  LDG.E.64 R4, desc[UR4][R22.64+0x40] ;  /* 0x0000400416047981 */ /* 0x000e22000c1e1b00 */
[----:B---3--:R-:W-:-:S02]  /*2090*/  DADD R28, RZ, R10 ;  /* 0x00000000ff1c7229 */ /* 0x008fc4000000000a */
[----:B------:R-:W-:-:S06]  /*20a0*/  DFMA R30, RZ, R10, RZ ;  /* 0x0000000aff1e722b */ /* 0x000fcc00000000ff */
[-C--:B----4-:R-:W-:Y:S02]  /*20b0*/  DFMA R28, RZ, R24.reuse, R28 ;  /* 0x00000018ff1c722b */ /* 0x090fe4000000001c */
[-CC-:B------:R-:W-:Y:S02]  /*20c0*/  DFMA R10, R16, R24.reuse, R30.reuse ;  /* 0x00000018100a722b */ /* 0x180fe4000000001e */
[----:B------:R-:W-:Y:S01]  /*20d0*/  DFMA R24, R6, R24, R30 ;  /* 0x000000180618722b */ /* 0x000fe2000000001e */
[----:B------:R-:W-:-:S03]  /*20e0*/  IADD3 R31, PT, PT, R9, 0x6, RZ ;  /* 0x00000006091f7810 */ /* 0x000fc60007ffe0ff */
[-C--:B0-----:R-:W-:Y:S02]  /*20f0*/  DFMA R12, RZ, R4.reuse, R28 ;  /* 0x00000004ff0c722b */ /* 0x081fe4000000001c */
[-C--:B------:R-:W-:Y:S01]  /*2100*/  DFMA R10, -R6, R4.reuse, R10 ;  /* 0x00000004060a722b */ /* 0x080fe2000000010a */
[----:B-1----:R-:W-:Y:S01]  /*2110*/  IMAD.WIDE.U32 R14, R31, 0x8, R2 ;  /* 0x000000081f0e7825 */ /* 0x002fe200078e0002 */
[----:B------:R-:W-:-:S04]  /*2120*/  DFMA R24, R16, R4, R24 ;  /* 0x000000041018722b */ /* 0x000fc80000000018 */
[----:B------:R0:W-:Y:S04]  /*2130*/  STG.E.64 desc[UR4][R14.64], R12 ;  /* 0x0000000c0e007986 */ /* 0x0001e8000c101b04 */
[----:B------:R1:W-:Y:S04]  /*2140*/  STG.E.64 desc[UR4][R14.64+0x8], R10 ;  /* 0x0000080a0e007986 */ /* 0x0003e8000c101b04 */
[----:B------:R3:W-:Y:S04]  /*2150*/  STG.E.64 desc[UR4][R14.64+0x10], R24 ;  /* 0x000010180e007986 */ /* 0x0007e8000c101b04 */
[----:B--2---:R-:W2:Y:S04]  /*2160*/  LDG.E.64 R20, desc[UR4][R22.64+0x48] ;  /* 0x0000480416147981 */ /* 0x004ea8000c1e1b00 */
[----:B------:R-:W4:Y:S04]  /*2170*/  LDG.E.64 R26, desc[UR4][R22.64+0x50] ;  /* 0x00005004161a7981 */ /* 0x000f28000c1e1b00 */
[----:B------:R-:W5:Y:S01]  /*2180*/  LDG.E.64 R4, desc[UR4][R22.64+0x58] ;  /* 0x0000580416047981 */ /* 0x000f62000c1e1b00 */
[----:B0-----:R-:W-:-:S04]  /*2190*/  VIADD R13, R9, 0x9 ;  /* 0x00000009090d7836 */ /* 0x001fc80000000000 */
[----:B-1----:R-:W-:Y:S01]  /*21a0*/  IMAD.WIDE.U32 R10, R13, 0x8, R2 ;  /* 0x000000080d0a7825 */ /* 0x002fe200078e0002 */
[----:B--2---:R-:W-:Y:S02]  /*21b0*/  DADD R28, RZ, R20 ;  /* 0x00000000ff1c7229 */ /* 0x004fe40000000014 */
[----:B------:R-:W-:-:S06]  /*21c0*/  DFMA R20, RZ, R20, RZ ;  /* 0x00000014ff14722b */ /* 0x000fcc00000000ff */
[-C--:B----4-:R-:W-:Y:S02]  /*21d0*/  DFMA R28, RZ, R26.reuse, R28 ;  /* 0x0000001aff1c722b */ /* 0x090fe4000000001c */
[-CC-:B------:R-:W-:Y:S02]  /*21e0*/  DFMA R30, R16, R26.reuse, R20.reuse ;  /* 0x0000001a101e722b */ /* 0x180fe40000000014 */
[----:B------:R-:W-:-:S04]  /*21f0*/  DFMA R20, R6, R26, R20 ;  /* 0x0000001a0614722b */ /* 0x000fc80000000014 */
[-C--:B-----5:R-:W-:Y:S02]  /*2200*/  DFMA R28, RZ, R4.reuse, R28 ;  /* 0x00000004ff1c722b */ /* 0x0a0fe4000000001c */
[-C--:B------:R-:W-:Y:S02]  /*2210*/  DFMA R30, -R6, R4.reuse, R30 ;  /* 0x00000004061e722b */ /* 0x080fe4000000011e */
[----:B------:R-:W-:-:S03]  /*2220*/  DFMA R20, R16, R4, R20 ;  /* 0x000000041014722b */ /* 0x000fc60000000014 */
[----:B------:R-:W-:Y:S04]  /*2230*/  STG.E.64 desc[UR4][R10.64], R28 ;  /* 0x0000001c0a007986 */ /* 0x000fe8000c101b04 */
[----:B------:R-:W-:Y:S04]  /*2240*/  STG.E.64 desc[UR4][R10.64+0x8], R30 ;  /* 0x0000081e0a007986 */ /* 0x000fe8000c101b04 */
[----:B------:R0:W-:Y:S04]  /*2250*/  STG.E.64 desc[UR4][R10.64+0x10], R20 ;  /* 0x000010140a007986 */ /* 0x0001e8000c101b04 */
[----:B------:R-:W2:Y:S04]  /*2260*/  LDG.E.64 R12, desc[UR4][R18.64+0x60] ;  /* 0x00006004120c7981 */ /* 0x000ea8000c1e1b00 */
[----:B---3--:R-:W3:Y:S04]  /*2270*/  LDG.E.64 R14, desc[UR4][R18.64+0x68] ;  /* 0x00006804120e7981 */ /* 0x008ee8000c1e1b00 */
[----:B------:R-:W4:Y:S01]  /*2280*/  LDG.E.64 R4, desc[UR4][R18.64+0x70] ;  /* 0x0000700412047981 */ /* 0x000f22000c1e1b00 */
[----:B--2---:R-:W-:-:S02]  /*2290*/  DADD R22, RZ, R12 ;  /* 0x00000000ff167229 */ /* 0x004fc4000000000c */
[----:B------:R-:W-:-:S06]  /*22a0*/  DFMA R12, RZ, R12, RZ ;  /* 0x0000000cff0c722b */ /* 0x000fcc00000000ff */
[-C--:B---3--:R-:W-:Y:S02]  /*22b0*/  DFMA R22, RZ, R14.reuse, R22 ;  /* 0x0000000eff16722b */ /* 0x088fe40000000016 */
[-CC-:B------:R-:W-:Y:S02]  /*22c0*/  DFMA R24, R16, R14.reuse, R12.reuse ;  /* 0x0000000e1018722b */ /* 0x180fe4000000000c */
[----:B------:R-:W-:Y:S01]  /*22d0*/  DFMA R12, R6, R14, R12 ;  /* 0x0000000e060c722b */ /* 0x000fe2000000000c */
[----:B------:R-:W-:-:S03]  /*22e0*/  VIADD R15, R9, 0xc ;  /* 0x0000000c090f7836 */ /* 0x000fc60000000000 */
[-C--:B----4-:R-:W-:Y:S02]  /*22f0*/  DFMA R22, RZ, R4.reuse, R22 ;  /* 0x00000004ff16722b */ /* 0x090fe40000000016 */
[-C--:B------:R-:W-:Y:S01]  /*2300*/  DFMA R24, -R6, R4.reuse, R24 ;  /* 0x000000040618722b */ /* 0x080fe20000000118 */
[----:B0-----:R-:W-:Y:S01]  /*2310*/  IMAD.WIDE.U32 R10, R15, 0x8, R2 ;  /* 0x000000080f0a7825 */ /* 0x001fe200078e0002 */
[----:B------:R-:W-:-:S04]  /*2320*/  DFMA R12, R16, R4, R12 ;  /* 0x00000004100c722b */ /* 0x000fc8000000000c */
[----:B------:R-:W-:Y:S04]  /*2330*/  STG.E.64 desc[UR4][R10.64], R22 ;  /* 0x000000160a007986 */ /* 0x000fe8000c101b04 */
[----:B------:R-:W-:Y:S04]  /*2340*/  STG.E.64 desc[UR4][R10.64+0x8], R24 ;  /* 0x000008180a007986 */ /* 0x000fe8000c101b04 */
[----:B------:R0:W-:Y:S04]  /*2350*/  STG.E.64 desc[UR4][R10.64+0x10], R12 ;  /* 0x0000100c0a007986 */ /* 0x0001e8000c101b04 */
[----:B------:R-:W2:Y:S04]  /*2360*/  LDG.E.64 R14, desc[UR4][R18.64+0x78] ;  /* 0x00007804120e7981 */ /* 0x000ea8000c1e1b00 */
[----:B------:R-:W3:Y:S04]  /*2370*/  LDG.E.64 R20, desc[UR4][R18.64+0x80] ;  /* 0x0000800412147981 */ /* 0x000ee8000c1e1b00 */
        /* <DEDUP_REMOVED lines=22> */
[----:B------:R-:W-:-:S03]  /*24e0*/  IADD3 R21, PT, PT, R9, 0x12, RZ ;  /* 0x0000001209157810 */ /* 0x000fc60007ffe0ff */
        /* <DEDUP_REMOVED lines=69> */
[----:B------:R0:W-:Y:S04]  /*2940*/  STG.E.64 desc[UR4][R10.64+0x8], R24 ;  /* 0x000008180a007986 */ /* 0x0001e8000c101b04 */
        /* <DEDUP_REMOVED lines=17> */
[----:B-1----:R-:W2:Y:S04]  /*2a60*/  LDG.E.64 R10, desc[UR4][R18.64+0x120] ;  /* 0x00012004120a7981 */ /* 0x002ea8000c1e1b00 */
        /* <DEDUP_REMOVED lines=10> */
[----:B------:R-:W-:Y:S01]  /*2b10*/  IMAD.WIDE.U32 R12, R13, 0x8, R2 ;  /* 0x000000080d0c7825 */ /* 0x000fe200078e0002 */
[----:B------:R-:W-:-:S04]  /*2b20*/  DFMA R10, R16, R4, R10 ;  /* 0x00000004100a722b */ /* 0x000fc8000000000a */
[----:B------:R1:W-:Y:S04]  /*2b30*/  STG.E.64 desc[UR4][R12.64], R14 ;  /* 0x0000000e0c007986 */ /* 0x0003e8000c101b04 */
[----:B------:R-:W-:Y:S04]  /*2b40*/  STG.E.64 desc[UR4][R12.64+0x8], R20 ;  /* 0x000008140c007986 */ /* 0x000fe8000c101b04 */
[----:B------:R2:W-:Y:S04]  /*2b50*/  STG.E.64 desc[UR4][R12.64+0x10], R10 ;  /* 0x0000100a0c007986 */ /* 0x0005e8000c101b04 */
[----:B0-----:R-:W3:Y:S04]  /*2b60*/  LDG.E.64 R22, desc[UR4][R18.64+0x138] ;  /* 0x0001380412167981 */ /* 0x001ee8000c1e1b00 */
[----:B------:R-:W4:Y:S04]  /*2b70*/  LDG.E.64 R24, desc[UR4][R18.64+0x140] ;  /* 0x0001400412187981 */ /* 0x000f28000c1e1b00 */
[----:B------:R-:W5:Y:S01]  /*2b80*/  LDG.E.64 R4, desc[UR4][R18.64+0x148] ;  /* 0x0001480412047981 */ /* 0x000f62000c1e1b00 */
[----:B-1----:R-:W-:-:S04]  /*2b90*/  VIADD R15, R9, 0x27 ;  /* 0x00000027090f7836 */ /* 0x002fc80000000000 */
[----:B--2---:R-:W-:Y:S01]  /*2ba0*/  IMAD.WIDE.U32 R10, R15, 0x8, R2 ;  /* 0x000000080f0a7825 */ /* 0x004fe200078e0002 */
[----:B---3--:R-:W-:Y:S02]  /*2bb0*/  DADD R26, RZ, R22 ;  /* 0x00000000ff1a7229 */ /* 0x008fe40000000016 */
        /* <DEDUP_REMOVED lines=23> */
[----:B------:R0:W-:Y:S04]  /*2d30*/  STG.E.64 desc[UR4][R10.64], R20 ;  /* 0x000000140a007986 */ /* 0x0001e8000c101b04 */
[----:B------:R0:W-:Y:S04]  /*2d40*/  STG.E.64 desc[UR4][R10.64+0x8], R24 ;  /* 0x000008180a007986 */ /* 0x0001e8000c101b04 */
[----:B------:R0:W-:Y:S04]  /*2d50*/  STG.E.64 desc[UR4][R10.64+0x10], R12 ;  /* 0x0000100c0a007986 */ /* 0x0001e8000c101b04 */
[----:B------:R-:W2:Y:S04]  /*2d60*/  LDG.E.64 R14, desc[UR4][R18.64+0x168] ;  /* 0x00016804120e7981 */ /* 0x000ea8000c1e1b00 */
[----:B------:R-:W3:Y:S04]  /*2d70*/  LDG.E.64 R22, desc[UR4][R18.64+0x170] ;  /* 0x0001700412167981 */ /* 0x000ee8000c1e1b00 */
[----:B------:R-:W4:Y:S01]  /*2d80*/  LDG.E.64 R4, desc[UR4][R18.64+0x178] ;  /* 0x0001780412047981 */ /* 0x000f22000c1e1b00 */
[----:B------:R-:W-:-:S04]  /*2d90*/  VIADD R9, R9, 0x2d ;  /* 0x0000002d09097836 */ /* 0x000fc80000000000 */
[----:B------:R-:W-:Y:S01]  /*2da0*/  IMAD.WIDE.U32 R2, R9, 0x8, R2 ;  /* 0x0000000809027825 */ /* 0x000fe200078e0002 */
[----:B--2---:R-:W-:Y:S02]  /*2db0*/  DFMA R26, RZ, R14, RZ ;  /* 0x0000000eff1a722b */ /* 0x004fe400000000ff */
[----:B------:R-:W-:-:S06]  /*2dc0*/  DADD R14, RZ, R14 ;  /* 0x00000000ff0e7229 */ /* 0x000fcc000000000e */
[-C--:B---3--:R-:W-:Y:S02]  /*2dd0*/  DFMA R28, R16, R22.reuse, R26 ;  /* 0x00000016101c722b */ /* 0x088fe4000000001a */
[-C--:B------:R-:W-:Y:S02]  /*2de0*/  DFMA R14, RZ, R22.reuse, R14 ;  /* 0x00000016ff0e722b */ /* 0x080fe4000000000e */
[----:B------:R-:W-:-:S04]  /*2df0*/  DFMA R22, R6, R22, R26 ;  /* 0x000000160616722b */ /* 0x000fc8000000001a */
[-C--:B----4-:R-:W-:Y:S02]  /*2e00*/  DFMA R28, -R6, R4.reuse, R28 ;  /* 0x00000004061c722b */ /* 0x090fe4000000011c */
[-C--:B------:R-:W-:Y:S02]  /*2e10*/  DFMA R14, RZ, R4.reuse, R14 ;  /* 0x00000004ff0e722b */ /* 0x080fe4000000000e */
[----:B------:R-:W-:-:S03]  /*2e20*/  DFMA R22, R16, R4, R22 ;  /* 0x000000041016722b */ /* 0x000fc60000000016 */
[----:B------:R0:W-:Y:S04]  /*2e30*/  STG.E.64 desc[UR4][R2.64+0x8], R28 ;  /* 0x0000081c02007986 */ /* 0x0001e8000c101b04 */
[----:B------:R0:W-:Y:S04]  /*2e40*/  STG.E.64 desc[UR4][R2.64], R14 ;  /* 0x0000000e02007986 */ /* 0x0001e8000c101b04 */
[----:B------:R0:W-:Y:S02]  /*2e50*/  STG.E.64 desc[UR4][R2.64+0x10], R22 ;  /* 0x0000101602007986 */ /* 0x0001e4000c101b04 */
.L_x_158:
[----:B------:R-:W-:Y:S05]  /*2e60*/  BSYNC.RECONVERGENT B2 ;  /* 0x0000000000027941 */ /* 0x000fea0003800200 */
.L_x_157:
[----:B-1-3--:R-:W-:Y:S01]  /*2e70*/  IMAD.MOV.U32 R4, RZ, RZ, -0x5540774c ;  /* 0xaabf88b4ff047424 */ /* 0x00afe200078e00ff */
[----:B------:R-:W-:Y:S01]  /*2e80*/  UMOV UR6, 0xaabf88b4 ;  /* 0xaabf88b400067882 */ /* 0x000fe20000000000 */
[----:B------:R-:W-:Y:S01]  /*2e90*/  IMAD.MOV.U32 R5, RZ, RZ, 0x3fe2bb0a ;  /* 0x3fe2bb0aff057424 */ /* 0x000fe200078e00ff */
[----:B------:R-:W-:Y:S01]  /*2ea0*/  UMOV UR7, 0x3fe2bb0a ;  /* 0x3fe2bb0a00077882 */ /* 0x000fe20000000000 */
[----:B------:R-:W-:Y:S01]  /*2eb0*/  MOV R6, 0xc1ef8528 ;  /* 0xc1ef852800067802 */ /* 0x000fe20000000f00 */
[----:B------:R-:W-:Y:S01]  /*2ec0*/  IMAD.MOV.U32 R7, RZ, RZ, 0x3e21eea7 ;  /* 0x3e21eea7ff077424 */ /* 0x000fe200078e00ff */
[----:B------:R-:W-:Y:S01]  /*2ed0*/  BAR.SYNC.DEFER_BLOCKING 0x0 ;  /* 0x0000000000007b1d */ /* 0x000fe20000010000 */
[----:B------:R-:W-:Y:S02]  /*2ee0*/  IMAD.MOV.U32 R8, RZ, RZ, 0x2cb0d246 ;  /* 0x2cb0d246ff087424 */ /* 0x000fe400078e00ff */
[----:B------:R-:W-:-:S03]  /*2ef0*/  IMAD.MOV.U32 R9, RZ, RZ, 0x3e5ae5f1 ;  /* 0x3e5ae5f1ff097424 */ /* 0x000fc600078e00ff */
[----:B0-----:R-:W-:Y:S01]  /*2f00*/  DMUL R2, R4, UR6 ;  /* 0x0000000604027c28 */ /* 0x001fe20008000000 */
[----:B------:R-:W-:Y:S01]  /*2f10*/  UMOV UR6, 0x20fd8164 ;  /* 0x20fd816400067882 */ /* 0x000fe20000000000 */
[----:B------:R-:W-:-:S06]  /*2f20*/  UMOV UR7, 0x3da8ff83 ;  /* 0x3da8ff8300077882 */ /* 0x000fcc0000000000 */
[C---:B------:R-:W-:Y:S01]  /*2f30*/  DFMA R6, R2.reuse, -UR6, R6 ;  /* 0x8000000602067c2b */ /* 0x040fe20008000006 */
[----:B------:R-:W-:Y:S01]  /*2f40*/  UMOV UR6, 0xf9785eba ;  /* 0xf9785eba00067882 */ /* 0x000fe20000000000 */
[----:B------:R-:W-:Y:S02]  /*2f50*/  UMOV UR7, 0x3de5db65 ;  /* 0x3de5db6500077882 */ /* 0x000fe40000000000 */
[C---:B------:R-:W-:Y:S01]  /*2f60*/  DFMA R8, R2.reuse, UR6, -R8 ;  /* 0x0000000602087c2b */ /* 0x040fe20008000808 */
[----:B------:R-:W-:Y:S01]  /*2f70*/  UMOV UR6, 0x8e06e6d9 ;  /* 0x8e06e6d900067882 */ /* 0x000fe20000000000 */
[----:B------:R-:W-:Y:S02]  /*2f80*/  UMOV UR7, 0x3e927e4f ;  /* 0x3e927e4f00077882 */ /* 0x000fe40000000000 */
[----:B------:R-:W-:Y:S01]  /*2f90*/  DFMA R6, R2, R6, -UR6 ;  /* 0x8000000602067e2b */ /* 0x000fe20008000006 */
[----:B------:R-:W-:Y:S01]  /*2fa0*/  UMOV UR6, 0x69ace392 ;  /* 0x69ace39200067882 */ /* 0x000fe20000000000 */
[----:B------:R-:W-:-:S02]  /*2fb0*/  UMOV UR7, 0x3ec71de3 ;  /* 0x3ec71de300077882 */ /* 0x000fc40000000000 */
[C---:B------:R-:W-:Y:S01]  /*2fc0*/  DFMA R8, R2.reuse, R8, UR6 ;  /* 0x0000000602087e2b */ /* 0x040fe20008000008 */
[----:B------:R-:W-:Y:S01]  /*2fd0*/  UMOV UR6, 0x19ddbce9 ;  /* 0x19ddbce900067882 */ /* 0x000fe20000000000 */
[----:B------:R-:W-:Y:S02]  /*2fe0*/  UMOV UR7, 0x3efa01a0 ;  /* 0x3efa01a000077882 */ /* 0x000fe40000000000 */
[C---:B------:R-:W-:Y:S01]  /*2ff0*/  DFMA R6, R2.reuse, R6, UR6 ;  /* 0x0000000602067e2b */ /* 0x040fe20008000006 */
[----:B------:R-:W-:Y:S01]  /*3000*/  UMOV UR6, 0x19db62a1 ;  /* 0x19db62a100067882 */ /* 0x000fe20000000000 */
[----:B------:R-:W-:Y:S02]  /*3010*/  UMOV UR7, 0x3f2a01a0 ;  /* 0x3f2a01a000077882 */ /* 0x000fe40000000000 */
[----:B------:R-:W-:Y:S01]  /*3020*/  DFMA R8, R2, R8, -UR6 ;  /* 0x8000000602087e2b */ /* 0x000fe20008000008 */
[----:B------:R-:W-:Y:S01]  /*3030*/  UMOV UR6, 0x16c15d47 ;  /* 0x16c15d4700067882 */ /* 0x000fe20000000000 */
[----:B------:R-:W-:-:S02]  /*3040*/  UMOV UR7, 0x3f56c16c ;  /* 0x3f56c16c00077882 */ /* 0x000fc40000000000 */
[C---:B------:R-:W-:Y:S01]  /*3050*/  DFMA R6, R2.reuse, R6, -UR6 ;  /* 0x8000000602067e2b */ /* 0x040fe20008000006 */
[----:B------:R-:W-:Y:S01]  /*3060*/  UMOV UR6, 0x11110818 ;  /* 0x1111081800067882 */ /* 0x000fe20000000000 */
[----:B------:R-:W-:Y:S02]  /*3070*/  UMOV UR7, 0x3f811111 ;  /* 0x3f81111100077882 */ /* 0x000fe40000000000 */
[C---:B------:R-:W-:Y:S01]  /*3080*/  DFMA R8, R2.reuse, R8, UR6 ;  /* 0x0000000602087e2b */ /* 0x040fe20008000008 */
[----:B------:R-:W-:Y:S01]  /*3090*/  UMOV UR6, 0x55555551 ;  /* 0x5555555100067882 */ /* 0x000fe20000000000 */
[----:B------:R-:W-:Y:S02]  /*30a0*/  UMOV UR7, 0x3fa55555 ;  /* 0x3fa5555500077882 */ /* 0x000fe40000000000 */
[----:B------:R-:W-:Y:S01]  /*30b0*/  DFMA R6, R2, R6, UR6 ;  /* 0x0000000602067e2b */ /* 0x000fe20008000006 */
[----:B------:R-:W-:Y:S01]  /*30c0*/  UMOV UR6, 0x55555554 ;  /* 0x5555555400067882 */ /* 0x000fe20000000000 */
[----:B------:R-:W-:-:S02]  /*30d0*/  UMOV UR7, 0x3fc55555 ;  /* 0x3fc5555500077882 */ /* 0x000fc40000000000 */
[----:B------:R-:W-:-:S04]  /*30e0*/  DFMA R8, R2, R8, -UR6 ;  /* 0x8000000602087e2b */ /* 0x000fc80008000008 */
[----:B------:R-:W-:-:S04]  /*30f0*/  DFMA R6, R2, R6, -0.5 ;  /* 0xbfe000000206742b */ /* 0x000fc80000000006 */
[----:B------:R-:W-:-:S04]  /*3100*/  DFMA R8, R2, R8, RZ ;  /* 0x000000080208722b */ /* 0x000fc800000000ff */
[----:B------:R-:W-:Y:S01]  /*3110*/  DFMA R2, R2, R6, 1 ;  /* 0x3ff000000202742b */ /* 0x000fe20000000006 */
[----:B------:R-:W-:-:S03]  /*3120*/  MOV R7, 0x30 ;  /* 0x0000003000077802 */ /* 0x000fc60000000f00 */
[----:B------:R-:W-:Y:S01]  /*3130*/  DFMA R4, R8, -R4, -R4 ;  /* 0x800000040804722b */ /* 0x000fe20000000804 */
[----:B------:R-:W-:Y:S02]  /*3140*/  IMAD.MOV.U32 R9, RZ, RZ, 0x1 ;  /* 0x00000001ff097424 */ /* 0x000fe400078e00ff */
[----:B------:R-:W-:-:S08]  /*3150*/  IMAD R0, R0, R7, 0x5 ;  /* 0x0000000500007424 */ /* 0x000fd000078e0207 */
.L_x_166:
[----:B------:R-:W0:Y:S01]  /*3160*/  LDC.64 R6, c[0x0][0x380] ;  /* 0x0000e000ff067b82 */ /* 0x000e220000000a00 */
[C---:B------:R-:W-:Y:S01]  /*3170*/  IMAD R11, R9.reuse, 0xc000, R0 ;  /* 0x0000c000090b7824 */ /* 0x040fe200078e0200 */
[----:B------:R-:W-:Y:S01]  /*3180*/  UMOV UR6, 0x5 ;  /* 0x0000000500067882 */ /* 0x000fe20000000000 */
[----:B------:R-:W-:-:S05]  /*3190*/  VIADD R9, R9, 0x1 ;  /* 0x0000000109097836 */ /* 0x000fca0000000000 */
[----:B-1----:R-:W-:-:S13]  /*31a0*/  ISETP.NE.AND P0, PT, R9, 0x6, PT ;  /* 0x000000060900780c */ /* 0x002fda0003f05270 */
.L_x_165:
[----:B-1----:R-:W-:-:S04]  /*31b0*/  VIADD R21, R11, 0xffff3ffb ;  /* 0xffff3ffb0b157836 */ /* 0x002fc80000000000 */
[----:B0-----:R-:W-:-:S05]  /*31c0*/  IMAD.WIDE.U32 R20, R21, 0x8, R6 ;  /* 0x0000000815147825 */ /* 0x001fca00078e0006 */
[----:B------:R-:W2:Y:S04]  /*31d0*/  LDG.E.64 R16, desc[UR4][R20.64] ;  /* 0x0000000414107981 */ /* 0x000ea8000c1e1b00 */
[----:B------:R-:W3:Y:S04]  /*31e0*/  LDG.E.64 R14, desc[UR4][R20.64+0x8] ;  /* 0x00000804140e7981 */ /* 0x000ee8000c1e1b00 */
[----:B------:R-:W4:Y:S01]  /*31f0*/  LDG.E.64 R12, desc[UR4][R20.64+0x10] ;  /* 0x00001004140c7981 */ /* 0x000f22000c1e1b00 */
[C---:B------:R-:W-:Y:S01]  /*3200*/  IADD3 R27, PT, PT, R11.reuse, -0x5, RZ ;  /* 0xfffffffb0b1b7810 */ /* 0x040fe20007ffe0ff */
[----:B------:R-:W-:-:S02]  /*3210*/  VIADD R29, R11, 0xfffffffd ;  /* 0xfffffffd0b1d7836 */ /* 0x000fc40000000000 */
[----:B------:R-:W-:Y:S02]  /*3220*/  VIADD R31, R11, 0xffff3ffe ;  /* 0xffff3ffe0b1f7836 */ /* 0x000fe40000000000 */
[----:B------:R-:W-:-:S04]  /*3230*/  IMAD.WIDE.U32 R26, R27, 0x8, R6 ;  /* 0x000000081b1a7825 */ /* 0x000fc800078e0006 */
[----:B------:R-:W-:-:S04]  /*3240*/  IMAD.WIDE.U32 R28, R29, 0x8, R6 ;  /* 0x000000081d1c7825 */ /* 0x000fc800078e0006 */
[----:B------:R-:W-:Y:S01]  /*3250*/  IMAD.WIDE.U32 R30, R31, 0x8, R6 ;  /* 0x000000081f1e7825 */ /* 0x000fe200078e0006 */
[-C--:B--2---:R-:W-:Y:S02]  /*3260*/  DFMA R18, R2, R16.reuse, RZ ;  /* 0x000000100212722b */ /* 0x084fe400000000ff */
[-C--:B------:R-:W-:Y:S02]  /*3270*/  DFMA R24, R4, R16.reuse, RZ ;  /* 0x000000100418722b */ /* 0x080fe400000000ff */
[----:B------:R-:W-:-:S04]  /*3280*/  DFMA R16, RZ, R16, RZ ;  /* 0x00000010ff10722b */ /* 0x000fc800000000ff */
[-C--:B---3--:R-:W-:Y:S02]  /*3290*/  DFMA R22, -R4, R14.reuse, R18 ;  /* 0x0000000e0416722b */ /* 0x088fe40000000112 */
[-C--:B------:R-:W-:Y:S02]  /*32a0*/  DFMA R18, R2, R14.reuse, R24 ;  /* 0x0000000e0212722b */ /* 0x080fe40000000018 */
[----:B------:R-:W-:-:S04]  /*32b0*/  DFMA R16, RZ, R14, R16 ;  /* 0x0000000eff10722b */ /* 0x000fc80000000010 */
[-C--:B----4-:R-:W-:Y:S02]  /*32c0*/  DFMA R14, RZ, R12.reuse, R22 ;  /* 0x0000000cff0e722b */ /* 0x090fe40000000016 */
[----:B------:R-:W-:Y:S02]  /*32d0*/  DFMA R18, RZ, R12, R18 ;  /* 0x0000000cff12722b */ /* 0x000fe40000000012 */
[----:B------:R-:W-:-:S03]  /*32e0*/  DADD R20, R12, R16 ;  /* 0x000000000c147229 */ /* 0x000fc60000000010 */
[----:B------:R-:W-:Y:S04]  /*32f0*/  STG.E.64 desc[UR4][R26.64], R14 ;  /* 0x0000000e1a007986 */ /* 0x000fe8000c101b04 */
[----:B------:R0:W-:Y:S04]  /*3300*/  STG.E.64 desc[UR4][R26.64+0x8], R18 ;  /* 0x000008121a007986 */ /* 0x0001e8000c101b04 */
[----:B------:R1:W-:Y:S04]  /*3310*/  STG.E.64 desc[UR4][R28.64], R20 ;  /* 0x000000141c007986 */ /* 0x0003e8000c101b04 */
[----:B------:R-:W2:Y:S04]  /*3320*/  LDG.E.64 R22, desc[UR4][R30.64] ;  /* 0x000000041e167981 */ /* 0x000ea8000c1e1b00 */
[----:B------:R-:W3:Y:S04]  /*3330*/  LDG.E.64 R16, desc[UR4][R30.64+0x8] ;  /* 0x000008041e107981 */ /* 0x000ee8000c1e1b00 */
[----:B------:R4:W5:Y:S01]  /*3340*/  LDG.E.64 R12, desc[UR4][R30.64+0x10] ;  /* 0x000010041e0c7981 */ /* 0x000962000c1e1b00 */
[C---:B0-----:R-:W-:Y:S01]  /*3350*/  VIADD R19, R11.reuse, 0xfffffffe ;  /* 0xfffffffe0b137836 */ /* 0x041fe20000000000 */
[C---:B-1----:R-:W-:Y:S01]  /*3360*/  IADD3 R29, PT, PT, R11.reuse, -0x1, RZ ;  /* 0xffffffff0b1d7810 */ /* 0x042fe20007ffe0ff */
[----:B------:R-:W-:-:S04]  /*3370*/  VIADD R21, R11, 0xffff4001 ;  /* 0xffff40010b157836 */ /* 0x000fc80000000000 */
[----:B------:R-:W-:-:S04]  /*3380*/  IMAD.WIDE.U32 R28, R29, 0x8, R6 ;  /* 0x000000081d1c7825 */ /* 0x000fc800078e0006 */
[----:B----4-:R-:W-:Y:S01]  /*3390*/  IMAD.WIDE.U32 R30, R11, 0x8, R6 ;  /* 0x000000080b1e7825 */ /* 0x010fe200078e0006 */
[-C--:B--2---:R-:W-:Y:S02]  /*33a0*/  DFMA R24, R2, R22.reuse, RZ ;  /* 0x000000160218722b */ /* 0x084fe400000000ff */
[-C--:B------:R-:W-:Y:S02]  /*33b0*/  DFMA R34, R4, R22.reuse, RZ ;  /* 0x000000160422722b */ /* 0x080fe400000000ff */
[----:B------:R-:W-:-:S04]  /*33c0*/  DFMA R36, RZ, R22, RZ ;  /* 0x00000016ff24722b */ /* 0x000fc800000000ff */
[-C--:B---3--:R-:W-:Y:S02]  /*33d0*/  DFMA R32, -R4, R16.reuse, R24 ;  /* 0x000000100420722b */ /* 0x088fe40000000118 */
[-C--:B------:R-:W-:Y:S02]  /*33e0*/  DFMA R22, R2, R16.reuse, R34 ;  /* 0x000000100216722b */ /* 0x080fe40000000022 */
[----:B------:R-:W-:-:S04]  /*33f0*/  DFMA R24, RZ, R16, R36 ;  /* 0x00000010ff18722b */ /* 0x000fc80000000024 */
[-C--:B-----5:R-:W-:Y:S02]  /*3400*/  DFMA R14, RZ, R12.reuse, R32 ;  /* 0x0000000cff0e722b */ /* 0x0a0fe40000000020 */
[----:B------:R-:W-:Y:S02]  /*3410*/  DFMA R16, RZ, R12, R22 ;  /* 0x0000000cff10722b */ /* 0x000fe40000000016 */
[----:B------:R-:W-:Y:S01]  /*3420*/  DADD R22, R12, R24 ;  /* 0x000000000c167229 */ /* 0x000fe20000000018 */
[----:B------:R-:W-:-:S04]  /*3430*/  IMAD.WIDE.U32 R24, R19, 0x8, R6 ;  /* 0x0000000813187825 */ /* 0x000fc800078e0006 */
[----:B------:R-:W-:Y:S01]  /*3440*/  IMAD.WIDE.U32 R12, R21, 0x8, R6 ;  /* 0x00000008150c7825 */ /* 0x000fe200078e0006 */
[----:B------:R-:W-:Y:S04]  /*3450*/  STG.E.64 desc[UR4][R24.64], R14 ;  /* 0x0000000e18007986 */ /* 0x000fe8000c101b04 */
[----:B------:R0:W-:Y:S04]  /*3460*/  STG.E.64 desc[UR4][R28.64], R16 ;  /* 0x000000101c007986 */ /* 0x0001e8000c101b04 */
[----:B------:R1:W-:Y:S04]  /*3470*/  STG.E.64 desc[UR4][R30.64], R22 ;  /* 0x000000161e007986 */ /* 0x0003e8000c101b04 */
[----:B------:R-:W2:Y:S04]  /*3480*/  LDG.E.64 R26, desc[UR4][R12.64] ;  /* 0x000000040c1a7981 */ /* 0x000ea8000c1e1b00 */
[----:B------:R-:W3:Y:S04]  /*3490*/  LDG.E.64 R20, desc[UR4][R12.64+0x8] ;  /* 0x000008040c147981 */ /* 0x000ee8000c1e1b00 */
[----:B------:R-:W4:Y:S01]  /*34a0*/  LDG.E.64 R18, desc[UR4][R12.64+0x10] ;  /* 0x000010040c127981 */ /* 0x000f22000c1e1b00 */
[----:B0-----:R-:W-:-:S02]  /*34b0*/  VIADD R29, R11, 0x1 ;  /* 0x000000010b1d7836 */ /* 0x001fc40000000000 */
[----:B-1----:R-:W-:Y:S02]  /*34c0*/  VIADD R31, R11, 0x3 ;  /* 0x000000030b1f7836 */ /* 0x002fe40000000000 */
        /* <DEDUP_REMOVED lines=8> */
[-C--:B----4-:R-:W-:Y:S01]  /*3550*/  DFMA R14, RZ, R18.reuse, R32 ;  /* 0x00000012ff0e722b */ /* 0x090fe20000000020 */
[----:B------:R-:W-:Y:S01]  /*3560*/  IADD3 R33, PT, PT, R11, -0xbffc, RZ ;  /* 0xffff40040b217810 */ /* 0x000fe20007ffe0ff */
[----:B------:R-:W-:Y:S02]  /*3570*/  DFMA R20, RZ, R18, R26 ;  /* 0x00000012ff14722b */ /* 0x000fe4000000001a */
[----:B------:R-:W-:Y:S02]  /*3580*/  DADD R24, R18, R24 ;  /* 0x0000000012187229 */ /* 0x000fe40000000018 */
        /* <DEDUP_REMOVED lines=8> */
[C---:B------:R-:W-:Y:S02]  /*3610*/  VIADD R29, R11.reuse, 0x5 ;  /* 0x000000050b1d7836 */ /* 0x040fe40000000000 */
[----:B-1----:R-:W-:Y:S02]  /*3620*/  VIADD R31, R11, 0x6 ;  /* 0x000000060b1f7836 */ /* 0x002fe40000000000 */
[----:B------:R-:W-:-:S04]  /*3630*/  IMAD.WIDE.U32 R24, R21, 0x8, R6 ;  /* 0x0000000815187825 */ /* 0x000fc800078e0006 */
[----:B------:R-:W-:Y:S01]  /*3640*/  IMAD.WIDE.U32 R30, R31, 0x8, R6 ;  /* 0x000000081f1e7825 */ /* 0x000fe200078e0006 */
[-C--:B--2---:R-:W-:Y:S02]  /*3650*/  DFMA R22, R4, R18.reuse, RZ ;  /* 0x000000120416722b */ /* 0x084fe400000000ff */
[-C--:B------:R-:W-:Y:S02]  /*3660*/  DFMA R26, R2, R18.reuse, RZ ;  /* 0x00000012021a722b */ /* 0x080fe400000000ff */
[----:B------:R-:W-:-:S04]  /*3670*/  DFMA R34, RZ, R18, RZ ;  /* 0x00000012ff22722b */ /* 0x000fc800000000ff */
[-C--:B---3--:R-:W-:Y:S02]  /*3680*/  DFMA R18, R2, R12.reuse, R22 ;  /* 0x0000000c0212722b */ /* 0x088fe40000000016 */
[-C--:B------:R-:W-:Y:S02]  /*3690*/  DFMA R26, -R4, R12.reuse, R26 ;  /* 0x0000000c041a722b */ /* 0x080fe4000000011a */
[----:B------:R-:W-:-:S04]  /*36a0*/  DFMA R22, RZ, R12, R34 ;  /* 0x0000000cff16722b */ /* 0x000fc80000000022 */
[-C--:B----4-:R-:W-:Y:S02]  /*36b0*/  DFMA R14, RZ, R16.reuse, R18 ;  /* 0x00000010ff0e722b */ /* 0x090fe40000000012 */
[----:B------:R-:W-:Y:S01]  /*36c0*/  DFMA R12, RZ, R16, R26 ;  /* 0x00000010ff0c722b */ /* 0x000fe2000000001a */
[----:B------:R-:W-:Y:S01]  /*36d0*/  IADD3 R19, PT, PT, R11, -0xbff9, RZ ;  /* 0xffff40070b137810 */ /* 0x000fe20007ffe0ff */
        /* <DEDUP_REMOVED lines=22> */
[----:B------:R-:W-:Y:S01]  /*3840*/  DADD R24, R18, R24 ;  /* 0x0000000012187229 */ /* 0x000fe20000000018 */
[----:B------:R-:W-:Y:S02]  /*3850*/  IMAD.WIDE.U32 R28, R15, 0x8, R6 ;  /* 0x000000080f1c7825 */ /* 0x000fe400078e0006 */
[----:B------:R-:W-:Y:S04]  /*3860*/  STG.E.64 desc[UR4][R26.64], R12 ;  /* 0x0000000c1a007986 */ /* 0x000fe8000c101b04 */
[----:B------:R0:W-:Y:S04]  /*3870*/  STG.E.64 desc[UR4][R26.64+0x8], R20 ;  /* 0x000008141a007986 */ /* 0x0001e8000c101b04 */
[----:B------:R1:W-:Y:S04]  /*3880*/  STG.E.64 desc[UR4][R28.64], R24 ;  /* 0x000000181c007986 */ /* 0x0003e8000c101b04 */
[----:B------:R-:W2:Y:S04]  /*3890*/  LDG.E.64 R18, desc[UR4][R30.64] ;  /* 0x000000041e127981 */ /* 0x000ea8000c1e1b00 */
[----:B------:R-:W3:Y:S04]  /*38a0*/  LDG.E.64 R16, desc[UR4][R30.64+0x8] ;  /* 0x000008041e107981 */ /* 0x000ee8000c1e1b00 */
[----:B------:R-:W4:Y:S01]  /*38b0*/  LDG.E.64 R14, desc[UR4][R30.64+0x10] ;  /* 0x000010041e0e7981 */ /* 0x000f22000c1e1b00 */
[C---:B0-----:R-:W-:Y:S01]  /*38c0*/  IADD3 R27, PT, PT, R11.reuse, 0xa, RZ ;  /* 0x0000000a0b1b7810 */ /* 0x041fe20007ffe0ff */
[----:B-1----:R-:W-:-:S02]  /*38d0*/  VIADD R29, R11, 0xb ;  /* 0x0000000b0b1d7836 */ /* 0x002fc40000000000 */
[C---:B------:R-:W-:Y:S02]  /*38e0*/  VIADD R37, R11.reuse, 0xc ;  /* 0x0000000c0b257836 */ /* 0x040fe40000000000 */
[----:B------:R-:W-:Y:S02]  /*38f0*/  VIADD R21, R11, 0xffff400d ;  /* 0xffff400d0b157836 */ /* 0x000fe40000000000 */
[----:B------:R-:W-:-:S04]  /*3900*/  IMAD.WIDE.U32 R26, R27, 0x8, R6 ;  /* 0x000000081b1a7825 */ /* 0x000fc800078e0006 */
        /* <DEDUP_REMOVED lines=14> */
[----:B------:R-:W-:Y:S04]  /*39f0*/  STG.E.64 desc[UR4][R36.64], R24 ;  /* 0x0000001824007986 */ /* 0x000fe8000c101b04 */
[----:B------:R-:W2:Y:S04]  /*3a00*/  LDG.E.64 R22, desc[UR4][R20.64] ;  /* 0x0000000414167981 */ /* 0x000ea8000c1e1b00 */
[----:B------:R-:W3:Y:S04]  /*3a10*/  LDG.E.64 R16, desc[UR4][R20.64+0x8] ;  /* 0x0000080414107981 */ /* 0x000ee8000c1e1b00 */
[----:B------:R-:W4:Y:S01]  /*3a20*/  LDG.E.64 R14, desc[UR4][R20.64+0x10] ;  /* 0x00001004140e7981 */ /* 0x000f22000c1e1b00 */
[----:B0-----:R-:W-:-:S05]  /*3a30*/  IADD3 R29, PT, PT, R11, 0xd, RZ ;  /* 0x0000000d0b1d7810 */ /* 0x001fca0007ffe0ff */
[----:B------:R-:W-:Y:S01]  /*3a40*/  IMAD.WIDE.U32 R28, R29, 0x8, R6 ;  /* 0x000000081d1c7825 */ /* 0x000fe200078e0006 */
[-C--:B--2---:R-:W-:Y:S02]  /*3a50*/  DFMA R30, R2, R22.reuse, RZ ;  /* 0x00000016021e722b */ /* 0x084fe400000000ff */
[-C--:B------:R-:W-:Y:S02]  /*3a60*/  DFMA R32, R4, R22.reuse, RZ ;  /* 0x000000160420722b */ /* 0x080fe400000000ff */
[----:B------:R-:W-:-:S04]  /*3a70*/  DFMA R34, RZ, R22, RZ ;  /* 0x00000016ff22722b */ /* 0x000fc800000000ff */
[-C--:B---3--:R-:W-:Y:S02]  /*3a80*/  DFMA R30, -R4, R16.reuse, R30 ;  /* 0x00000010041e722b */ /* 0x088fe4000000011e */
[-C--:B------:R-:W-:Y:S02]  /*3a90*/  DFMA R22, R2, R16.reuse, R32 ;  /* 0x000000100216722b */ /* 0x080fe40000000020 */
[----:B------:R-:W-:Y:S01]  /*3aa0*/  DFMA R16, RZ, R16, R34 ;  /* 0x00000010ff10722b */ /* 0x000fe20000000022 */
[----:B------:R-:W-:-:S03]  /*3ab0*/  VIADD R33, R11, 0xffff4010 ;  /* 0xffff40100b217836 */ /* 0x000fc60000000000 */
[-C--:B----4-:R-:W-:Y:S01]  /*3ac0*/  DFMA R12, RZ, R14.reuse, R30 ;  /* 0x0000000eff0c722b */ /* 0x090fe2000000001e */
[--C-:B------:R-:W-:Y:S01]  /*3ad0*/  IMAD.WIDE.U32 R32, R33, 0x8, R6.reuse ;  /* 0x0000000821207825 */ /* 0x100fe200078e0006 */
[----:B------:R-:W-:Y:S02]  /*3ae0*/  DFMA R18, RZ, R14, R22 ;  /* 0x0000000eff12722b */ /* 0x000fe40000000016 */
[----:B------:R-:W-:Y:S01]  /*3af0*/  DADD R20, R14, R16 ;  /* 0x000000000e147229 */ /* 0x000fe20000000010 */
[----:B------:R-:W-:Y:S02]  /*3b00*/  VIADD R31, R11, 0xf ;  /* 0x0000000f0b1f7836 */ /* 0x000fe40000000000 */
[----:B------:R-:W-:Y:S02]  /*3b10*/  STG.E.64 desc[UR4][R28.64], R12 ;  /* 0x0000000c1c007986 */ /* 0x000fe4000c101b04 */
[----:B------:R-:W-:Y:S02]  /*3b20*/  IMAD.WIDE.U32 R30, R31, 0x8, R6 ;  /* 0x000000081f1e7825 */ /* 0x000fe400078e0006 */
[----:B------:R0:W-:Y:S04]  /*3b30*/  STG.E.64 desc[UR4][R28.64+0x8], R18 ;  /* 0x000008121c007986 */ /* 0x0001e8000c101b04 */
[----:B------:R1:W-:Y:S04]  /*3b40*/  STG.E.64 desc[UR4][R30.64], R20 ;  /* 0x000000141e007986 */ /* 0x0003e8000c101b04 */
[----:B------:R-:W2:Y:S04]  /*3b50*/  LDG.E.64 R22, desc[UR4][R32.64] ;  /* 0x0000000420167981 */ /* 0x000ea8000c1e1b00 */
[----:B------:R-:W3:Y:S04]  /*3b60*/  LDG.E.64 R16, desc[UR4][R32.64+0x8] ;  /* 0x0000080420107981 */ /* 0x000ee8000c1e1b00 */
[----:B------:R-:W4:Y:S01]  /*3b70*/  LDG.E.64 R14, desc[UR4][R32.64+0x10] ;  /* 0x00001004200e7981 */ /* 0x000f22000c1e1b00 */
[C---:B0-----:R-:W-:Y:S01]  /*3b80*/  VIADD R19, R11.reuse, 0x10 ;  /* 0x000000100b137836 */ /* 0x041fe20000000000 */
[----:B-1----:R-:W-:Y:S01]  /*3b90*/  IADD3 R21, PT, PT, R11, 0x11, RZ ;  /* 0x000000110b157810 */ /* 0x002fe20007ffe0ff */
[----:B------:R-:W-:-:S04]  /*3ba0*/  UIADD3 UR6, UPT, UPT, UR6, 0x18, URZ ;  /* 0x0000001806067890 */ /* 0x000fc8000fffe0ff */
[----:B------:R-:W-:Y:S01]  /*3bb0*/  UISETP.NE.AND UP0, UPT, UR6, 0x35, UPT ;  /* 0x000000350600788c */ /* 0x000fe2000bf05270 */
[-C--:B--2---:R-:W-:Y:S02]  /*3bc0*/  DFMA R24, R2, R22.reuse, RZ ;  /* 0x000000160218722b */ /* 0x084fe400000000ff */
[-C--:B------:R-:W-:Y:S02]  /*3bd0*/  DFMA R26, R4, R22.reuse, RZ ;  /* 0x00000016041a722b */ /* 0x080fe400000000ff */
[----:B------:R-:W-:-:S04]  /*3be0*/  DFMA R34, RZ, R22, RZ ;  /* 0x00000016ff22722b */ /* 0x000fc800000000ff */
[-C--:B---3--:R-:W-:Y:S02]  /*3bf0*/  DFMA R24, -R4, R16.reuse, R24 ;  /* 0x000000100418722b */ /* 0x088fe40000000118 */
[-C--:B------:R-:W-:Y:S02]  /*3c00*/  DFMA R22, R2, R16.reuse, R26 ;  /* 0x000000100216722b */ /* 0x080fe4000000001a */
[----:B------:R-:W-:-:S04]  /*3c10*/  DFMA R26, RZ, R16, R34 ;  /* 0x00000010ff1a722b */ /* 0x000fc80000000022 */
[-C--:B----4-:R-:W-:Y:S01]  /*3c20*/  DFMA R12, RZ, R14.reuse, R24 ;  /* 0x0000000eff0c722b */ /* 0x090fe20000000018 */
[C---:B------:R-:W-:Y:S01]  /*3c30*/  VIADD R25, R11.reuse, 0x12 ;  /* 0x000000120b197836 */ /* 0x040fe20000000000 */
[----:B------:R-:W-:Y:S01]  /*3c40*/  DFMA R16, RZ, R14, R22 ;  /* 0x0000000eff10722b */ /* 0x000fe20000000016 */
[----:B------:R-:W-:Y:S01]  /*3c50*/  VIADD R11, R11, 0x18 ;  /* 0x000000180b0b7836 */ /* 0x000fe20000000000 */
[----:B------:R-:W-:Y:S01]  /*3c60*/  DADD R26, R14, R26 ;  /* 0x000000000e1a7229 */ /* 0x000fe2000000001a */
[----:B------:R-:W-:-:S04]  /*3c70*/  IMAD.WIDE.U32 R14, R19, 0x8, R6 ;  /* 0x00000008130e7825 */ /* 0x000fc800078e0006 */
[--C-:B------:R-:W-:Y:S01]  /*3c80*/  IMAD.WIDE.U32 R18, R21, 0x8, R6.reuse ;  /* 0x0000000815127825 */ /* 0x100fe200078e0006 */
[----:B------:R1:W-:Y:S03]  /*3c90*/  STG.E.64 desc[UR4][R14.64], R12 ;  /* 0x0000000c0e007986 */ /* 0x0003e6000c101b04 */
[----:B------:R-:W-:Y:S01]  /*3ca0*/  IMAD.WIDE.U32 R20, R25, 0x8, R6 ;  /* 0x0000000819147825 */ /* 0x000fe200078e0006 */
[----:B------:R1:W-:Y:S04]  /*3cb0*/  STG.E.64 desc[UR4][R18.64], R16 ;  /* 0x0000001012007986 */ /* 0x0003e8000c101b04 */
[----:B------:R1:W-:Y:S01]  /*3cc0*/  STG.E.64 desc[UR4][R20.64], R26 ;  /* 0x0000001a14007986 */ /* 0x0003e2000c101b04 */
[----:B------:R-:W-:Y:S05]  /*3cd0*/  BRA.U UP0, `(.L_x_165) ;  /* 0xfffffff500347547 */ /* 0x000fea000b83ffff */
[----:B------:R-:W-:Y:S05]  /*3ce0*/  @P0 BRA `(.L_x_166) ;  /* 0xfffffff4001c0947 */ /* 0x000fea000383ffff */
[----:B------:R-:W-:Y:S06]  /*3cf0*/  BAR.SYNC.DEFER_BLOCKING 0x0 ;  /* 0x0000000000007b1d */ /* 0x000fec0000010000 */
[----:B------:R-:W-:Y:S05]  /*3d00*/  EXIT ;  /* 0x000000000000794d */ /* 0x000fea0003800000 */
        .type           $_Z18GenerateSphereCUDAPd$__internal_trig_reduction_slowpathd,@function
        .size           $_Z18GenerateSphereCUDAPd$__internal_trig_reduction_slowpathd,(.L_x_176 - $_Z18GenerateSphereCUDAPd$__internal_trig_reduction_slowpathd)
$_Z18GenerateSphereCUDAPd$__internal_trig_reduction_slowpathd:
[--C-:B------:R-:W-:Y:S01]  /*3d10*/  SHF.R.U32.HI R15, RZ, 0x14, R13.reuse ;  /* 0x00000014ff0f7819 */ /* 0x100fe2000001160d */
[----:B------:R-:W-:Y:S01]  /*3d20*/  IMAD.MOV.U32 R11, RZ, RZ, R13 ;  /* 0x000000ffff0b7224 */ /* 0x000fe200078e000d */
[----:B------:R-:W-:Y:S02]  /*3d30*/  MOV R8, RZ ;  /* 0x000000ff00087202 */ /* 0x000fe40000000f00 */
[----:B------:R-:W-:-:S04]  /*3d40*/  LOP3.LUT R2, R15, 0x7ff, RZ, 0xc0, !PT ;  /* 0x000007ff0f027812 */ /* 0x000fc800078ec0ff */
[----:B------:R-:W-:-:S13]  /*3d50*/  ISETP.NE.AND P0, PT, R2, 0x7ff, PT ;  /* 0x000007ff0200780c */ /* 0x000fda0003f05270 */
[----:B------:R-:W-:Y:S05]  /*3d60*/  @!P0 BRA `(.L_x_167) ;  /* 0x0000000800708947 */ /* 0x000fea0003800000 */
[----:B------:R-:W-:Y:S01]  /*3d70*/  VIADD R2, R2, 0xfffffc00 ;  /* 0xfffffc0002027836 */ /* 0x000fe20000000000 */
[----:B------:R-:W-:Y:S01]  /*3d80*/  BSSY.RECONVERGENT B0, `(.L_x_168) ;  /* 0x0000036000007945 */ /* 0x000fe20003800200 */
[----:B------:R-:W-:-:S03]  /*3d90*/  CS2R R30, SRZ ;  /* 0x00000000001e7805 */ /* 0x000fc6000001ff00 */
[----:B------:R-:W-:Y:S02]  /*3da0*/  SHF.R.U32.HI R4, RZ, 0x6, R2 ;  /* 0x00000006ff047819 */ /* 0x000fe40000011602 */
[----:B------:R-:W-:Y:S02]  /*3db0*/  ISETP.GE.U32.AND P0, PT, R2, 0x80, PT ;  /* 0x000000800200780c */ /* 0x000fe40003f06070 */
[C---:B------:R-:W-:Y:S02]  /*3dc0*/  IADD3 R2, PT, PT, -R4.reuse, 0x13, RZ ;  /* 0x0000001304027810 */ /* 0x040fe40007ffe1ff */
[----:B------:R-:W-:Y:S02]  /*3dd0*/  IADD3 R6, PT, PT, -R4, 0xf, RZ ;  /* 0x0000000f04067810 */ /* 0x000fe40007ffe1ff */
[----:B------:R-:W-:Y:S01]  /*3de0*/  SEL R3, R2, 0x12, P0 ;  /* 0x0000001202037807 */ /* 0x000fe20000000000 */
[----:B------:R-:W-:-:S03]  /*3df0*/  VIADD R2, R1, 0x100 ;  /* 0x0000010001027836 */ /* 0x000fc60000000000 */
[----:B------:R-:W-:-:S13]  /*3e00*/  ISETP.GE.AND P0, PT, R6, R3, PT ;  /* 0x000000030600720c */ /* 0x000fda0003f06270 */
[----:B------:R-:W-:Y:S05]  /*3e10*/  @P0 BRA `(.L_x_169) ;  /* 0x0000000000b00947 */ /* 0x000fea0003800000 */
[----:B------:R-:W0:Y:S01]  /*3e20*/  LDC.64 R26, c[0x4][RZ] ;  /* 0x01000000ff1a7b82 */ /* 0x000e220000000a00 */
[----:B------:R-:W-:Y:S01]  /*3e30*/  IADD3 R4, PT, PT, RZ, -R4, -R3 ;  /* 0x80000004ff047210 */ /* 0x000fe20007ffe803 */
[----:B------:R-:W-:Y:S01]  /*3e40*/  HFMA2 R7, -RZ, RZ, 0, 0 ;  /* 0x00000000ff077431 */ /* 0x000fe200000001ff */
[C---:B------:R-:W-:Y:S01]  /*3e50*/  SHF.L.U64.HI R3, R10.reuse, 0xb, R11 ;  /* 0x0000000b0a037819 */ /* 0x040fe2000001020b */
[----:B------:R-:W-:Y:S01]  /*3e60*/  BSSY.RECONVERGENT B1, `(.L_x_170) ;  /* 0x0000021000017945 */ /* 0x000fe20003800200 */
[----:B------:R-:W-:Y:S01]  /*3e70*/  IMAD.SHL.U32 R5, R10, 0x800, RZ ;  /* 0x000008000a057824 */ /* 0x000fe200078e00ff */
[----:B------:R-:W-:Y:S02]  /*3e80*/  CS2R R30, SRZ ;  /* 0x00000000001e7805 */ /* 0x000fe4000001ff00 */
[----:B------:R-:W-:-:S07]  /*3e90*/  LOP3.LUT R3, R3, 0x80000000, RZ, 0xfc, !PT ;  /* 0x8000000003037812 */ /* 0x000fce00078efcff */
.L_x_171:
[----:B------:R-:W1:Y:S01]  /*3ea0*/  LDCU.64 UR6, c[0x0][0x358] ;  /* 0x00006b00ff0677ac */ /* 0x000e620008000a00 */
[----:B0-----:R-:W-:-:S06]  /*3eb0*/  IMAD.WIDE R28, R6, 0x8, R26 ;  /* 0x00000008061c7825 */ /* 0x001fcc00078e021a */
[----:B-1----:R-:W2:Y:S01]  /*3ec0*/  LDG.E.64.CONSTANT R28, desc[UR6][R28.64] ;  /* 0x000000061c1c7981 */ /* 0x002ea2000c1e9b00 */
[----:B------:R-:W-:Y:S01]  /*3ed0*/  IMAD.MOV.U32 R10, RZ, RZ, R30 ;  /* 0x000000ffff0a7224 */ /* 0x000fe200078e001e */
[----:B------:R-:W-:Y:S01]  /*3ee0*/  IADD3 R4, PT, PT, R4, 0x1, RZ ;  /* 0x0000000104047810 */ /* 0x000fe20007ffe0ff */
[----:B------:R-:W-:Y:S01]  /*3ef0*/  IMAD.MOV.U32 R11, RZ, RZ, R31 ;  /* 0x000000ffff0b7224 */ /* 0x000fe200078e001f */
[C---:B------:R-:W-:Y:S01]  /*3f00*/  LEA R12, R7.reuse, R2, 0x3 ;  /* 0x00000002070c7211 */ /* 0x040fe200078e18ff */
[----:B------:R-:W-:Y:S01]  /*3f10*/  VIADD R7, R7, 0x1 ;  /* 0x0000000107077836 */ /* 0x000fe20000000000 */
[----:B------:R-:W-:Y:S01]  /*3f20*/  IADD3 R6, PT, PT, R6, 0x1, RZ ;  /* 0x0000000106067810 */ /* 0x000fe20007ffe0ff */
[----:B--2---:R-:W-:-:S04]  /*3f30*/  IMAD.WIDE.U32 R10, P2, R28, R5, R10 ;  /* 0x000000051c0a7225 */ /* 0x004fc8000784000a */
[C---:B------:R-:W-:Y:S02]  /*3f40*/  IMAD R9, R28.reuse, R3, RZ ;  /* 0x000000031c097224 */ /* 0x040fe400078e02ff */
[----:B------:R-:W-:Y:S02]  /*3f50*/  IMAD R8, R29, R5, RZ ;  /* 0x000000051d087224 */ /* 0x000fe400078e02ff */
[----:B------:R-:W-:Y:S01]  /*3f60*/  IMAD.MOV.U32 R30, RZ, RZ, R10 ;  /* 0x000000ffff1e7224 */ /* 0x000fe200078e000a */
[----:B------:R-:W-:Y:S01]  /*3f70*/  IADD3 R9, P0, PT, R9, R11, RZ ;  /* 0x0000000b09097210 */ /* 0x000fe20007f1e0ff */
[----:B------:R-:W-:-:S03]  /*3f80*/  IMAD.HI.U32 R11, R28, R3, RZ ;  /* 0x000000031c0b7227 */ /* 0x000fc600078e00ff */
[----:B------:R-:W-:Y:S01]  /*3f90*/  IADD3 R31, P1, PT, R8, R9, RZ ;  /* 0x00000009081f7210 */ /* 0x000fe20007f3e0ff */
[----:B------:R-:W-:-:S04]  /*3fa0*/  IMAD.HI.U32 R8, R29, R5, RZ ;  /* 0x000000051d087227 */ /* 0x000fc800078e00ff */
[----:B------:R-:W-:Y:S01]  /*3fb0*/  IMAD.X R11, RZ, RZ, R11, P2 ;  /* 0x000000ffff0b7224 */ /* 0x000fe200010e060b */
[----:B------:R0:W-:Y:S01]  /*3fc0*/  STL.64 [R12], R30 ;  /* 0x0000001e0c007387 */ /* 0x0001e20000100a00 */
[----:B------:R-:W-:-:S03]  /*3fd0*/  IMAD.HI.U32 R9, R29, R3, RZ ;  /* 0x000000031d097227 */ /* 0x000fc600078e00ff */
[----:B------:R-:W-:Y:S01]  /*3fe0*/  IADD3.X R11, P0, PT, R8, R11, RZ, P0, !PT ;  /* 0x0000000b080b7210 */ /* 0x000fe2000071e4ff */
[----:B------:R-:W-:-:S04]  /*3ff0*/  IMAD R10, R29, R3, RZ ;  /* 0x000000031d0a7224 */ /* 0x000fc800078e02ff */
[----:B------:R-:W-:Y:S01]  /*4000*/  IMAD.X R9, RZ, RZ, R9, P0 ;  /* 0x000000ffff097224 */ /* 0x000fe200000e0609 */
[----:B------:R-:W-:Y:S02]  /*4010*/  ISETP.NE.AND P0, PT, R4, -0xf, PT ;  /* 0xfffffff10400780c */ /* 0x000fe40003f05270 */
[----:B------:R-:W-:-:S05]  /*4020*/  IADD3.X R10, P1, PT, R10, R11, RZ, P1, !PT ;  /* 0x0000000b0a0a7210 */ /* 0x000fca0000f3e4ff */
[----:B------:R-:W-:Y:S02]  /*4030*/  IMAD.X R11, RZ, RZ, R9, P1 ;  /* 0x000000ffff0b7224 */ /* 0x000fe400008e0609 */
[----:B0-----:R-:W-:-:S03]  /*4040*/  IMAD.MOV.U32 R30, RZ, RZ, R10 ;  /* 0x000000ffff1e7224 */ /* 0x001fc600078e000a */
[----:B------:R-:W-:Y:S01]  /*4050*/  MOV R31, R11 ;  /* 0x0000000b001f7202 */ /* 0x000fe20000000f00 */
[----:B------:R-:W-:Y:S06]  /*4060*/  @P0 BRA `(.L_x_171) ;  /* 0xfffffffc008c0947 */ /* 0x000fec000383ffff */
[----:B------:R-:W-:Y:S05]  /*4070*/  BSYNC.RECONVERGENT B1 ;  /* 0x0000000000017941 */ /* 0x000fea0003800200 */
.L_x_170:
[----:B------:R-:W-:-:S05]  /*4080*/  LOP3.LUT R3, R15, 0x7ff, RZ, 0xc0, !PT ;  /* 0x000007ff0f037812 */ /* 0x000fca00078ec0ff */
[----:B------:R-:W-:-:S05]  /*4090*/  VIADD R3, R3, 0xfffffc00 ;  /* 0xfffffc0003037836 */ /* 0x000fca0000000000 */
[----:B------:R-:W-:Y:S02]  /*40a0*/  SHF.R.U32.HI R4, RZ, 0x6, R3 ;  /* 0x00000006ff047819 */ /* 0x000fe40000011603 */
[----:B------:R-:W-:Y:S02]  /*40b0*/  ISETP.GE.U32.AND P0, PT, R3, 0x80, PT ;  /* 0x000000800300780c */ /* 0x000fe40003f06070 */
[----:B------:R-:W-:-:S04]  /*40c0*/  IADD3 R4, PT, PT, -R4, 0x13, RZ ;  /* 0x0000001304047810 */ /* 0x000fc80007ffe1ff */
[----:B------:R-:W-:-:S07]  /*40d0*/  SEL R6, R4, 0x12, P0 ;  /* 0x0000001204067807 */ /* 0x000fce0000000000 */
.L_x_169:
[----:B------:R-:W-:Y:S05]  /*40e0*/  BSYNC.RECONVERGENT B0 ;  /* 0x0000000000007941 */ /* 0x000fea0003800200 */
.L_x_168:
[C---:B------:R-:W-:Y:S02]  /*40f0*/  LOP3.LUT R3, R15.reuse, 0x7ff, RZ, 0xc0, !PT ;  /* 0x000007ff0f037812 */ /* 0x040fe400078ec0ff */
[----:B------:R-:W-:-:S03]  /*4100*/  LOP3.LUT P0, R15, R15, 0x3f, RZ, 0xc0, !PT ;  /* 0x0000003f0f0f7812 */ /* 0x000fc6000780c0ff */
[----:B------:R-:W-:-:S05]  /*4110*/  VIADD R3, R3, 0xfffffc00 ;  /* 0xfffffc0003037836 */ /* 0x000fca0000000000 */
[----:B------:R-:W-:-:S04]  /*4120*/  SHF.R.U32.HI R3, RZ, 0x6, R3 ;  /* 0x00000006ff037819 */ /* 0x000fc80000011603 */
[----:B------:R-:W-:-:S05]  /*4130*/  IADD3 R27, PT, PT, R3, R6, RZ ;  /* 0x00000006031b7210 */ /* 0x000fca0007ffe0ff */
[----:B------:R-:W-:-:S05]  /*4140*/  IMAD.U32 R27, R27, 0x8, R2 ;  /* 0x000000081b1b7824 */ /* 0x000fca00078e0002 */
[----:B------:R0:W-:Y:S04]  /*4150*/  STL.64 [R27+-0x78], R30 ;  /* 0xffff881e1b007387 */ /* 0x0001e80000100a00 */
[----:B------:R-:W2:Y:S04]  /*4160*/  @P0 LDL.64 R6, [R1+0x108] ;  /* 0x0001080001060983 */ /* 0x000ea80000100a00 */
[----:B------:R-:W3:Y:S04]  /*4170*/  LDL.64 R2, [R1+0x110] ;  /* 0x0001100001027983 */ /* 0x000ee80000100a00 */
[----:B------:R-:W4:Y:S01]  /*4180*/  LDL.64 R4, [R1+0x118] ;  /* 0x0001180001047983 */ /* 0x000f220000100a00 */
[----:B------:R-:W-:Y:S01]  /*4190*/  BSSY.RECONVERGENT B0, `(.L_x_172) ;  /* 0x0000035000007945 */ /* 0x000fe20003800200 */
[----:B--2---:R-:W-:-:S02]  /*41a0*/  @P0 SHF.R.U64 R11, R6, 0x1, R7 ;  /* 0x00000001060b0819 */ /* 0x004fc40000001207 */
[----:B------:R-:W-:Y:S02]  /*41b0*/  @P0 SHF.R.U32.HI R25, RZ, 0x1, R7 ;  /* 0x00000001ff190819 */ /* 0x000fe40000011607 */
[----:B------:R-:W-:Y:S02]  /*41c0*/  @P0 LOP3.LUT R6, R15, 0x3f, RZ, 0x3c, !PT ;  /* 0x0000003f0f060812 */ /* 0x000fe400078e3cff */
[C---:B---3--:R-:W-:Y:S02]  /*41d0*/  @P0 SHF.L.U32 R10, R2.reuse, R15, RZ ;  /* 0x0000000f020a0219 */ /* 0x048fe400000006ff */
[----:B------:R-:W-:Y:S02]  /*41e0*/  @P0 SHF.R.U64 R11, R11, R6, R25 ;  /* 0x000000060b0b0219 */ /* 0x000fe40000001219 */
[--C-:B------:R-:W-:Y:S02]  /*41f0*/  @P0 SHF.R.U32.HI R7, RZ, 0x1, R3.reuse ;  /* 0x00000001ff070819 */ /* 0x100fe40000011603 */
[----:B------:R-:W-:-:S02]  /*4200*/  @P0 SHF.R.U64 R8, R2, 0x1, R3 ;  /* 0x0000000102080819 */ /* 0x000fc40000001203 */
[----:B------:R-:W-:Y:S02]  /*4210*/  @P0 SHF.L.U64.HI R9, R2, R15, R3 ;  /* 0x0000000f02090219 */ /* 0x000fe40000010203 */
[-C--:B------:R-:W-:Y:S02]  /*4220*/  @P0 SHF.R.U32.HI R14, RZ, R6.reuse, R25 ;  /* 0x00000006ff0e0219 */ /* 0x080fe40000011619 */
[----:B------:R-:W-:Y:S02]  /*4230*/  @P0 LOP3.LUT R2, R10, R11, RZ, 0xfc, !PT ;  /* 0x0000000b0a020212 */ /* 0x000fe400078efcff */
[----:B----4-:R-:W-:Y:S02]  /*4240*/  @P0 SHF.L.U32 R12, R4, R15, RZ ;  /* 0x0000000f040c0219 */ /* 0x010fe400000006ff */
[----:B------:R-:W-:Y:S02]  /*4250*/  @P0 SHF.R.U64 R25, R8, R6, R7 ;  /* 0x0000000608190219 */ /* 0x000fe40000001207 */
[----:B------:R-:W-:-:S02]  /*4260*/  @P0 LOP3.LUT R3, R9, R14, RZ, 0xfc, !PT ;  /* 0x0000000e09030212 */ /* 0x000fc400078efcff */
[----:B------:R-:W-:Y:S01]  /*4270*/  @P0 SHF.R.U32.HI R8, RZ, R6, R7 ;  /* 0x00000006ff080219 */ /* 0x000fe20000011607 */
[----:B------:R-:W-:Y:S01]  /*4280*/  IMAD.SHL.U32 R6, R2, 0x4, RZ ;  /* 0x0000000402067824 */ /* 0x000fe200078e00ff */
[----:B------:R-:W-:Y:S02]  /*4290*/  @P0 SHF.L.U64.HI R15, R4, R15, R5 ;  /* 0x0000000f040f0219 */ /* 0x000fe40000010205 */
[----:B------:R-:W-:Y:S02]  /*42a0*/  @P0 LOP3.LUT R4, R12, R25, RZ, 0xfc, !PT ;  /* 0x000000190c040212 */ /* 0x000fe400078efcff */
[----:B------:R-:W-:Y:S02]  /*42b0*/  SHF.L.U64.HI R2, R2, 0x2, R3 ;  /* 0x0000000202027819 */ /* 0x000fe40000010203 */
[----:B------:R-:W-:Y:S02]  /*42c0*/  @P0 LOP3.LUT R5, R15, R8, RZ, 0xfc, !PT ;  /* 0x000000080f050212 */ /* 0x000fe400078efcff */
[----:B------:R-:W-:-:S02]  /*42d0*/  SHF.L.W.U32.HI R3, R3, 0x2, R4 ;  /* 0x0000000203037819 */ /* 0x000fc40000010e04 */
[----:B------:R-:W-:Y:S02]  /*42e0*/  IADD3 RZ, P0, PT, RZ, -R6, RZ ;  /* 0x80000006ffff7210 */ /* 0x000fe40007f1e0ff */
[----:B------:R-:W-:Y:S02]  /*42f0*/  LOP3.LUT R7, RZ, R2, RZ, 0x33, !PT ;  /* 0x00000002ff077212 */ /* 0x000fe400078e33ff */
[----:B------:R-:W-:Y:S02]  /*4300*/  SHF.L.W.U32.HI R8, R4, 0x2, R5 ;  /* 0x0000000204087819 */ /* 0x000fe40000010e05 */
[----:B------:R-:W-:Y:S02]  /*4310*/  LOP3.LUT R4, RZ, R3, RZ, 0x33, !PT ;  /* 0x00000003ff047212 */ /* 0x000fe400078e33ff */
[----:B------:R-:W-:Y:S02]  /*4320*/  IADD3.X R7, P0, PT, RZ, R7, RZ, P0, !PT ;  /* 0x00000007ff077210 */ /* 0x000fe4000071e4ff */
[----:B------:R-:W-:-:S02]  /*4330*/  LOP3.LUT R9, RZ, R8, RZ, 0x33, !PT ;  /* 0x00000008ff097212 */ /* 0x000fc400078e33ff */
[C---:B------:R-:W-:Y:S02]  /*4340*/  ISETP.GT.U32.AND P2, PT, R3.reuse, -0x1, PT ;  /* 0xffffffff0300780c */ /* 0x040fe40003f44070 */
[----:B------:R-:W-:Y:S02]  /*4350*/  IADD3.X R4, P1, PT, RZ, R4, RZ, P0, !PT ;  /* 0x00000004ff047210 */ /* 0x000fe4000073e4ff */
[C---:B------:R-:W-:Y:S02]  /*4360*/  ISETP.GT.AND.EX P0, PT, R8.reuse, -0x1, PT, P2 ;  /* 0xffffffff0800780c */ /* 0x040fe40003f04320 */
[----:B------:R-:W-:Y:S02]  /*4370*/  IADD3.X R9, PT, PT, RZ, R9, RZ, P1, !PT ;  /* 0x00000009ff097210 */ /* 0x000fe40000ffe4ff */
[----:B------:R-:W-:Y:S02]  /*4380*/  SEL R10, R3, R4, P0 ;  /* 0x00000004030a7207 */ /* 0x000fe40000000000 */
[----:B------:R-:W-:-:S04]  /*4390*/  SEL R9, R8, R9, P0 ;  /* 0x0000000908097207 */ /* 0x000fc80000000000 */
[----:B------:R-:W-:-:S03]  /*43a0*/  ISETP.NE.U32.AND P1, PT, R9, RZ, PT ;  /* 0x000000ff0900720c */ /* 0x000fc60003f25070 */
[----:B------:R-:W-:Y:S01]  /*43b0*/  @!P0 IMAD.MOV R6, RZ, RZ, -R6 ;  /* 0x000000ffff068224 */ /* 0x000fe200078e0a06 */
[----:B------:R-:W-:-:S06]  /*43c0*/  SEL R3, R10, R9, !P1 ;  /* 0x000000090a037207 */ /* 0x000fcc0004800000 */
[----:B------:R-:W1:Y:S02]  /*43d0*/  FLO.U32 R3, R3 ;  /* 0x0000000300037300 */ /* 0x000e6400000e0000 */
[C---:B-1----:R-:W-:Y:S02]  /*43e0*/  IADD3 R11, PT, PT, -R3.reuse, 0x1f, RZ ;  /* 0x0000001f030b7810 */ /* 0x042fe40007ffe1ff */
[----:B------:R-:W-:-:S03]  /*43f0*/  IADD3 R4, PT, PT, -R3, 0x3f, RZ ;  /* 0x0000003f03047810 */ /* 0x000fc60007ffe1ff */
[----:B------:R-:W-:Y:S01]  /*4400*/  @P1 IMAD.MOV R4, RZ, RZ, R11 ;  /* 0x000000ffff041224 */ /* 0x000fe200078e020b */
[----:B------:R-:W-:-:S04]  /*4410*/  SEL R11, R2, R7, P0 ;  /* 0x00000007020b7207 */ /* 0x000fc80000000000 */
[----:B------:R-:W-:-:S13]  /*4420*/  ISETP.NE.AND P1, PT, R4, RZ, PT ;  /* 0x000000ff0400720c */ /* 0x000fda0003f25270 */
[----:B0-----:R-:W-:Y:S05]  /*4430*/  @!P1 BRA `(.L_x_173) ;  /* 0x0000000000289947 */ /* 0x001fea0003800000 */
[--C-:B------:R-:W-:Y:S02]  /*4440*/  SHF.R.U64 R6, R6, 0x1, R11.reuse ;  /* 0x0000000106067819 */ /* 0x100fe4000000120b */
[C---:B------:R-:W-:Y:S02]  /*4450*/  LOP3.LUT R7, R4.reuse, 0x3f, RZ, 0xc0, !PT ;  /* 0x0000003f04077812 */ /* 0x040fe400078ec0ff */
[----:B------:R-:W-:Y:S02]  /*4460*/  SHF.R.U32.HI R3, RZ, 0x1, R11 ;  /* 0x00000001ff037819 */ /* 0x000fe4000001160b */
[----:B------:R-:W-:Y:S02]  /*4470*/  LOP3.LUT R2, R4, 0x3f, RZ, 0xc, !PT ;  /* 0x0000003f04027812 */ /* 0x000fe400078e0cff */
[----:B------:R-:W-:Y:S02]  /*4480*/  SHF.L.U64.HI R9, R10, R7, R9 ;  /* 0x000000070a097219 */ /* 0x000fe40000010209 */
[----:B------:R-:W-:-:S02]  /*4490*/  SHF.R.U64 R6, R6, R2, R3 ;  /* 0x0000000206067219 */ /* 0x000fc40000001203 */
[----:B------:R-:W-:Y:S02]  /*44a0*/  SHF.L.U32 R7, R10, R7, RZ ;  /* 0x000000070a077219 */ /* 0x000fe400000006ff */
[----:B------:R-:W-:Y:S02]  /*44b0*/  SHF.R.U32.HI R2, RZ, R2, R3 ;  /* 0x00000002ff027219 */ /* 0x000fe40000011603 */
[----:B------:R-:W-:Y:S02]  /*44c0*/  LOP3.LUT R10, R7, R6, RZ, 0xfc, !PT ;  /* 0x00000006070a7212 */ /* 0x000fe400078efcff */
[----:B------:R-:W-:-:S07]  /*44d0*/  LOP3.LUT R9, R9, R2, RZ, 0xfc, !PT ;  /* 0x0000000209097212 */ /* 0x000fce00078efcff */
.L_x_173:
[----:B------:R-:W-:Y:S05]  /*44e0*/  BSYNC.RECONVERGENT B0 ;  /* 0x0000000000007941 */ /* 0x000fea0003800200 */
.L_x_172:
[----:B------:R-:W-:Y:S01]  /*44f0*/  IMAD.WIDE.U32 R2, R10, 0x2168c235, RZ ;  /* 0x2168c2350a027825 */ /* 0x000fe200078e00ff */
[----:B------:R-:W-:-:S03]  /*4500*/  SHF.R.U32.HI R5, RZ, 0x1e, R5 ;  /* 0x0000001eff057819 */ /* 0x000fc60000011605 */
[----:B------:R-:W-:Y:S01]  /*4510*/  IMAD.MOV.U32 R7, RZ, RZ, RZ ;  /* 0x000000ffff077224 */ /* 0x000fe200078e00ff */
[----:B------:R-:W-:Y:S01]  /*4520*/  MOV R6, R3 ;  /* 0x0000000300067202 */ /* 0x000fe20000000f00 */
[----:B------:R-:W-:Y:S01]  /*4530*/  IMAD.HI.U32 R3, R9, -0x36f0255e, RZ ;  /* 0xc90fdaa209037827 */ /* 0x000fe200078e00ff */
[----:B------:R-:W-:Y:S02]  /*4540*/  IADD3 RZ, P1, PT, R2, R2, RZ ;  /* 0x0000000202ff7210 */ /* 0x000fe40007f3e0ff */
[----:B------:R-:W-:Y:S01]  /*4550*/  LEA.HI R8, R8, R5, RZ, 0x1 ;  /* 0x0000000508087211 */ /* 0x000fe200078f08ff */
[----:B------:R-:W-:-:S04]  /*4560*/  IMAD.WIDE.U32 R6, R10, -0x36f0255e, R6 ;  /* 0xc90fdaa20a067825 */ /* 0x000fc800078e0006 */
[----:B------:R-:W-:-:S04]  /*4570*/  IMAD.WIDE.U32 R6, P2, R9, 0x2168c235, R6 ;  /* 0x2168c23509067825 */ /* 0x000fc80007840006 */
[----:B------:R-:W-:Y:S01]  /*4580*/  IMAD R9, R9, -0x36f0255e, RZ ;  /* 0xc90fdaa209097824 */ /* 0x000fe200078e02ff */
[----:B------:R-:W-:Y:S01]  /*4590*/  IADD3.X RZ, P1, PT, R6, R6, RZ, P1, !PT ;  /* 0x0000000606ff7210 */ /* 0x000fe20000f3e4ff */
[----:B------:R-:W-:-:S03]  /*45a0*/  IMAD.X R3, RZ, RZ, R3, P2 ;  /* 0x000000ffff037224 */ /* 0x000fc600010e0603 */
[----:B------:R-:W-:-:S04]  /*45b0*/  IADD3 R2, P2, PT, R9, R7, RZ ;  /* 0x0000000709027210 */ /* 0x000fc80007f5e0ff */
[----:B------:R-:W-:Y:S02]  /*45c0*/  IADD3.X R3, PT, PT, RZ, R3, RZ, P2, !PT ;  /* 0x00000003ff037210 */ /* 0x000fe400017fe4ff */
[C---:B------:R-:W-:Y:S02]  /*45d0*/  ISETP.GT.U32.AND P3, PT, R2.reuse, RZ, PT ;  /* 0x000000ff0200720c */ /* 0x040fe40003f64070 */
[----:B------:R-:W-:Y:S02]  /*45e0*/  IADD3.X R7, P2, PT, R2, R2, RZ, P1, !PT ;  /* 0x0000000202077210 */ /* 0x000fe40000f5e4ff */
[----:B------:R-:W-:-:S03]  /*45f0*/  ISETP.GT.AND.EX P1, PT, R3, RZ, PT, P3 ;  /* 0x000000ff0300720c */ /* 0x000fc60003f24330 */
[----:B------:R-:W-:Y:S01]  /*4600*/  IMAD.X R6, R3, 0x1, R3, P2 ;  /* 0x0000000103067824 */ /* 0x000fe200010e0603 */
[----:B------:R-:W-:-:S04]  /*4610*/  SEL R7, R7, R2, P1 ;  /* 0x0000000207077207 */ /* 0x000fc80000800000 */
[----:B------:R-:W-:Y:S02]  /*4620*/  SEL R3, R6, R3, P1 ;  /* 0x0000000306037207 */ /* 0x000fe40000800000 */
[----:B------:R-:W-:Y:S02]  /*4630*/  IADD3 R10, P2, PT, R7, 0x1, RZ ;  /* 0x00000001070a7810 */ /* 0x000fe40007f5e0ff */
[----:B------:R-:W-:Y:S02]  /*4640*/  SEL R7, RZ, 0xffffffff, !P1 ;  /* 0xffffffffff077807 */ /* 0x000fe40004800000 */
[----:B------:R-:W-:Y:S01]  /*4650*/  LOP3.LUT P1, R11, R13, 0x80000000, RZ, 0xc0, !PT ;  /* 0x800000000d0b7812 */ /* 0x000fe2000782c0ff */
[----:B------:R-:W-:Y:S01]  /*4660*/  IMAD.X R3, RZ, RZ, R3, P2 ;  /* 0x000000ffff037224 */ /* 0x000fe200010e0603 */
[----:B------:R-:W-:Y:S02]  /*4670*/  IADD3 R2, PT, PT, R7, -R4, RZ ;  /* 0x8000000407027210 */ /* 0x000fe40007ffe0ff */
[----:B------:R-:W-:-:S02]  /*4680*/  @!P0 LOP3.LUT R11, R11, 0x80000000, RZ, 0x3c, !PT ;  /* 0x800000000b0b8812 */ /* 0x000fc400078e3cff */
[----:B------:R-:W-:Y:S01]  /*4690*/  SHF.R.U64 R10, R10, 0xa, R3 ;  /* 0x0000000a0a0a7819 */ /* 0x000fe20000001203 */
[----:B------:R-:W-:-:S03]  /*46a0*/  IMAD.SHL.U32 R2, R2, 0x100000, RZ ;  /* 0x0010000002027824 */ /* 0x000fc600078e00ff */
[----:B------:R-:W-:-:S03]  /*46b0*/  IADD3 R10, P2, PT, R10, 0x1, RZ ;  /* 0x000000010a0a7810 */ /* 0x000fc60007f5e0ff */
[----:B------:R-:W-:Y:S01]  /*46c0*/  @P1 IMAD.MOV R8, RZ, RZ, -R8 ;  /* 0x000000ffff081224 */ /* 0x000fe200078e0a08 */
[----:B------:R-:W-:-:S04]  /*46d0*/  LEA.HI.X R3, R3, RZ, RZ, 0x16, P2 ;  /* 0x000000ff03037211 */ /* 0x000fc800010fb4ff */
[--C-:B------:R-:W-:Y:S02]  /*46e0*/  SHF.R.U64 R10, R10, 0x1, R3.reuse ;  /* 0x000000010a0a7819 */ /* 0x100fe40000001203 */
[----:B------:R-:W-:Y:S02]  /*46f0*/  SHF.R.U32.HI R3, RZ, 0x1, R3 ;  /* 0x00000001ff037819 */ /* 0x000fe40000011603 */
[----:B------:R-:W-:-:S04]  /*4700*/  IADD3 R10, P2, P3, RZ, RZ, R10 ;  /* 0x000000ffff0a7210 */ /* 0x000fc80007b5e00a */
[----:B------:R-:W-:-:S04]  /*4710*/  IADD3.X R2, PT, PT, R2, 0x3fe00000, R3, P2, P3 ;  /* 0x3fe0000002027810 */ /* 0x000fc800017e6403 */
[----:B------:R-:W-:-:S07]  /*4720*/  LOP3.LUT R11, R2, R11, RZ, 0xfc, !PT ;  /* 0x0000000b020b7212 */ /* 0x000fce00078efcff */
.L_x_167:
[----:B------:R-:W-:Y:S01]  /*4730*/  IMAD.MOV.U32 R25, RZ, RZ, 0x0 ;  /* 0x00000000ff197424 */ /* 0x000fe200078e00ff */
[----:B------:R-:W-:-:S03]  /*4740*/  MOV R4, R8 ;  /* 0x0000000800047202 */ /* 0x000fc60000000f00 */
[----:B------:R-:W-:Y:S05]  /*4750*/  RET.REL.NODEC R24 `(_Z18GenerateSphereCUDAPd) ;  /* 0xffffffb818287950 */ /* 0x000fea0003c3ffff */
.L_x_174:
        /* <DEDUP_REMOVED lines=10> */
.L_x_176:


//--------------------- .nv.global.init           --------------------------
	.section	.nv.global.init,"aw",@progbits
	.align	16
.nv.global.init:
	.type		__cudart_sin_cos_coeffs,@object
	.size		__cudart_sin_cos_coeffs,(__cudart_i2opi_d - __cudart_sin_cos_coeffs)
__cudart_sin_cos_coeffs:
        /*0000*/ 	.byte	0x46, 0xd2, 0xb0, 0x2c, 0xf1, 0xe5, 0x5a, 0xbe, 0x92, 0xe3, 0xac, 0x69, 0xe3, 0x1d, 0xc7, 0x3e
        /*0010*/ 	.byte	0xa1, 0x62, 0xdb, 0x19, 0xa0, 0x01, 0x2a, 0xbf, 0x18, 0x08, 0x11, 0x11, 0x11, 0x11, 0x81, 0x3f
        /*0020*/ 	.byte	0x54, 0x55, 0x55, 0x55, 0x55, 0x55, 0xc5, 0xbf, 0x00, 0x00, 0x00, 0x00, 0x00, 0x00, 0x00, 0x00
        /*0030*/ 	.byte	0x00, 0x00, 0x00, 0x00, 0x00, 0x00, 0x00, 0x00, 0x64, 0x81, 0xfd, 0x20, 0x83, 0xff, 0xa8, 0xbd
        /*0040*/ 	.byte	0x28, 0x85, 0xef, 0xc1, 0xa7, 0xee, 0x21, 0x3e, 0xd9, 0xe6, 0x06, 0x8e, 0x4f, 0x7e, 0x92, 0xbe
        /*0050*/ 	.byte	0xe9, 0xbc, 0xdd, 0x19, 0xa0, 0x01, 0xfa, 0x3e, 0x47, 0x5d, 0xc1, 0x16, 0x6c, 0xc1, 0x56, 0xbf
        /*0060*/ 	.byte	0x51, 0x55, 0x55, 0x55, 0x55, 0x55, 0xa5, 0x3f, 0x00, 0x00, 0x00, 0x00, 0x00, 0x00, 0xe0, 0xbf
        /*0070*/ 	.byte	0x00, 0x00, 0x00, 0x00, 0x00, 0x00, 0xf0, 0x3f, 0x00, 0x00, 0x00, 0x00, 0x00, 0x00, 0x00, 0x00
	.type		__cudart_i2opi_d,@object
	.size		__cudart_i2opi_d,(.L_0 - __cudart_i2opi_d)
__cudart_i2opi_d:
        /* <DEDUP_REMOVED lines=9> */
.L_0:


//--------------------- .nv.shared.reserved.0     --------------------------
	.section	.nv.shared.reserved.0,"aw",@nobits
	.weak		__nv_reservedSMEM_offset_0_alias
	.size		__nv_reservedSMEM_offset_0_alias, 0, 64
	.other		__nv_reservedSMEM_offset_0_alias,@"STO_CUDA_RESERVED_SHARED STV_DEFAULT"
__nv_reservedSMEM_offset_0_alias:
	.zero		0
	.zero		64


//--------------------- .nv.shared._Z8eScanGPUPjS_ --------------------------
	.section	.nv.shared._Z8eScanGPUPjS_,"aw",@nobits
	.sectionflags	@""
	.align	4
.nv.shared._Z8eScanGPUPjS_:
	.zero		9216


//--------------------- .nv.constant0._Z9ODF_part2PjS_S_S_ --------------------------
	.section	.nv.constant0._Z9ODF_part2PjS_S_S_,"a",@progbits
	.sectionflags	@""
	.align	4
.nv.constant0._Z9ODF_part2PjS_S_S_:
	.zero		928


//--------------------- .nv.constant0._Z8eScanGPUPjS_ --------------------------
	.section	.nv.constant0._Z8eScanGPUPjS_,"a",@progbits
	.sectionflags	@""
	.align	4
.nv.constant0._Z8eScanGPUPjS_:
	.zero		912


//--------------------- .nv.constant0._Z9ODF_part1PdPjS0_S0_ --------------------------
	.section	.nv.constant0._Z9ODF_part1PdPjS0_S0_,"a",@progbits
	.sectionflags	@""
	.align	4
.nv.constant0._Z9ODF_part1PdPjS0_S0_:
	.zero		928


//--------------------- .nv.constant0._Z16OneDonutFillCUDAPdPjS0_ --------------------------
	.section	.nv.constant0._Z16OneDonutFillCUDAPdPjS0_,"a",@progbits
	.sectionflags	@""
	.align	4
.nv.constant0._Z16OneDonutFillCUDAPdPjS0_:
	.zero		920


//--------------------- .nv.constant0._Z18SupressOverlapCUDAPd --------------------------
	.section	.nv.constant0._Z18SupressOverlapCUDAPd,"a",@progbits
	.sectionflags	@""
	.align	4
.nv.constant0._Z18SupressOverlapCUDAPd:
	.zero		904


//--------------------- .nv.constant0._Z18GenerateSphereCUDAPd --------------------------
	.section	.nv.constant0._Z18GenerateSphereCUDAPd,"a",@progbits
	.sectionflags	@""
	.align	4
.nv.constant0._Z18GenerateSphereCUDAPd:
	.zero		904


//--------------------- SYMBOLS --------------------------

	.type		.nv.reservedSmem.offset0,@object
	.size		.nv.reservedSmem.offset0,0x4
	.type		.nv.reservedSmem.cap,@object
	.size		.nv.reservedSmem.cap,0x4
	.type		malloc,@function
	.type		free,@function
